//
// Generated by NVIDIA NVVM Compiler
//
// Compiler Build ID: CL-36424714
// Cuda compilation tools, release 13.0, V13.0.88
// Based on NVVM 20.0.0
//

.version 9.0
.target sm_100
.address_size 64

	// .globl	_Z13GMMcommonTermiPfi
.const .align 4 .b8 det_indices[12] = {84, 70, 9, 0, 103, 134, 5, 0, 137, 135, 5};
.const .align 4 .b8 inv_indices[16] = {103, 69, 69, 0, 137, 152, 118, 0, 88, 102, 84, 0, 152, 103, 88};
// _ZZ13GMMcommonTermiPfiE3s_n has been demoted
// _ZZ12GMMFindSplitP10GMMSplit_tiPfiE13s_eigenvalues has been demoted
// _ZZ10GMMDoSplitPK10GMMSplit_tiPfiPK6uchar4PciiE10s_gmmSplit has been demoted
// _ZZ18GMMReductionKernelILi4ELb1EEviPfiPK6uchar4PciiPjE7s_lists has been demoted
// _ZZ18GMMReductionKernelILi4ELb1EEviPfiPK6uchar4PciiPjE5s_gmm has been demoted
// _ZZ18GMMReductionKernelILi4ELb1EEviPfiPK6uchar4PciiPjE7s_final has been demoted
// _ZZ18GMMReductionKernelILi4ELb1EEviPfiPK6uchar4PciiPjE9gmm_flags has been demoted
// _ZZ18GMMReductionKernelILi4ELb0EEviPfiPK6uchar4PciiPjE7s_lists has been demoted
// _ZZ18GMMReductionKernelILi4ELb0EEviPfiPK6uchar4PciiPjE5s_gmm has been demoted
// _ZZ18GMMReductionKernelILi4ELb0EEviPfiPK6uchar4PciiPjE7s_final has been demoted
// _ZZ17GMMFinalizeKernelILi4ELb0EEvPfS0_iiE5s_gmm has been demoted
// _ZZ17GMMFinalizeKernelILi4ELb0EEvPfS0_iiE7s_final has been demoted
// _ZZ17GMMFinalizeKernelILi4ELb0EEvPfS0_iiE9final_gmm has been demoted
// _ZZ17GMMFinalizeKernelILi4ELb1EEvPfS0_iiE5s_gmm has been demoted
// _ZZ17GMMFinalizeKernelILi4ELb1EEvPfS0_iiE7s_final has been demoted
// _ZZ17GMMFinalizeKernelILi4ELb1EEvPfS0_iiE9final_gmm has been demoted
.global .align 4 .b8 __cudart_i2opi_f[24] = {65, 144, 67, 60, 153, 149, 98, 219, 192, 221, 52, 245, 209, 87, 39, 252, 41, 21, 68, 78, 110, 131, 249, 162};

.visible .entry _Z13GMMcommonTermiPfi(
	.param .u32 _Z13GMMcommonTermiPfi_param_0,
	.param .u64 .ptr .align 1 _Z13GMMcommonTermiPfi_param_1,
	.param .u32 _Z13GMMcommonTermiPfi_param_2
)
{
	.reg .pred 	%p<3>;
	.reg .b32 	%r<28>;
	.reg .b32 	%f<19>;
	.reg .b64 	%rd<5>;
	// demoted variable
	.shared .align 4 .b8 _ZZ13GMMcommonTermiPfiE3s_n[256];
	ld.param.u32 	%r3, [_Z13GMMcommonTermiPfi_param_0];
	ld.param.u64 	%rd2, [_Z13GMMcommonTermiPfi_param_1];
	ld.param.u32 	%r4, [_Z13GMMcommonTermiPfi_param_2];
	cvta.to.global.u64 	%rd3, %rd2;
	mov.u32 	%r1, %tid.x;
	shl.b32 	%r5, %r1, 1;
	mov.u32 	%r2, %tid.y;
	or.b32  	%r6, %r5, %r2;
	setp.ge.u32 	%p1, %r1, %r3;
	mul.lo.s32 	%r7, %r4, %r6;
	mul.wide.s32 	%rd4, %r7, 4;
	add.s64 	%rd1, %rd3, %rd4;
	mov.f32 	%f18, 0f00000000;
	@%p1 bra 	$L__BB0_2;
	ld.global.f32 	%f18, [%rd1];
$L__BB0_2:
	setp.ge.u32 	%p2, %r1, %r3;
	shl.b32 	%r8, %r2, 7;
	mov.u32 	%r9, _ZZ13GMMcommonTermiPfiE3s_n;
	add.s32 	%r10, %r9, %r8;
	shl.b32 	%r11, %r1, 2;
	add.s32 	%r12, %r10, %r11;
	st.volatile.shared.f32 	[%r12], %f18;
	and.b32  	%r13, %r11, 124;
	xor.b32  	%r14, %r13, 64;
	add.s32 	%r15, %r10, %r14;
	ld.volatile.shared.f32 	%f5, [%r15];
	add.f32 	%f6, %f18, %f5;
	st.volatile.shared.f32 	[%r12], %f6;
	add.s32 	%r16, %r11, 32;
	and.b32  	%r17, %r16, 124;
	add.s32 	%r18, %r10, %r17;
	ld.volatile.shared.f32 	%f7, [%r18];
	add.f32 	%f8, %f6, %f7;
	st.volatile.shared.f32 	[%r12], %f8;
	add.s32 	%r19, %r11, 16;
	and.b32  	%r20, %r19, 124;
	add.s32 	%r21, %r10, %r20;
	ld.volatile.shared.f32 	%f9, [%r21];
	add.f32 	%f10, %f8, %f9;
	st.volatile.shared.f32 	[%r12], %f10;
	add.s32 	%r22, %r11, 8;
	and.b32  	%r23, %r22, 124;
	add.s32 	%r24, %r10, %r23;
	ld.volatile.shared.f32 	%f11, [%r24];
	add.f32 	%f12, %f10, %f11;
	st.volatile.shared.f32 	[%r12], %f12;
	add.s32 	%r25, %r11, 4;
	and.b32  	%r26, %r25, 124;
	add.s32 	%r27, %r10, %r26;
	ld.volatile.shared.f32 	%f13, [%r27];
	add.f32 	%f3, %f12, %f13;
	@%p2 bra 	$L__BB0_4;
	ld.global.f32 	%f14, [%rd1+40];
	sqrt.rn.f32 	%f15, %f14;
	mul.f32 	%f16, %f3, %f15;
	div.rn.f32 	%f17, %f18, %f16;
	st.global.f32 	[%rd1+40], %f17;
$L__BB0_4:
	ret;

}
	// .globl	_Z17GMMDataTermKernelPK6uchar4iPKfiPfii
.visible .entry _Z17GMMDataTermKernelPK6uchar4iPKfiPfii(
	.param .u64 .ptr .align 1 _Z17GMMDataTermKernelPK6uchar4iPKfiPfii_param_0,
	.param .u32 _Z17GMMDataTermKernelPK6uchar4iPKfiPfii_param_1,
	.param .u64 .ptr .align 1 _Z17GMMDataTermKernelPK6uchar4iPKfiPfii_param_2,
	.param .u32 _Z17GMMDataTermKernelPK6uchar4iPKfiPfii_param_3,
	.param .u64 .ptr .align 1 _Z17GMMDataTermKernelPK6uchar4iPKfiPfii_param_4,
	.param .u32 _Z17GMMDataTermKernelPK6uchar4iPKfiPfii_param_5,
	.param .u32 _Z17GMMDataTermKernelPK6uchar4iPKfiPfii_param_6
)
{
	.reg .pred 	%p<15>;
	.reg .b16 	%rs<7>;
	.reg .b32 	%r<128>;
	.reg .b32 	%f<591>;
	.reg .b64 	%rd<42>;

	ld.param.u64 	%rd2, [_Z17GMMDataTermKernelPK6uchar4iPKfiPfii_param_0];
	ld.param.u32 	%r46, [_Z17GMMDataTermKernelPK6uchar4iPKfiPfii_param_1];
	ld.param.u64 	%rd4, [_Z17GMMDataTermKernelPK6uchar4iPKfiPfii_param_2];
	ld.param.u32 	%r47, [_Z17GMMDataTermKernelPK6uchar4iPKfiPfii_param_3];
	ld.param.u32 	%r48, [_Z17GMMDataTermKernelPK6uchar4iPKfiPfii_param_5];
	ld.param.u32 	%r50, [_Z17GMMDataTermKernelPK6uchar4iPKfiPfii_param_6];
	cvta.to.global.u64 	%rd1, %rd4;
	mov.u32 	%r51, %ctaid.x;
	mov.u32 	%r52, %ntid.x;
	mov.u32 	%r53, %tid.x;
	mad.lo.s32 	%r1, %r51, %r52, %r53;
	mov.u32 	%r54, %ctaid.y;
	mov.u32 	%r55, %ntid.y;
	mov.u32 	%r56, %tid.y;
	mad.lo.s32 	%r57, %r54, %r55, %r56;
	setp.ge.s32 	%p1, %r1, %r48;
	setp.ge.s32 	%p2, %r57, %r50;
	or.pred  	%p3, %p1, %p2;
	@%p3 bra 	$L__BB1_13;
	cvta.to.global.u64 	%rd5, %rd2;
	mad.lo.s32 	%r3, %r48, %r57, %r1;
	mul.wide.s32 	%rd6, %r3, 4;
	add.s64 	%rd7, %rd5, %rd6;
	.pragma "used_bytes_mask 7";
	ld.global.u32 	%r58, [%rd7];
	bfe.u32 	%r59, %r58, 0, 8;
	cvt.u16.u32 	%rs1, %r59;
	and.b16  	%rs2, %rs1, 255;
	bfe.u32 	%r60, %r58, 8, 8;
	cvt.u16.u32 	%rs3, %r60;
	and.b16  	%rs4, %rs3, 255;
	bfe.u32 	%r61, %r58, 16, 8;
	cvt.u16.u32 	%rs5, %r61;
	and.b16  	%rs6, %rs5, 255;
	setp.lt.s32 	%p4, %r46, 1;
	cvt.rn.f32.u16 	%f1, %rs2;
	cvt.rn.f32.u16 	%f2, %rs4;
	cvt.rn.f32.u16 	%f3, %rs6;
	mov.f32 	%f578, 0f00000000;
	mov.f32 	%f587, %f578;
	mov.f32 	%f590, %f578;
	@%p4 bra 	$L__BB1_12;
	add.s32 	%r4, %r46, -1;
	shr.u32 	%r63, %r4, 1;
	add.s32 	%r5, %r63, 1;
	and.b32  	%r6, %r5, 3;
	setp.lt.u32 	%p5, %r46, 7;
	mov.f32 	%f587, 0f00000000;
	mov.b32 	%r126, 0;
	@%p5 bra 	$L__BB1_15;
	mul.lo.s32 	%r116, %r47, 6;
	shl.b32 	%r115, %r47, 2;
	shl.b32 	%r114, %r47, 1;
	and.b32  	%r65, %r5, 2147483644;
	neg.s32 	%r112, %r65;
	mov.f32 	%f587, 0f00000000;
	mov.b32 	%r113, 0;
	mov.u32 	%r126, %r113;
	bra.uni 	$L__BB1_14;
$L__BB1_4:
	mul.lo.s32 	%r122, %r47, 7;
	shl.b32 	%r20, %r47, 3;
	mul.lo.s32 	%r121, %r47, 5;
	mul.lo.s32 	%r120, %r47, 3;
	and.b32  	%r88, %r5, 2147483644;
	neg.s32 	%r118, %r88;
	mov.f32 	%f578, 0f00000000;
	mov.b32 	%r124, 0;
	mov.u32 	%r119, %r47;
$L__BB1_5:
	.pragma "nounroll";
	mul.wide.s32 	%rd22, %r119, 4;
	add.s64 	%rd23, %rd1, %rd22;
	ld.global.f32 	%f303, [%rd23+4];
	sub.f32 	%f304, %f1, %f303;
	ld.global.f32 	%f305, [%rd23+8];
	sub.f32 	%f306, %f2, %f305;
	ld.global.f32 	%f307, [%rd23+12];
	sub.f32 	%f308, %f3, %f307;
	mul.f32 	%f309, %f304, %f304;
	ld.global.f32 	%f310, [%rd23+16];
	mul.f32 	%f311, %f306, %f306;
	ld.global.f32 	%f312, [%rd23+28];
	mul.f32 	%f313, %f311, %f312;
	mul.f32 	%f314, %f308, %f308;
	ld.global.f32 	%f315, [%rd23+36];
	mul.f32 	%f316, %f304, %f306;
	ld.global.f32 	%f317, [%rd23+20];
	mul.f32 	%f318, %f304, %f308;
	ld.global.f32 	%f319, [%rd23+24];
	mul.f32 	%f320, %f318, %f319;
	mul.f32 	%f321, %f306, %f308;
	ld.global.f32 	%f322, [%rd23+32];
	ld.global.f32 	%f323, [%rd23+40];
	fma.rn.f32 	%f324, %f309, %f310, %f313;
	fma.rn.f32 	%f325, %f314, %f315, %f324;
	fma.rn.f32 	%f326, %f316, %f317, %f320;
	fma.rn.f32 	%f327, %f321, %f322, %f326;
	fma.rn.f32 	%f328, %f327, 0f40000000, %f325;
	mul.f32 	%f329, %f328, 0fBF000000;
	fma.rn.f32 	%f330, %f329, 0f3BBB989D, 0f3F000000;
	cvt.sat.f32.f32 	%f331, %f330;
	mov.f32 	%f332, 0f4B400001;
	mov.f32 	%f333, 0f437C0000;
	fma.rm.f32 	%f334, %f331, %f333, %f332;
	add.f32 	%f335, %f334, 0fCB40007F;
	neg.f32 	%f336, %f335;
	fma.rn.f32 	%f337, %f329, 0f3FB8AA3B, %f336;
	fma.rn.f32 	%f338, %f329, 0f32A57060, %f337;
	mov.b32 	%r89, %f334;
	shl.b32 	%r90, %r89, 23;
	mov.b32 	%f339, %r90;
	ex2.approx.ftz.f32 	%f340, %f338;
	mul.f32 	%f341, %f340, %f339;
	fma.rn.f32 	%f342, %f323, %f341, %f578;
	mul.wide.s32 	%rd24, %r120, 4;
	add.s64 	%rd25, %rd1, %rd24;
	ld.global.f32 	%f343, [%rd25+4];
	sub.f32 	%f344, %f1, %f343;
	ld.global.f32 	%f345, [%rd25+8];
	sub.f32 	%f346, %f2, %f345;
	ld.global.f32 	%f347, [%rd25+12];
	sub.f32 	%f348, %f3, %f347;
	mul.f32 	%f349, %f344, %f344;
	ld.global.f32 	%f350, [%rd25+16];
	mul.f32 	%f351, %f346, %f346;
	ld.global.f32 	%f352, [%rd25+28];
	mul.f32 	%f353, %f351, %f352;
	mul.f32 	%f354, %f348, %f348;
	ld.global.f32 	%f355, [%rd25+36];
	mul.f32 	%f356, %f344, %f346;
	ld.global.f32 	%f357, [%rd25+20];
	mul.f32 	%f358, %f344, %f348;
	ld.global.f32 	%f359, [%rd25+24];
	mul.f32 	%f360, %f358, %f359;
	mul.f32 	%f361, %f346, %f348;
	ld.global.f32 	%f362, [%rd25+32];
	ld.global.f32 	%f363, [%rd25+40];
	fma.rn.f32 	%f364, %f349, %f350, %f353;
	fma.rn.f32 	%f365, %f354, %f355, %f364;
	fma.rn.f32 	%f366, %f356, %f357, %f360;
	fma.rn.f32 	%f367, %f361, %f362, %f366;
	fma.rn.f32 	%f368, %f367, 0f40000000, %f365;
	mul.f32 	%f369, %f368, 0fBF000000;
	fma.rn.f32 	%f370, %f369, 0f3BBB989D, 0f3F000000;
	cvt.sat.f32.f32 	%f371, %f370;
	fma.rm.f32 	%f372, %f371, %f333, %f332;
	add.f32 	%f373, %f372, 0fCB40007F;
	neg.f32 	%f374, %f373;
	fma.rn.f32 	%f375, %f369, 0f3FB8AA3B, %f374;
	fma.rn.f32 	%f376, %f369, 0f32A57060, %f375;
	mov.b32 	%r91, %f372;
	shl.b32 	%r92, %r91, 23;
	mov.b32 	%f377, %r92;
	ex2.approx.ftz.f32 	%f378, %f376;
	mul.f32 	%f379, %f378, %f377;
	fma.rn.f32 	%f380, %f363, %f379, %f342;
	mul.wide.s32 	%rd26, %r121, 4;
	add.s64 	%rd27, %rd1, %rd26;
	ld.global.f32 	%f381, [%rd27+4];
	sub.f32 	%f382, %f1, %f381;
	ld.global.f32 	%f383, [%rd27+8];
	sub.f32 	%f384, %f2, %f383;
	ld.global.f32 	%f385, [%rd27+12];
	sub.f32 	%f386, %f3, %f385;
	mul.f32 	%f387, %f382, %f382;
	ld.global.f32 	%f388, [%rd27+16];
	mul.f32 	%f389, %f384, %f384;
	ld.global.f32 	%f390, [%rd27+28];
	mul.f32 	%f391, %f389, %f390;
	mul.f32 	%f392, %f386, %f386;
	ld.global.f32 	%f393, [%rd27+36];
	mul.f32 	%f394, %f382, %f384;
	ld.global.f32 	%f395, [%rd27+20];
	mul.f32 	%f396, %f382, %f386;
	ld.global.f32 	%f397, [%rd27+24];
	mul.f32 	%f398, %f396, %f397;
	mul.f32 	%f399, %f384, %f386;
	ld.global.f32 	%f400, [%rd27+32];
	ld.global.f32 	%f401, [%rd27+40];
	fma.rn.f32 	%f402, %f387, %f388, %f391;
	fma.rn.f32 	%f403, %f392, %f393, %f402;
	fma.rn.f32 	%f404, %f394, %f395, %f398;
	fma.rn.f32 	%f405, %f399, %f400, %f404;
	fma.rn.f32 	%f406, %f405, 0f40000000, %f403;
	mul.f32 	%f407, %f406, 0fBF000000;
	fma.rn.f32 	%f408, %f407, 0f3BBB989D, 0f3F000000;
	cvt.sat.f32.f32 	%f409, %f408;
	fma.rm.f32 	%f410, %f409, %f333, %f332;
	add.f32 	%f411, %f410, 0fCB40007F;
	neg.f32 	%f412, %f411;
	fma.rn.f32 	%f413, %f407, 0f3FB8AA3B, %f412;
	fma.rn.f32 	%f414, %f407, 0f32A57060, %f413;
	mov.b32 	%r93, %f410;
	shl.b32 	%r94, %r93, 23;
	mov.b32 	%f415, %r94;
	ex2.approx.ftz.f32 	%f416, %f414;
	mul.f32 	%f417, %f416, %f415;
	fma.rn.f32 	%f418, %f401, %f417, %f380;
	mul.wide.s32 	%rd28, %r122, 4;
	add.s64 	%rd29, %rd1, %rd28;
	ld.global.f32 	%f419, [%rd29+4];
	sub.f32 	%f420, %f1, %f419;
	ld.global.f32 	%f421, [%rd29+8];
	sub.f32 	%f422, %f2, %f421;
	ld.global.f32 	%f423, [%rd29+12];
	sub.f32 	%f424, %f3, %f423;
	mul.f32 	%f425, %f420, %f420;
	ld.global.f32 	%f426, [%rd29+16];
	mul.f32 	%f427, %f422, %f422;
	ld.global.f32 	%f428, [%rd29+28];
	mul.f32 	%f429, %f427, %f428;
	mul.f32 	%f430, %f424, %f424;
	ld.global.f32 	%f431, [%rd29+36];
	mul.f32 	%f432, %f420, %f422;
	ld.global.f32 	%f433, [%rd29+20];
	mul.f32 	%f434, %f420, %f424;
	ld.global.f32 	%f435, [%rd29+24];
	mul.f32 	%f436, %f434, %f435;
	mul.f32 	%f437, %f422, %f424;
	ld.global.f32 	%f438, [%rd29+32];
	ld.global.f32 	%f439, [%rd29+40];
	fma.rn.f32 	%f440, %f425, %f426, %f429;
	fma.rn.f32 	%f441, %f430, %f431, %f440;
	fma.rn.f32 	%f442, %f432, %f433, %f436;
	fma.rn.f32 	%f443, %f437, %f438, %f442;
	fma.rn.f32 	%f444, %f443, 0f40000000, %f441;
	mul.f32 	%f445, %f444, 0fBF000000;
	fma.rn.f32 	%f446, %f445, 0f3BBB989D, 0f3F000000;
	cvt.sat.f32.f32 	%f447, %f446;
	fma.rm.f32 	%f448, %f447, %f333, %f332;
	add.f32 	%f449, %f448, 0fCB40007F;
	neg.f32 	%f450, %f449;
	fma.rn.f32 	%f451, %f445, 0f3FB8AA3B, %f450;
	fma.rn.f32 	%f452, %f445, 0f32A57060, %f451;
	mov.b32 	%r95, %f448;
	shl.b32 	%r96, %r95, 23;
	mov.b32 	%f453, %r96;
	ex2.approx.ftz.f32 	%f454, %f452;
	mul.f32 	%f455, %f454, %f453;
	fma.rn.f32 	%f578, %f439, %f455, %f418;
	add.s32 	%r124, %r124, 8;
	add.s32 	%r122, %r122, %r20;
	add.s32 	%r121, %r121, %r20;
	add.s32 	%r120, %r120, %r20;
	add.s32 	%r119, %r119, %r20;
	add.s32 	%r118, %r118, 4;
	setp.ne.s32 	%p11, %r118, 0;
	@%p11 bra 	$L__BB1_5;
$L__BB1_6:
	setp.eq.s32 	%p12, %r6, 0;
	@%p12 bra 	$L__BB1_11;
	shr.u32 	%r97, %r4, 1;
	add.s32 	%r98, %r97, 1;
	and.b32  	%r99, %r98, 3;
	setp.eq.s32 	%p13, %r99, 1;
	@%p13 bra 	$L__BB1_9;
	mad.lo.s32 	%r100, %r47, %r124, %r47;
	mul.wide.s32 	%rd30, %r100, 4;
	add.s64 	%rd31, %rd1, %rd30;
	ld.global.f32 	%f457, [%rd31+4];
	sub.f32 	%f458, %f1, %f457;
	ld.global.f32 	%f459, [%rd31+8];
	sub.f32 	%f460, %f2, %f459;
	ld.global.f32 	%f461, [%rd31+12];
	sub.f32 	%f462, %f3, %f461;
	mul.f32 	%f463, %f458, %f458;
	ld.global.f32 	%f464, [%rd31+16];
	mul.f32 	%f465, %f460, %f460;
	ld.global.f32 	%f466, [%rd31+28];
	mul.f32 	%f467, %f465, %f466;
	mul.f32 	%f468, %f462, %f462;
	ld.global.f32 	%f469, [%rd31+36];
	mul.f32 	%f470, %f458, %f460;
	ld.global.f32 	%f471, [%rd31+20];
	mul.f32 	%f472, %f458, %f462;
	ld.global.f32 	%f473, [%rd31+24];
	mul.f32 	%f474, %f472, %f473;
	mul.f32 	%f475, %f460, %f462;
	ld.global.f32 	%f476, [%rd31+32];
	ld.global.f32 	%f477, [%rd31+40];
	fma.rn.f32 	%f478, %f463, %f464, %f467;
	fma.rn.f32 	%f479, %f468, %f469, %f478;
	fma.rn.f32 	%f480, %f470, %f471, %f474;
	fma.rn.f32 	%f481, %f475, %f476, %f480;
	fma.rn.f32 	%f482, %f481, 0f40000000, %f479;
	mul.f32 	%f483, %f482, 0fBF000000;
	fma.rn.f32 	%f484, %f483, 0f3BBB989D, 0f3F000000;
	cvt.sat.f32.f32 	%f485, %f484;
	mov.f32 	%f486, 0f4B400001;
	mov.f32 	%f487, 0f437C0000;
	fma.rm.f32 	%f488, %f485, %f487, %f486;
	add.f32 	%f489, %f488, 0fCB40007F;
	neg.f32 	%f490, %f489;
	fma.rn.f32 	%f491, %f483, 0f3FB8AA3B, %f490;
	fma.rn.f32 	%f492, %f483, 0f32A57060, %f491;
	mov.b32 	%r101, %f488;
	shl.b32 	%r102, %r101, 23;
	mov.b32 	%f493, %r102;
	ex2.approx.ftz.f32 	%f494, %f492;
	mul.f32 	%f495, %f494, %f493;
	fma.rn.f32 	%f496, %f477, %f495, %f578;
	shl.b32 	%r103, %r47, 1;
	add.s32 	%r104, %r100, %r103;
	mul.wide.s32 	%rd32, %r104, 4;
	add.s64 	%rd33, %rd1, %rd32;
	ld.global.f32 	%f497, [%rd33+4];
	sub.f32 	%f498, %f1, %f497;
	ld.global.f32 	%f499, [%rd33+8];
	sub.f32 	%f500, %f2, %f499;
	ld.global.f32 	%f501, [%rd33+12];
	sub.f32 	%f502, %f3, %f501;
	mul.f32 	%f503, %f498, %f498;
	ld.global.f32 	%f504, [%rd33+16];
	mul.f32 	%f505, %f500, %f500;
	ld.global.f32 	%f506, [%rd33+28];
	mul.f32 	%f507, %f505, %f506;
	mul.f32 	%f508, %f502, %f502;
	ld.global.f32 	%f509, [%rd33+36];
	mul.f32 	%f510, %f498, %f500;
	ld.global.f32 	%f511, [%rd33+20];
	mul.f32 	%f512, %f498, %f502;
	ld.global.f32 	%f513, [%rd33+24];
	mul.f32 	%f514, %f512, %f513;
	mul.f32 	%f515, %f500, %f502;
	ld.global.f32 	%f516, [%rd33+32];
	ld.global.f32 	%f517, [%rd33+40];
	fma.rn.f32 	%f518, %f503, %f504, %f507;
	fma.rn.f32 	%f519, %f508, %f509, %f518;
	fma.rn.f32 	%f520, %f510, %f511, %f514;
	fma.rn.f32 	%f521, %f515, %f516, %f520;
	fma.rn.f32 	%f522, %f521, 0f40000000, %f519;
	mul.f32 	%f523, %f522, 0fBF000000;
	fma.rn.f32 	%f524, %f523, 0f3BBB989D, 0f3F000000;
	cvt.sat.f32.f32 	%f525, %f524;
	fma.rm.f32 	%f526, %f525, %f487, %f486;
	add.f32 	%f527, %f526, 0fCB40007F;
	neg.f32 	%f528, %f527;
	fma.rn.f32 	%f529, %f523, 0f3FB8AA3B, %f528;
	fma.rn.f32 	%f530, %f523, 0f32A57060, %f529;
	mov.b32 	%r105, %f526;
	shl.b32 	%r106, %r105, 23;
	mov.b32 	%f531, %r106;
	ex2.approx.ftz.f32 	%f532, %f530;
	mul.f32 	%f533, %f532, %f531;
	fma.rn.f32 	%f578, %f517, %f533, %f496;
	add.s32 	%r124, %r124, 4;
$L__BB1_9:
	and.b32  	%r107, %r4, 2;
	setp.ne.s32 	%p14, %r107, 0;
	@%p14 bra 	$L__BB1_11;
	mad.lo.s32 	%r108, %r47, %r124, %r47;
	mul.wide.s32 	%rd34, %r108, 4;
	add.s64 	%rd35, %rd1, %rd34;
	ld.global.f32 	%f534, [%rd35+4];
	sub.f32 	%f535, %f1, %f534;
	ld.global.f32 	%f536, [%rd35+8];
	sub.f32 	%f537, %f2, %f536;
	ld.global.f32 	%f538, [%rd35+12];
	sub.f32 	%f539, %f3, %f538;
	mul.f32 	%f540, %f535, %f535;
	ld.global.f32 	%f541, [%rd35+16];
	mul.f32 	%f542, %f537, %f537;
	ld.global.f32 	%f543, [%rd35+28];
	mul.f32 	%f544, %f542, %f543;
	mul.f32 	%f545, %f539, %f539;
	ld.global.f32 	%f546, [%rd35+36];
	mul.f32 	%f547, %f535, %f537;
	ld.global.f32 	%f548, [%rd35+20];
	mul.f32 	%f549, %f535, %f539;
	ld.global.f32 	%f550, [%rd35+24];
	mul.f32 	%f551, %f549, %f550;
	mul.f32 	%f552, %f537, %f539;
	ld.global.f32 	%f553, [%rd35+32];
	ld.global.f32 	%f554, [%rd35+40];
	fma.rn.f32 	%f555, %f540, %f541, %f544;
	fma.rn.f32 	%f556, %f545, %f546, %f555;
	fma.rn.f32 	%f557, %f547, %f548, %f551;
	fma.rn.f32 	%f558, %f552, %f553, %f557;
	fma.rn.f32 	%f559, %f558, 0f40000000, %f556;
	mul.f32 	%f560, %f559, 0fBF000000;
	fma.rn.f32 	%f561, %f560, 0f3BBB989D, 0f3F000000;
	cvt.sat.f32.f32 	%f562, %f561;
	mov.f32 	%f563, 0f4B400001;
	mov.f32 	%f564, 0f437C0000;
	fma.rm.f32 	%f565, %f562, %f564, %f563;
	add.f32 	%f566, %f565, 0fCB40007F;
	neg.f32 	%f567, %f566;
	fma.rn.f32 	%f568, %f560, 0f3FB8AA3B, %f567;
	fma.rn.f32 	%f569, %f560, 0f32A57060, %f568;
	mov.b32 	%r109, %f565;
	shl.b32 	%r110, %r109, 23;
	mov.b32 	%f570, %r110;
	ex2.approx.ftz.f32 	%f571, %f569;
	mul.f32 	%f572, %f571, %f570;
	fma.rn.f32 	%f578, %f554, %f572, %f578;
$L__BB1_11:
	add.f32 	%f573, %f587, 0f00000000;
	add.f32 	%f590, %f573, %f578;
$L__BB1_12:
	ld.param.u64 	%rd41, [_Z17GMMDataTermKernelPK6uchar4iPKfiPfii_param_4];
	mul.lo.s32 	%r111, %r50, %r48;
	div.rn.f32 	%f574, %f587, %f590;
	cvta.to.global.u64 	%rd36, %rd41;
	mul.wide.s32 	%rd37, %r3, 4;
	add.s64 	%rd38, %rd36, %rd37;
	st.global.f32 	[%rd38], %f574;
	div.rn.f32 	%f575, %f578, %f590;
	mul.wide.s32 	%rd39, %r111, 4;
	add.s64 	%rd40, %rd38, %rd39;
	st.global.f32 	[%rd40], %f575;
$L__BB1_13:
	ret;
$L__BB1_14:
	.pragma "nounroll";
	mul.wide.s32 	%rd8, %r113, 4;
	add.s64 	%rd9, %rd1, %rd8;
	ld.global.f32 	%f30, [%rd9+4];
	sub.f32 	%f31, %f1, %f30;
	ld.global.f32 	%f32, [%rd9+8];
	sub.f32 	%f33, %f2, %f32;
	ld.global.f32 	%f34, [%rd9+12];
	sub.f32 	%f35, %f3, %f34;
	mul.f32 	%f36, %f31, %f31;
	ld.global.f32 	%f37, [%rd9+16];
	mul.f32 	%f38, %f33, %f33;
	ld.global.f32 	%f39, [%rd9+28];
	mul.f32 	%f40, %f38, %f39;
	mul.f32 	%f41, %f35, %f35;
	ld.global.f32 	%f42, [%rd9+36];
	mul.f32 	%f43, %f31, %f33;
	ld.global.f32 	%f44, [%rd9+20];
	mul.f32 	%f45, %f31, %f35;
	ld.global.f32 	%f46, [%rd9+24];
	mul.f32 	%f47, %f45, %f46;
	mul.f32 	%f48, %f33, %f35;
	ld.global.f32 	%f49, [%rd9+32];
	ld.global.f32 	%f50, [%rd9+40];
	fma.rn.f32 	%f51, %f36, %f37, %f40;
	fma.rn.f32 	%f52, %f41, %f42, %f51;
	fma.rn.f32 	%f53, %f43, %f44, %f47;
	fma.rn.f32 	%f54, %f48, %f49, %f53;
	fma.rn.f32 	%f55, %f54, 0f40000000, %f52;
	mul.f32 	%f56, %f55, 0fBF000000;
	fma.rn.f32 	%f57, %f56, 0f3BBB989D, 0f3F000000;
	cvt.sat.f32.f32 	%f58, %f57;
	mov.f32 	%f59, 0f4B400001;
	mov.f32 	%f60, 0f437C0000;
	fma.rm.f32 	%f61, %f58, %f60, %f59;
	add.f32 	%f62, %f61, 0fCB40007F;
	neg.f32 	%f63, %f62;
	fma.rn.f32 	%f64, %f56, 0f3FB8AA3B, %f63;
	fma.rn.f32 	%f65, %f56, 0f32A57060, %f64;
	mov.b32 	%r66, %f61;
	shl.b32 	%r67, %r66, 23;
	mov.b32 	%f66, %r67;
	ex2.approx.ftz.f32 	%f67, %f65;
	mul.f32 	%f68, %f67, %f66;
	fma.rn.f32 	%f69, %f50, %f68, %f587;
	mul.wide.s32 	%rd10, %r114, 4;
	add.s64 	%rd11, %rd1, %rd10;
	ld.global.f32 	%f70, [%rd11+4];
	sub.f32 	%f71, %f1, %f70;
	ld.global.f32 	%f72, [%rd11+8];
	sub.f32 	%f73, %f2, %f72;
	ld.global.f32 	%f74, [%rd11+12];
	sub.f32 	%f75, %f3, %f74;
	mul.f32 	%f76, %f71, %f71;
	ld.global.f32 	%f77, [%rd11+16];
	mul.f32 	%f78, %f73, %f73;
	ld.global.f32 	%f79, [%rd11+28];
	mul.f32 	%f80, %f78, %f79;
	mul.f32 	%f81, %f75, %f75;
	ld.global.f32 	%f82, [%rd11+36];
	mul.f32 	%f83, %f71, %f73;
	ld.global.f32 	%f84, [%rd11+20];
	mul.f32 	%f85, %f71, %f75;
	ld.global.f32 	%f86, [%rd11+24];
	mul.f32 	%f87, %f85, %f86;
	mul.f32 	%f88, %f73, %f75;
	ld.global.f32 	%f89, [%rd11+32];
	ld.global.f32 	%f90, [%rd11+40];
	fma.rn.f32 	%f91, %f76, %f77, %f80;
	fma.rn.f32 	%f92, %f81, %f82, %f91;
	fma.rn.f32 	%f93, %f83, %f84, %f87;
	fma.rn.f32 	%f94, %f88, %f89, %f93;
	fma.rn.f32 	%f95, %f94, 0f40000000, %f92;
	mul.f32 	%f96, %f95, 0fBF000000;
	fma.rn.f32 	%f97, %f96, 0f3BBB989D, 0f3F000000;
	cvt.sat.f32.f32 	%f98, %f97;
	fma.rm.f32 	%f99, %f98, %f60, %f59;
	add.f32 	%f100, %f99, 0fCB40007F;
	neg.f32 	%f101, %f100;
	fma.rn.f32 	%f102, %f96, 0f3FB8AA3B, %f101;
	fma.rn.f32 	%f103, %f96, 0f32A57060, %f102;
	mov.b32 	%r68, %f99;
	shl.b32 	%r69, %r68, 23;
	mov.b32 	%f104, %r69;
	ex2.approx.ftz.f32 	%f105, %f103;
	mul.f32 	%f106, %f105, %f104;
	fma.rn.f32 	%f107, %f90, %f106, %f69;
	mul.wide.s32 	%rd12, %r115, 4;
	add.s64 	%rd13, %rd1, %rd12;
	ld.global.f32 	%f108, [%rd13+4];
	sub.f32 	%f109, %f1, %f108;
	ld.global.f32 	%f110, [%rd13+8];
	sub.f32 	%f111, %f2, %f110;
	ld.global.f32 	%f112, [%rd13+12];
	sub.f32 	%f113, %f3, %f112;
	mul.f32 	%f114, %f109, %f109;
	ld.global.f32 	%f115, [%rd13+16];
	mul.f32 	%f116, %f111, %f111;
	ld.global.f32 	%f117, [%rd13+28];
	mul.f32 	%f118, %f116, %f117;
	mul.f32 	%f119, %f113, %f113;
	ld.global.f32 	%f120, [%rd13+36];
	mul.f32 	%f121, %f109, %f111;
	ld.global.f32 	%f122, [%rd13+20];
	mul.f32 	%f123, %f109, %f113;
	ld.global.f32 	%f124, [%rd13+24];
	mul.f32 	%f125, %f123, %f124;
	mul.f32 	%f126, %f111, %f113;
	ld.global.f32 	%f127, [%rd13+32];
	ld.global.f32 	%f128, [%rd13+40];
	fma.rn.f32 	%f129, %f114, %f115, %f118;
	fma.rn.f32 	%f130, %f119, %f120, %f129;
	fma.rn.f32 	%f131, %f121, %f122, %f125;
	fma.rn.f32 	%f132, %f126, %f127, %f131;
	fma.rn.f32 	%f133, %f132, 0f40000000, %f130;
	mul.f32 	%f134, %f133, 0fBF000000;
	fma.rn.f32 	%f135, %f134, 0f3BBB989D, 0f3F000000;
	cvt.sat.f32.f32 	%f136, %f135;
	fma.rm.f32 	%f137, %f136, %f60, %f59;
	add.f32 	%f138, %f137, 0fCB40007F;
	neg.f32 	%f139, %f138;
	fma.rn.f32 	%f140, %f134, 0f3FB8AA3B, %f139;
	fma.rn.f32 	%f141, %f134, 0f32A57060, %f140;
	mov.b32 	%r70, %f137;
	shl.b32 	%r71, %r70, 23;
	mov.b32 	%f142, %r71;
	ex2.approx.ftz.f32 	%f143, %f141;
	mul.f32 	%f144, %f143, %f142;
	fma.rn.f32 	%f145, %f128, %f144, %f107;
	mul.wide.s32 	%rd14, %r116, 4;
	add.s64 	%rd15, %rd1, %rd14;
	ld.global.f32 	%f146, [%rd15+4];
	sub.f32 	%f147, %f1, %f146;
	ld.global.f32 	%f148, [%rd15+8];
	sub.f32 	%f149, %f2, %f148;
	ld.global.f32 	%f150, [%rd15+12];
	sub.f32 	%f151, %f3, %f150;
	mul.f32 	%f152, %f147, %f147;
	ld.global.f32 	%f153, [%rd15+16];
	mul.f32 	%f154, %f149, %f149;
	ld.global.f32 	%f155, [%rd15+28];
	mul.f32 	%f156, %f154, %f155;
	mul.f32 	%f157, %f151, %f151;
	ld.global.f32 	%f158, [%rd15+36];
	mul.f32 	%f159, %f147, %f149;
	ld.global.f32 	%f160, [%rd15+20];
	mul.f32 	%f161, %f147, %f151;
	ld.global.f32 	%f162, [%rd15+24];
	mul.f32 	%f163, %f161, %f162;
	mul.f32 	%f164, %f149, %f151;
	ld.global.f32 	%f165, [%rd15+32];
	ld.global.f32 	%f166, [%rd15+40];
	fma.rn.f32 	%f167, %f152, %f153, %f156;
	fma.rn.f32 	%f168, %f157, %f158, %f167;
	fma.rn.f32 	%f169, %f159, %f160, %f163;
	fma.rn.f32 	%f170, %f164, %f165, %f169;
	fma.rn.f32 	%f171, %f170, 0f40000000, %f168;
	mul.f32 	%f172, %f171, 0fBF000000;
	fma.rn.f32 	%f173, %f172, 0f3BBB989D, 0f3F000000;
	cvt.sat.f32.f32 	%f174, %f173;
	fma.rm.f32 	%f175, %f174, %f60, %f59;
	add.f32 	%f176, %f175, 0fCB40007F;
	neg.f32 	%f177, %f176;
	fma.rn.f32 	%f178, %f172, 0f3FB8AA3B, %f177;
	fma.rn.f32 	%f179, %f172, 0f32A57060, %f178;
	mov.b32 	%r72, %f175;
	shl.b32 	%r73, %r72, 23;
	mov.b32 	%f180, %r73;
	ex2.approx.ftz.f32 	%f181, %f179;
	mul.f32 	%f182, %f181, %f180;
	fma.rn.f32 	%f587, %f166, %f182, %f145;
	add.s32 	%r126, %r126, 8;
	shl.b32 	%r74, %r47, 3;
	add.s32 	%r116, %r116, %r74;
	add.s32 	%r115, %r115, %r74;
	add.s32 	%r114, %r114, %r74;
	add.s32 	%r113, %r113, %r74;
	add.s32 	%r112, %r112, 4;
	setp.eq.s32 	%p6, %r112, 0;
	@%p6 bra 	$L__BB1_15;
	bra.uni 	$L__BB1_14;
$L__BB1_15:
	setp.eq.s32 	%p7, %r6, 0;
	@%p7 bra 	$L__BB1_20;
	setp.eq.s32 	%p8, %r6, 1;
	@%p8 bra 	$L__BB1_18;
	mul.lo.s32 	%r75, %r126, %r47;
	mul.wide.s32 	%rd16, %r75, 4;
	add.s64 	%rd17, %rd1, %rd16;
	ld.global.f32 	%f184, [%rd17+4];
	sub.f32 	%f185, %f1, %f184;
	ld.global.f32 	%f186, [%rd17+8];
	sub.f32 	%f187, %f2, %f186;
	ld.global.f32 	%f188, [%rd17+12];
	sub.f32 	%f189, %f3, %f188;
	mul.f32 	%f190, %f185, %f185;
	ld.global.f32 	%f191, [%rd17+16];
	mul.f32 	%f192, %f187, %f187;
	ld.global.f32 	%f193, [%rd17+28];
	mul.f32 	%f194, %f192, %f193;
	mul.f32 	%f195, %f189, %f189;
	ld.global.f32 	%f196, [%rd17+36];
	mul.f32 	%f197, %f185, %f187;
	ld.global.f32 	%f198, [%rd17+20];
	mul.f32 	%f199, %f185, %f189;
	ld.global.f32 	%f200, [%rd17+24];
	mul.f32 	%f201, %f199, %f200;
	mul.f32 	%f202, %f187, %f189;
	ld.global.f32 	%f203, [%rd17+32];
	ld.global.f32 	%f204, [%rd17+40];
	fma.rn.f32 	%f205, %f190, %f191, %f194;
	fma.rn.f32 	%f206, %f195, %f196, %f205;
	fma.rn.f32 	%f207, %f197, %f198, %f201;
	fma.rn.f32 	%f208, %f202, %f203, %f207;
	fma.rn.f32 	%f209, %f208, 0f40000000, %f206;
	mul.f32 	%f210, %f209, 0fBF000000;
	fma.rn.f32 	%f211, %f210, 0f3BBB989D, 0f3F000000;
	cvt.sat.f32.f32 	%f212, %f211;
	mov.f32 	%f213, 0f4B400001;
	mov.f32 	%f214, 0f437C0000;
	fma.rm.f32 	%f215, %f212, %f214, %f213;
	add.f32 	%f216, %f215, 0fCB40007F;
	neg.f32 	%f217, %f216;
	fma.rn.f32 	%f218, %f210, 0f3FB8AA3B, %f217;
	fma.rn.f32 	%f219, %f210, 0f32A57060, %f218;
	mov.b32 	%r76, %f215;
	shl.b32 	%r77, %r76, 23;
	mov.b32 	%f220, %r77;
	ex2.approx.ftz.f32 	%f221, %f219;
	mul.f32 	%f222, %f221, %f220;
	fma.rn.f32 	%f223, %f204, %f222, %f587;
	shl.b32 	%r78, %r47, 1;
	add.s32 	%r79, %r75, %r78;
	mul.wide.s32 	%rd18, %r79, 4;
	add.s64 	%rd19, %rd1, %rd18;
	ld.global.f32 	%f224, [%rd19+4];
	sub.f32 	%f225, %f1, %f224;
	ld.global.f32 	%f226, [%rd19+8];
	sub.f32 	%f227, %f2, %f226;
	ld.global.f32 	%f228, [%rd19+12];
	sub.f32 	%f229, %f3, %f228;
	mul.f32 	%f230, %f225, %f225;
	ld.global.f32 	%f231, [%rd19+16];
	mul.f32 	%f232, %f227, %f227;
	ld.global.f32 	%f233, [%rd19+28];
	mul.f32 	%f234, %f232, %f233;
	mul.f32 	%f235, %f229, %f229;
	ld.global.f32 	%f236, [%rd19+36];
	mul.f32 	%f237, %f225, %f227;
	ld.global.f32 	%f238, [%rd19+20];
	mul.f32 	%f239, %f225, %f229;
	ld.global.f32 	%f240, [%rd19+24];
	mul.f32 	%f241, %f239, %f240;
	mul.f32 	%f242, %f227, %f229;
	ld.global.f32 	%f243, [%rd19+32];
	ld.global.f32 	%f244, [%rd19+40];
	fma.rn.f32 	%f245, %f230, %f231, %f234;
	fma.rn.f32 	%f246, %f235, %f236, %f245;
	fma.rn.f32 	%f247, %f237, %f238, %f241;
	fma.rn.f32 	%f248, %f242, %f243, %f247;
	fma.rn.f32 	%f249, %f248, 0f40000000, %f246;
	mul.f32 	%f250, %f249, 0fBF000000;
	fma.rn.f32 	%f251, %f250, 0f3BBB989D, 0f3F000000;
	cvt.sat.f32.f32 	%f252, %f251;
	fma.rm.f32 	%f253, %f252, %f214, %f213;
	add.f32 	%f254, %f253, 0fCB40007F;
	neg.f32 	%f255, %f254;
	fma.rn.f32 	%f256, %f250, 0f3FB8AA3B, %f255;
	fma.rn.f32 	%f257, %f250, 0f32A57060, %f256;
	mov.b32 	%r80, %f253;
	shl.b32 	%r81, %r80, 23;
	mov.b32 	%f258, %r81;
	ex2.approx.ftz.f32 	%f259, %f257;
	mul.f32 	%f260, %f259, %f258;
	fma.rn.f32 	%f587, %f244, %f260, %f223;
	add.s32 	%r126, %r126, 4;
$L__BB1_18:
	and.b32  	%r82, %r4, 2;
	setp.ne.s32 	%p9, %r82, 0;
	@%p9 bra 	$L__BB1_20;
	mul.lo.s32 	%r83, %r126, %r47;
	mul.wide.s32 	%rd20, %r83, 4;
	add.s64 	%rd21, %rd1, %rd20;
	ld.global.f32 	%f261, [%rd21+4];
	sub.f32 	%f262, %f1, %f261;
	ld.global.f32 	%f263, [%rd21+8];
	sub.f32 	%f264, %f2, %f263;
	ld.global.f32 	%f265, [%rd21+12];
	sub.f32 	%f266, %f3, %f265;
	mul.f32 	%f267, %f262, %f262;
	ld.global.f32 	%f268, [%rd21+16];
	mul.f32 	%f269, %f264, %f264;
	ld.global.f32 	%f270, [%rd21+28];
	mul.f32 	%f271, %f269, %f270;
	mul.f32 	%f272, %f266, %f266;
	ld.global.f32 	%f273, [%rd21+36];
	mul.f32 	%f274, %f262, %f264;
	ld.global.f32 	%f275, [%rd21+20];
	mul.f32 	%f276, %f262, %f266;
	ld.global.f32 	%f277, [%rd21+24];
	mul.f32 	%f278, %f276, %f277;
	mul.f32 	%f279, %f264, %f266;
	ld.global.f32 	%f280, [%rd21+32];
	ld.global.f32 	%f281, [%rd21+40];
	fma.rn.f32 	%f282, %f267, %f268, %f271;
	fma.rn.f32 	%f283, %f272, %f273, %f282;
	fma.rn.f32 	%f284, %f274, %f275, %f278;
	fma.rn.f32 	%f285, %f279, %f280, %f284;
	fma.rn.f32 	%f286, %f285, 0f40000000, %f283;
	mul.f32 	%f287, %f286, 0fBF000000;
	fma.rn.f32 	%f288, %f287, 0f3BBB989D, 0f3F000000;
	cvt.sat.f32.f32 	%f289, %f288;
	mov.f32 	%f290, 0f4B400001;
	mov.f32 	%f291, 0f437C0000;
	fma.rm.f32 	%f292, %f289, %f291, %f290;
	add.f32 	%f293, %f292, 0fCB40007F;
	neg.f32 	%f294, %f293;
	fma.rn.f32 	%f295, %f287, 0f3FB8AA3B, %f294;
	fma.rn.f32 	%f296, %f287, 0f32A57060, %f295;
	mov.b32 	%r84, %f292;
	shl.b32 	%r85, %r84, 23;
	mov.b32 	%f297, %r85;
	ex2.approx.ftz.f32 	%f298, %f296;
	mul.f32 	%f299, %f298, %f297;
	fma.rn.f32 	%f587, %f281, %f299, %f587;
$L__BB1_20:
	setp.lt.u32 	%p10, %r46, 7;
	mov.f32 	%f578, 0f00000000;
	mov.b32 	%r124, 0;
	@%p10 bra 	$L__BB1_6;
	bra.uni 	$L__BB1_4;

}
	// .globl	_Z12GMMFindSplitP10GMMSplit_tiPfi
.visible .entry _Z12GMMFindSplitP10GMMSplit_tiPfi(
	.param .u64 .ptr .align 1 _Z12GMMFindSplitP10GMMSplit_tiPfi_param_0,
	.param .u32 _Z12GMMFindSplitP10GMMSplit_tiPfi_param_1,
	.param .u64 .ptr .align 1 _Z12GMMFindSplitP10GMMSplit_tiPfi_param_2,
	.param .u32 _Z12GMMFindSplitP10GMMSplit_tiPfi_param_3
)
{
	.local .align 4 .b8 	__local_depot2[28];
	.reg .b64 	%SP;
	.reg .b64 	%SPL;
	.reg .pred 	%p<29>;
	.reg .b32 	%r<107>;
	.reg .b32 	%f<191>;
	.reg .b64 	%rd<47>;
	.reg .b64 	%fd<5>;
	// demoted variable
	.shared .align 4 .b8 _ZZ12GMMFindSplitP10GMMSplit_tiPfiE13s_eigenvalues[256];
	mov.u64 	%SPL, __local_depot2;
	ld.param.u64 	%rd17, [_Z12GMMFindSplitP10GMMSplit_tiPfi_param_0];
	ld.param.u32 	%r30, [_Z12GMMFindSplitP10GMMSplit_tiPfi_param_1];
	ld.param.u64 	%rd18, [_Z12GMMFindSplitP10GMMSplit_tiPfi_param_2];
	ld.param.u32 	%r31, [_Z12GMMFindSplitP10GMMSplit_tiPfi_param_3];
	cvta.to.global.u64 	%rd19, %rd18;
	add.u64 	%rd1, %SPL, 0;
	mov.u32 	%r1, %tid.x;
	shl.b32 	%r32, %r1, 1;
	mov.u32 	%r2, %tid.y;
	add.s32 	%r33, %r32, %r2;
	setp.ge.u32 	%p1, %r1, %r30;
	mul.lo.s32 	%r34, %r31, %r33;
	mul.wide.s32 	%rd21, %r34, 4;
	add.s64 	%rd2, %rd19, %rd21;
	mov.f32 	%f190, 0f00000000;
	@%p1 bra 	$L__BB2_18;
	ld.global.f32 	%f1, [%rd2+16];
	ld.global.f32 	%f29, [%rd2+36];
	setp.gt.f32 	%p2, %f1, %f29;
	selp.f32 	%f30, %f1, %f29, %p2;
	rcp.rn.f32 	%f2, %f30;
	mul.f32 	%f31, %f2, %f1;
	ld.global.f32 	%f3, [%rd2+20];
	mul.f32 	%f32, %f2, %f3;
	ld.global.f32 	%f4, [%rd2+24];
	mul.f32 	%f33, %f2, %f4;
	ld.global.f32 	%f5, [%rd2+28];
	mul.f32 	%f34, %f2, %f5;
	ld.global.f32 	%f6, [%rd2+32];
	mul.f32 	%f35, %f2, %f6;
	mul.f32 	%f36, %f2, %f29;
	mul.f32 	%f37, %f31, %f34;
	mul.f32 	%f38, %f37, %f36;
	add.f32 	%f39, %f32, %f32;
	mul.f32 	%f40, %f39, %f33;
	fma.rn.f32 	%f41, %f40, %f35, %f38;
	mul.f32 	%f42, %f31, %f35;
	mul.f32 	%f43, %f35, %f42;
	sub.f32 	%f44, %f41, %f43;
	mul.f32 	%f45, %f33, %f34;
	mul.f32 	%f46, %f33, %f45;
	sub.f32 	%f47, %f44, %f46;
	mul.f32 	%f48, %f32, %f36;
	mul.f32 	%f49, %f32, %f48;
	sub.f32 	%f50, %f47, %f49;
	mul.f32 	%f51, %f32, %f32;
	sub.f32 	%f52, %f37, %f51;
	fma.rn.f32 	%f53, %f31, %f36, %f52;
	mul.f32 	%f54, %f33, %f33;
	sub.f32 	%f55, %f53, %f54;
	fma.rn.f32 	%f56, %f34, %f36, %f55;
	mul.f32 	%f57, %f35, %f35;
	sub.f32 	%f58, %f56, %f57;
	add.f32 	%f59, %f31, %f34;
	add.f32 	%f60, %f59, %f36;
	mul.f32 	%f7, %f60, 0f3EAAAAAB;
	mul.f32 	%f61, %f60, %f7;
	sub.f32 	%f62, %f58, %f61;
	mul.f32 	%f63, %f62, 0f3EAAAAAB;
	setp.gt.f32 	%p3, %f63, 0f00000000;
	selp.f32 	%f64, 0f00000000, %f63, %p3;
	add.f32 	%f65, %f7, %f7;
	mul.f32 	%f66, %f7, %f65;
	sub.f32 	%f67, %f66, %f58;
	fma.rn.f32 	%f68, %f7, %f67, %f50;
	mul.f32 	%f69, %f68, 0f3F000000;
	mul.f32 	%f70, %f64, %f64;
	mul.f32 	%f71, %f64, %f70;
	fma.rn.f32 	%f72, %f69, %f69, %f71;
	setp.gt.f32 	%p4, %f72, 0f00000000;
	neg.f32 	%f8, %f64;
	neg.f32 	%f73, %f72;
	selp.f32 	%f74, 0f80000000, %f73, %p4;
	sqrt.rn.f32 	%f75, %f74;
	abs.f32 	%f76, %f69;
	abs.f32 	%f77, %f75;
	setp.gt.f32 	%p5, %f77, %f76;
	selp.f32 	%f78, %f77, %f76, %p5;
	selp.f32 	%f79, %f76, %f77, %p5;
	div.rn.f32 	%f80, %f79, %f78;
	mul.f32 	%f81, %f80, %f80;
	fma.rn.f32 	%f82, %f81, 0f3B33710B, 0fBC807748;
	fma.rn.f32 	%f83, %f82, %f81, 0f3D2CDAB2;
	fma.rn.f32 	%f84, %f83, %f81, 0fBD992D10;
	fma.rn.f32 	%f85, %f84, %f81, 0f3DD9EA6C;
	fma.rn.f32 	%f86, %f85, %f81, 0fBE117CB1;
	fma.rn.f32 	%f87, %f86, %f81, 0f3E4CBCE0;
	fma.rn.f32 	%f88, %f87, %f81, 0fBEAAAA7D;
	mul.f32 	%f89, %f81, %f88;
	fma.rn.f32 	%f90, %f89, %f80, %f80;
	neg.f32 	%f91, %f90;
	fma.rn.f32 	%f92, 0f3F6EE581, 0f3FD774EB, %f91;
	selp.f32 	%f93, %f92, %f90, %p5;
	selp.f32 	%f94, 0f3F6EE581, 0f3FEEE581, %p5;
	selp.f32 	%f95, %f90, %f91, %p5;
	mov.b32 	%r35, %f69;
	fma.rn.f32 	%f96, %f94, 0f3FD774EB, %f95;
	setp.lt.s32 	%p6, %r35, 0;
	selp.f32 	%f97, %f96, %f93, %p6;
	add.f32 	%f98, %f77, %f76;
	setp.eq.f32 	%p7, %f78, 0f00000000;
	selp.f32 	%f99, 0f40490FDB, 0f00000000, %p6;
	setp.eq.f32 	%p8, %f76, %f77;
	selp.f32 	%f100, 0f4016CBE4, 0f3F490FDB, %p6;
	selp.f32 	%f101, %f100, %f97, %p8;
	selp.f32 	%f102, %f99, %f101, %p7;
	abs.f32 	%f103, %f98;
	setp.nan.f32 	%p9, %f103, %f103;
	copysign.f32 	%f104, %f75, %f102;
	selp.f32 	%f105, %f98, %f104, %p9;
	mul.f32 	%f9, %f105, 0f3EAAAAAB;
	mul.f32 	%f106, %f9, 0f3F22F983;
	cvt.rni.s32.f32 	%r106, %f106;
	cvt.rn.f32.s32 	%f107, %r106;
	fma.rn.f32 	%f108, %f107, 0fBFC90FDA, %f9;
	fma.rn.f32 	%f109, %f107, 0fB3A22168, %f108;
	fma.rn.f32 	%f186, %f107, 0fA7C234C5, %f109;
	abs.f32 	%f11, %f9;
	setp.ltu.f32 	%p10, %f11, 0f47CE4780;
	mov.u32 	%r102, %r106;
	mov.f32 	%f185, %f186;
	@%p10 bra 	$L__BB2_9;
	setp.neu.f32 	%p11, %f11, 0f7F800000;
	@%p11 bra 	$L__BB2_4;
	mov.f32 	%f112, 0f00000000;
	mul.rn.f32 	%f185, %f9, %f112;
	mov.b32 	%r102, 0;
	bra.uni 	$L__BB2_9;
$L__BB2_4:
	mov.b32 	%r4, %f9;
	shl.b32 	%r37, %r4, 8;
	or.b32  	%r5, %r37, -2147483648;
	mov.b64 	%rd43, 0;
	mov.b32 	%r99, 0;
	mov.u64 	%rd41, __cudart_i2opi_f;
	mov.u64 	%rd42, %rd1;
$L__BB2_5:
	.pragma "nounroll";
	ld.global.nc.u32 	%r38, [%rd41];
	mad.wide.u32 	%rd24, %r38, %r5, %rd43;
	shr.u64 	%rd43, %rd24, 32;
	st.local.u32 	[%rd42], %rd24;
	add.s32 	%r99, %r99, 1;
	add.s64 	%rd42, %rd42, 4;
	add.s64 	%rd41, %rd41, 4;
	setp.ne.s32 	%p12, %r99, 6;
	@%p12 bra 	$L__BB2_5;
	shr.u32 	%r39, %r4, 23;
	st.local.u32 	[%rd1+24], %rd43;
	and.b32  	%r8, %r39, 31;
	and.b32  	%r40, %r39, 224;
	add.s32 	%r41, %r40, -128;
	shr.u32 	%r42, %r41, 5;
	mul.wide.u32 	%rd25, %r42, 4;
	sub.s64 	%rd9, %rd1, %rd25;
	ld.local.u32 	%r100, [%rd9+24];
	ld.local.u32 	%r101, [%rd9+20];
	setp.eq.s32 	%p13, %r8, 0;
	@%p13 bra 	$L__BB2_8;
	shf.l.wrap.b32 	%r100, %r101, %r100, %r8;
	ld.local.u32 	%r43, [%rd9+16];
	shf.l.wrap.b32 	%r101, %r43, %r101, %r8;
$L__BB2_8:
	shr.u32 	%r44, %r100, 30;
	shf.l.wrap.b32 	%r45, %r101, %r100, 2;
	shl.b32 	%r46, %r101, 2;
	shr.u32 	%r47, %r45, 31;
	add.s32 	%r48, %r47, %r44;
	neg.s32 	%r49, %r48;
	setp.lt.s32 	%p14, %r4, 0;
	selp.b32 	%r102, %r49, %r48, %p14;
	xor.b32  	%r50, %r45, %r4;
	shr.s32 	%r51, %r45, 31;
	xor.b32  	%r52, %r51, %r45;
	xor.b32  	%r53, %r51, %r46;
	cvt.u64.u32 	%rd26, %r52;
	shl.b64 	%rd27, %rd26, 32;
	cvt.u64.u32 	%rd28, %r53;
	or.b64  	%rd29, %rd27, %rd28;
	cvt.rn.f64.s64 	%fd1, %rd29;
	mul.f64 	%fd2, %fd1, 0d3BF921FB54442D19;
	cvt.rn.f32.f64 	%f110, %fd2;
	neg.f32 	%f111, %f110;
	setp.lt.s32 	%p15, %r50, 0;
	selp.f32 	%f185, %f111, %f110, %p15;
$L__BB2_9:
	setp.ltu.f32 	%p16, %f11, 0f47CE4780;
	add.s32 	%r55, %r102, 1;
	mul.rn.f32 	%f113, %f185, %f185;
	and.b32  	%r56, %r102, 1;
	setp.eq.b32 	%p17, %r56, 1;
	selp.f32 	%f114, %f185, 0f3F800000, %p17;
	fma.rn.f32 	%f115, %f113, %f114, 0f00000000;
	fma.rn.f32 	%f116, %f113, 0f37CBAC00, 0fBAB607ED;
	selp.f32 	%f117, 0fB94D4153, %f116, %p17;
	selp.f32 	%f118, 0f3C0885E4, 0f3D2AAABB, %p17;
	fma.rn.f32 	%f119, %f117, %f113, %f118;
	selp.f32 	%f120, 0fBE2AAAA8, 0fBEFFFFFF, %p17;
	fma.rn.f32 	%f121, %f119, %f113, %f120;
	fma.rn.f32 	%f122, %f121, %f115, %f114;
	and.b32  	%r57, %r55, 2;
	setp.eq.s32 	%p18, %r57, 0;
	mov.f32 	%f123, 0f00000000;
	sub.f32 	%f124, %f123, %f122;
	selp.f32 	%f15, %f122, %f124, %p18;
	@%p16 bra 	$L__BB2_17;
	setp.neu.f32 	%p19, %f11, 0f7F800000;
	@%p19 bra 	$L__BB2_12;
	mov.f32 	%f127, 0f00000000;
	mul.rn.f32 	%f186, %f9, %f127;
	mov.b32 	%r106, 0;
	bra.uni 	$L__BB2_17;
$L__BB2_12:
	mov.b32 	%r17, %f9;
	shl.b32 	%r59, %r17, 8;
	or.b32  	%r18, %r59, -2147483648;
	mov.b64 	%rd46, 0;
	mov.b32 	%r103, 0;
	mov.u64 	%rd44, __cudart_i2opi_f;
	mov.u64 	%rd45, %rd1;
$L__BB2_13:
	.pragma "nounroll";
	ld.global.nc.u32 	%r60, [%rd44];
	mad.wide.u32 	%rd32, %r60, %r18, %rd46;
	shr.u64 	%rd46, %rd32, 32;
	st.local.u32 	[%rd45], %rd32;
	add.s32 	%r103, %r103, 1;
	add.s64 	%rd45, %rd45, 4;
	add.s64 	%rd44, %rd44, 4;
	setp.ne.s32 	%p20, %r103, 6;
	@%p20 bra 	$L__BB2_13;
	shr.u32 	%r61, %r17, 23;
	st.local.u32 	[%rd1+24], %rd46;
	and.b32  	%r21, %r61, 31;
	and.b32  	%r62, %r61, 224;
	add.s32 	%r63, %r62, -128;
	shr.u32 	%r64, %r63, 5;
	mul.wide.u32 	%rd33, %r64, 4;
	sub.s64 	%rd16, %rd1, %rd33;
	ld.local.u32 	%r104, [%rd16+24];
	ld.local.u32 	%r105, [%rd16+20];
	setp.eq.s32 	%p21, %r21, 0;
	@%p21 bra 	$L__BB2_16;
	shf.l.wrap.b32 	%r104, %r105, %r104, %r21;
	ld.local.u32 	%r65, [%rd16+16];
	shf.l.wrap.b32 	%r105, %r65, %r105, %r21;
$L__BB2_16:
	shr.u32 	%r66, %r104, 30;
	shf.l.wrap.b32 	%r67, %r105, %r104, 2;
	shl.b32 	%r68, %r105, 2;
	shr.u32 	%r69, %r67, 31;
	add.s32 	%r70, %r69, %r66;
	neg.s32 	%r71, %r70;
	setp.lt.s32 	%p22, %r17, 0;
	selp.b32 	%r106, %r71, %r70, %p22;
	xor.b32  	%r72, %r67, %r17;
	shr.s32 	%r73, %r67, 31;
	xor.b32  	%r74, %r73, %r67;
	xor.b32  	%r75, %r73, %r68;
	cvt.u64.u32 	%rd34, %r74;
	shl.b64 	%rd35, %rd34, 32;
	cvt.u64.u32 	%rd36, %r75;
	or.b64  	%rd37, %rd35, %rd36;
	cvt.rn.f64.s64 	%fd3, %rd37;
	mul.f64 	%fd4, %fd3, 0d3BF921FB54442D19;
	cvt.rn.f32.f64 	%f125, %fd4;
	neg.f32 	%f126, %f125;
	setp.lt.s32 	%p23, %r72, 0;
	selp.f32 	%f186, %f126, %f125, %p23;
$L__BB2_17:
	sqrt.rn.f32 	%f128, %f8;
	mul.rn.f32 	%f129, %f186, %f186;
	and.b32  	%r77, %r106, 1;
	setp.eq.b32 	%p24, %r77, 1;
	selp.f32 	%f130, 0f3F800000, %f186, %p24;
	fma.rn.f32 	%f131, %f129, %f130, 0f00000000;
	fma.rn.f32 	%f132, %f129, 0f37CBAC00, 0fBAB607ED;
	selp.f32 	%f133, %f132, 0fB94D4153, %p24;
	selp.f32 	%f134, 0f3D2AAABB, 0f3C0885E4, %p24;
	fma.rn.f32 	%f135, %f133, %f129, %f134;
	selp.f32 	%f136, 0fBEFFFFFF, 0fBE2AAAA8, %p24;
	fma.rn.f32 	%f137, %f135, %f129, %f136;
	fma.rn.f32 	%f138, %f137, %f131, %f130;
	and.b32  	%r78, %r106, 2;
	setp.eq.s32 	%p25, %r78, 0;
	mov.f32 	%f139, 0f00000000;
	sub.f32 	%f140, %f139, %f138;
	selp.f32 	%f141, %f138, %f140, %p25;
	add.f32 	%f142, %f128, %f128;
	fma.rn.f32 	%f143, %f142, %f15, %f7;
	mul.f32 	%f144, %f141, 0f3FDDB3D7;
	add.f32 	%f145, %f15, %f144;
	mul.f32 	%f146, %f128, %f145;
	sub.f32 	%f147, %f7, %f146;
	setp.gt.f32 	%p26, %f147, %f143;
	selp.f32 	%f148, %f147, %f143, %p26;
	sub.f32 	%f149, %f15, %f144;
	mul.f32 	%f150, %f128, %f149;
	sub.f32 	%f151, %f7, %f150;
	setp.gt.f32 	%p27, %f151, %f148;
	selp.f32 	%f152, %f151, %f148, %p27;
	div.rn.f32 	%f190, %f152, %f2;
	sub.f32 	%f153, %f1, %f190;
	sub.f32 	%f154, %f5, %f190;
	mul.f32 	%f155, %f3, %f6;
	mul.f32 	%f156, %f4, %f154;
	sub.f32 	%f157, %f155, %f156;
	mul.f32 	%f158, %f4, %f4;
	mul.f32 	%f159, %f6, %f153;
	sub.f32 	%f160, %f158, %f159;
	mul.f32 	%f161, %f153, %f154;
	mul.f32 	%f162, %f3, %f4;
	sub.f32 	%f163, %f161, %f162;
	mul.f32 	%f164, %f160, %f160;
	fma.rn.f32 	%f165, %f157, %f157, %f164;
	fma.rn.f32 	%f166, %f163, %f163, %f165;
	sqrt.rn.f32 	%f167, %f166;
	rcp.rn.f32 	%f168, %f167;
	mul.f32 	%f187, %f168, %f157;
	mul.f32 	%f188, %f168, %f160;
	mul.f32 	%f189, %f168, %f163;
$L__BB2_18:
	shl.b32 	%r79, %r2, 7;
	mov.u32 	%r80, _ZZ12GMMFindSplitP10GMMSplit_tiPfiE13s_eigenvalues;
	add.s32 	%r81, %r80, %r79;
	shl.b32 	%r82, %r1, 2;
	add.s32 	%r83, %r81, %r82;
	st.shared.f32 	[%r83], %f190;
	and.b32  	%r84, %r82, 124;
	xor.b32  	%r85, %r84, 64;
	add.s32 	%r86, %r81, %r85;
	ld.shared.f32 	%f169, [%r86];
	max.f32 	%f170, %f190, %f169;
	st.shared.f32 	[%r83], %f170;
	add.s32 	%r87, %r82, 32;
	and.b32  	%r88, %r87, 124;
	add.s32 	%r89, %r81, %r88;
	ld.shared.f32 	%f171, [%r89];
	max.f32 	%f172, %f170, %f171;
	st.shared.f32 	[%r83], %f172;
	add.s32 	%r90, %r82, 16;
	and.b32  	%r91, %r90, 124;
	add.s32 	%r92, %r81, %r91;
	ld.shared.f32 	%f173, [%r92];
	max.f32 	%f174, %f172, %f173;
	st.shared.f32 	[%r83], %f174;
	add.s32 	%r93, %r82, 8;
	and.b32  	%r94, %r93, 124;
	add.s32 	%r95, %r81, %r94;
	ld.shared.f32 	%f175, [%r95];
	max.f32 	%f176, %f174, %f175;
	st.shared.f32 	[%r83], %f176;
	add.s32 	%r96, %r82, 4;
	and.b32  	%r97, %r96, 124;
	add.s32 	%r98, %r81, %r97;
	ld.shared.f32 	%f177, [%r98];
	max.f32 	%f178, %f176, %f177;
	setp.neu.f32 	%p28, %f178, %f190;
	@%p28 bra 	$L__BB2_20;
	ld.global.f32 	%f179, [%rd2+4];
	ld.global.f32 	%f180, [%rd2+8];
	ld.global.f32 	%f181, [%rd2+12];
	mul.f32 	%f182, %f188, %f180;
	fma.rn.f32 	%f183, %f187, %f179, %f182;
	fma.rn.f32 	%f184, %f189, %f181, %f183;
	cvta.to.global.u64 	%rd38, %rd17;
	mul.wide.u32 	%rd39, %r2, 20;
	add.s64 	%rd40, %rd38, %rd39;
	st.global.u32 	[%rd40], %r1;
	st.global.f32 	[%rd40+4], %f184;
	st.global.f32 	[%rd40+8], %f187;
	st.global.f32 	[%rd40+12], %f188;
	st.global.f32 	[%rd40+16], %f189;
$L__BB2_20:
	ret;

}
	// .globl	_Z10GMMDoSplitPK10GMMSplit_tiPfiPK6uchar4Pcii
.visible .entry _Z10GMMDoSplitPK10GMMSplit_tiPfiPK6uchar4Pcii(
	.param .u64 .ptr .align 1 _Z10GMMDoSplitPK10GMMSplit_tiPfiPK6uchar4Pcii_param_0,
	.param .u32 _Z10GMMDoSplitPK10GMMSplit_tiPfiPK6uchar4Pcii_param_1,
	.param .u64 .ptr .align 1 _Z10GMMDoSplitPK10GMMSplit_tiPfiPK6uchar4Pcii_param_2,
	.param .u32 _Z10GMMDoSplitPK10GMMSplit_tiPfiPK6uchar4Pcii_param_3,
	.param .u64 .ptr .align 1 _Z10GMMDoSplitPK10GMMSplit_tiPfiPK6uchar4Pcii_param_4,
	.param .u64 .ptr .align 1 _Z10GMMDoSplitPK10GMMSplit_tiPfiPK6uchar4Pcii_param_5,
	.param .u32 _Z10GMMDoSplitPK10GMMSplit_tiPfiPK6uchar4Pcii_param_6,
	.param .u32 _Z10GMMDoSplitPK10GMMSplit_tiPfiPK6uchar4Pcii_param_7
)
{
	.reg .pred 	%p<40>;
	.reg .b16 	%rs<57>;
	.reg .b32 	%r<132>;
	.reg .b32 	%f<51>;
	.reg .b64 	%rd<29>;
	// demoted variable
	.shared .align 4 .b8 _ZZ10GMMDoSplitPK10GMMSplit_tiPfiPK6uchar4PciiE10s_gmmSplit[40];
	ld.param.u64 	%rd8, [_Z10GMMDoSplitPK10GMMSplit_tiPfiPK6uchar4Pcii_param_0];
	ld.param.u32 	%r53, [_Z10GMMDoSplitPK10GMMSplit_tiPfiPK6uchar4Pcii_param_1];
	ld.param.u64 	%rd9, [_Z10GMMDoSplitPK10GMMSplit_tiPfiPK6uchar4Pcii_param_4];
	ld.param.u64 	%rd10, [_Z10GMMDoSplitPK10GMMSplit_tiPfiPK6uchar4Pcii_param_5];
	ld.param.u32 	%r54, [_Z10GMMDoSplitPK10GMMSplit_tiPfiPK6uchar4Pcii_param_6];
	ld.param.u32 	%r55, [_Z10GMMDoSplitPK10GMMSplit_tiPfiPK6uchar4Pcii_param_7];
	cvta.to.global.u64 	%rd1, %rd9;
	cvta.to.global.u64 	%rd2, %rd10;
	mov.u32 	%r131, %tid.y;
	setp.ne.s32 	%p1, %r131, 0;
	mov.u32 	%r56, %tid.x;
	setp.gt.u32 	%p2, %r56, 9;
	or.pred  	%p3, %p1, %p2;
	@%p3 bra 	$L__BB3_2;
	cvta.to.global.u64 	%rd11, %rd8;
	mul.wide.u32 	%rd12, %r56, 4;
	add.s64 	%rd13, %rd11, %rd12;
	ld.global.u32 	%r57, [%rd13];
	shl.b32 	%r58, %r56, 2;
	mov.u32 	%r59, _ZZ10GMMDoSplitPK10GMMSplit_tiPfiPK6uchar4PciiE10s_gmmSplit;
	add.s32 	%r60, %r59, %r58;
	st.shared.u32 	[%r60], %r57;
$L__BB3_2:
	bar.sync 	0;
	mov.u32 	%r61, %ctaid.x;
	shl.b32 	%r3, %r61, 5;
	add.s32 	%r4, %r3, %r56;
	mov.u32 	%r62, %ctaid.y;
	shl.b32 	%r5, %r62, 5;
	setp.gt.u32 	%p4, %r131, 31;
	@%p4 bra 	$L__BB3_34;
	cvt.u16.u32 	%rs1, %r53;
	mov.u32 	%r6, %ntid.y;
	add.s32 	%r63, %r131, %r6;
	max.u32 	%r64, %r63, 32;
	setp.lt.u32 	%p5, %r63, 32;
	selp.u32 	%r65, 1, 0, %p5;
	add.s32 	%r66, %r63, %r65;
	sub.s32 	%r67, %r64, %r66;
	div.u32 	%r68, %r67, %r6;
	add.s32 	%r7, %r68, %r65;
	and.b32  	%r69, %r7, 3;
	setp.eq.s32 	%p6, %r69, 3;
	@%p6 bra 	$L__BB3_11;
	add.s32 	%r70, %r7, 1;
	and.b32  	%r71, %r70, 3;
	add.s32 	%r120, %r131, %r5;
	mad.lo.s32 	%r72, %r54, %r120, %r56;
	add.s32 	%r121, %r72, %r3;
	mul.lo.s32 	%r10, %r6, %r54;
	neg.s32 	%r119, %r71;
	mad.lo.s32 	%r131, %r6, %r71, %r131;
$L__BB3_5:
	.pragma "nounroll";
	setp.ge.s32 	%p7, %r4, %r54;
	setp.ge.s32 	%p8, %r120, %r55;
	or.pred  	%p9, %p7, %p8;
	@%p9 bra 	$L__BB3_10;
	cvt.s64.s32 	%rd14, %r121;
	add.s64 	%rd3, %rd2, %rd14;
	ld.global.u8 	%rs2, [%rd3];
	setp.eq.s16 	%p10, %rs2, 255;
	@%p10 bra 	$L__BB3_10;
	cvt.s16.s8 	%rs12, %rs2;
	and.b16  	%rs3, %rs2, 1;
	shr.s16 	%rs13, %rs12, 1;
	cvt.s32.s16 	%r73, %rs13;
	mul.wide.u16 	%r74, %rs3, 20;
	mov.u32 	%r75, _ZZ10GMMDoSplitPK10GMMSplit_tiPfiPK6uchar4PciiE10s_gmmSplit;
	add.s32 	%r16, %r75, %r74;
	ld.shared.u32 	%r76, [%r16];
	setp.ne.s32 	%p11, %r76, %r73;
	@%p11 bra 	$L__BB3_10;
	mul.wide.s32 	%rd15, %r121, 4;
	add.s64 	%rd16, %rd1, %rd15;
	.pragma "used_bytes_mask 7";
	ld.global.u32 	%r77, [%rd16];
	bfe.u32 	%r78, %r77, 0, 8;
	cvt.u16.u32 	%rs14, %r78;
	and.b16  	%rs15, %rs14, 255;
	bfe.u32 	%r79, %r77, 8, 8;
	cvt.u16.u32 	%rs16, %r79;
	and.b16  	%rs17, %rs16, 255;
	bfe.u32 	%r80, %r77, 16, 8;
	cvt.u16.u32 	%rs18, %r80;
	and.b16  	%rs19, %rs18, 255;
	ld.shared.f32 	%f1, [%r16+8];
	ld.shared.f32 	%f2, [%r16+12];
	ld.shared.f32 	%f3, [%r16+16];
	cvt.rn.f32.u16 	%f4, %rs15;
	cvt.rn.f32.u16 	%f5, %rs17;
	cvt.rn.f32.u16 	%f6, %rs19;
	mul.f32 	%f7, %f2, %f5;
	fma.rn.f32 	%f8, %f1, %f4, %f7;
	fma.rn.f32 	%f9, %f3, %f6, %f8;
	ld.shared.f32 	%f10, [%r16+4];
	setp.leu.f32 	%p12, %f9, %f10;
	@%p12 bra 	$L__BB3_10;
	add.s16 	%rs20, %rs3, %rs1;
	st.global.u8 	[%rd3], %rs20;
$L__BB3_10:
	add.s32 	%r121, %r121, %r10;
	add.s32 	%r120, %r120, %r6;
	add.s32 	%r119, %r119, 1;
	setp.ne.s32 	%p13, %r119, 0;
	@%p13 bra 	$L__BB3_5;
$L__BB3_11:
	setp.lt.u32 	%p14, %r7, 3;
	@%p14 bra 	$L__BB3_34;
	shl.b32 	%r21, %r6, 2;
	add.s32 	%r123, %r131, %r5;
	add.s32 	%r130, %r123, %r6;
	mad.lo.s32 	%r81, %r54, %r130, %r56;
	add.s32 	%r129, %r81, %r3;
	mul.lo.s32 	%r82, %r6, %r54;
	shl.b32 	%r24, %r82, 2;
	shl.b32 	%r83, %r6, 1;
	add.s32 	%r128, %r123, %r83;
	mad.lo.s32 	%r84, %r54, %r128, %r56;
	add.s32 	%r127, %r84, %r3;
	mad.lo.s32 	%r126, %r6, 3, %r123;
	mad.lo.s32 	%r85, %r54, %r126, %r56;
	add.s32 	%r125, %r85, %r3;
	mad.lo.s32 	%r86, %r54, %r123, %r56;
	add.s32 	%r124, %r86, %r3;
$L__BB3_13:
	setp.ge.s32 	%p15, %r4, %r54;
	setp.ge.s32 	%p16, %r123, %r55;
	or.pred  	%p17, %p15, %p16;
	@%p17 bra 	$L__BB3_18;
	cvt.s64.s32 	%rd17, %r124;
	add.s64 	%rd4, %rd2, %rd17;
	ld.global.u8 	%rs4, [%rd4];
	setp.eq.s16 	%p18, %rs4, 255;
	@%p18 bra 	$L__BB3_18;
	cvt.s16.s8 	%rs21, %rs4;
	and.b16  	%rs5, %rs4, 1;
	shr.s16 	%rs22, %rs21, 1;
	cvt.s32.s16 	%r87, %rs22;
	mul.wide.u16 	%r88, %rs5, 20;
	mov.u32 	%r89, _ZZ10GMMDoSplitPK10GMMSplit_tiPfiPK6uchar4PciiE10s_gmmSplit;
	add.s32 	%r40, %r89, %r88;
	ld.shared.u32 	%r90, [%r40];
	setp.ne.s32 	%p19, %r90, %r87;
	@%p19 bra 	$L__BB3_18;
	mul.wide.s32 	%rd18, %r124, 4;
	add.s64 	%rd19, %rd1, %rd18;
	.pragma "used_bytes_mask 7";
	ld.global.u32 	%r91, [%rd19];
	bfe.u32 	%r92, %r91, 0, 8;
	cvt.u16.u32 	%rs23, %r92;
	and.b16  	%rs24, %rs23, 255;
	bfe.u32 	%r93, %r91, 8, 8;
	cvt.u16.u32 	%rs25, %r93;
	and.b16  	%rs26, %rs25, 255;
	bfe.u32 	%r94, %r91, 16, 8;
	cvt.u16.u32 	%rs27, %r94;
	and.b16  	%rs28, %rs27, 255;
	ld.shared.f32 	%f11, [%r40+8];
	ld.shared.f32 	%f12, [%r40+12];
	ld.shared.f32 	%f13, [%r40+16];
	cvt.rn.f32.u16 	%f14, %rs24;
	cvt.rn.f32.u16 	%f15, %rs26;
	cvt.rn.f32.u16 	%f16, %rs28;
	mul.f32 	%f17, %f12, %f15;
	fma.rn.f32 	%f18, %f11, %f14, %f17;
	fma.rn.f32 	%f19, %f13, %f16, %f18;
	ld.shared.f32 	%f20, [%r40+4];
	setp.leu.f32 	%p20, %f19, %f20;
	@%p20 bra 	$L__BB3_18;
	add.s16 	%rs29, %rs5, %rs1;
	st.global.u8 	[%rd4], %rs29;
$L__BB3_18:
	setp.ge.s32 	%p21, %r4, %r54;
	setp.ge.s32 	%p22, %r130, %r55;
	or.pred  	%p23, %p21, %p22;
	@%p23 bra 	$L__BB3_23;
	cvt.s64.s32 	%rd20, %r129;
	add.s64 	%rd5, %rd2, %rd20;
	ld.global.u8 	%rs6, [%rd5];
	setp.eq.s16 	%p24, %rs6, 255;
	@%p24 bra 	$L__BB3_23;
	cvt.s16.s8 	%rs30, %rs6;
	and.b16  	%rs7, %rs6, 1;
	shr.s16 	%rs31, %rs30, 1;
	cvt.s32.s16 	%r95, %rs31;
	mul.wide.u16 	%r96, %rs7, 20;
	mov.u32 	%r97, _ZZ10GMMDoSplitPK10GMMSplit_tiPfiPK6uchar4PciiE10s_gmmSplit;
	add.s32 	%r41, %r97, %r96;
	ld.shared.u32 	%r98, [%r41];
	setp.ne.s32 	%p25, %r98, %r95;
	@%p25 bra 	$L__BB3_23;
	mul.wide.s32 	%rd21, %r129, 4;
	add.s64 	%rd22, %rd1, %rd21;
	.pragma "used_bytes_mask 7";
	ld.global.u32 	%r99, [%rd22];
	bfe.u32 	%r100, %r99, 0, 8;
	cvt.u16.u32 	%rs32, %r100;
	and.b16  	%rs33, %rs32, 255;
	bfe.u32 	%r101, %r99, 8, 8;
	cvt.u16.u32 	%rs34, %r101;
	and.b16  	%rs35, %rs34, 255;
	bfe.u32 	%r102, %r99, 16, 8;
	cvt.u16.u32 	%rs36, %r102;
	and.b16  	%rs37, %rs36, 255;
	ld.shared.f32 	%f21, [%r41+8];
	ld.shared.f32 	%f22, [%r41+12];
	ld.shared.f32 	%f23, [%r41+16];
	cvt.rn.f32.u16 	%f24, %rs33;
	cvt.rn.f32.u16 	%f25, %rs35;
	cvt.rn.f32.u16 	%f26, %rs37;
	mul.f32 	%f27, %f22, %f25;
	fma.rn.f32 	%f28, %f21, %f24, %f27;
	fma.rn.f32 	%f29, %f23, %f26, %f28;
	ld.shared.f32 	%f30, [%r41+4];
	setp.leu.f32 	%p26, %f29, %f30;
	@%p26 bra 	$L__BB3_23;
	add.s16 	%rs38, %rs7, %rs1;
	st.global.u8 	[%rd5], %rs38;
$L__BB3_23:
	setp.ge.s32 	%p27, %r4, %r54;
	setp.ge.s32 	%p28, %r128, %r55;
	or.pred  	%p29, %p27, %p28;
	@%p29 bra 	$L__BB3_28;
	cvt.s64.s32 	%rd23, %r127;
	add.s64 	%rd6, %rd2, %rd23;
	ld.global.u8 	%rs8, [%rd6];
	setp.eq.s16 	%p30, %rs8, 255;
	@%p30 bra 	$L__BB3_28;
	cvt.s16.s8 	%rs39, %rs8;
	and.b16  	%rs9, %rs8, 1;
	shr.s16 	%rs40, %rs39, 1;
	cvt.s32.s16 	%r103, %rs40;
	mul.wide.u16 	%r104, %rs9, 20;
	mov.u32 	%r105, _ZZ10GMMDoSplitPK10GMMSplit_tiPfiPK6uchar4PciiE10s_gmmSplit;
	add.s32 	%r42, %r105, %r104;
	ld.shared.u32 	%r106, [%r42];
	setp.ne.s32 	%p31, %r106, %r103;
	@%p31 bra 	$L__BB3_28;
	mul.wide.s32 	%rd24, %r127, 4;
	add.s64 	%rd25, %rd1, %rd24;
	.pragma "used_bytes_mask 7";
	ld.global.u32 	%r107, [%rd25];
	bfe.u32 	%r108, %r107, 0, 8;
	cvt.u16.u32 	%rs41, %r108;
	and.b16  	%rs42, %rs41, 255;
	bfe.u32 	%r109, %r107, 8, 8;
	cvt.u16.u32 	%rs43, %r109;
	and.b16  	%rs44, %rs43, 255;
	bfe.u32 	%r110, %r107, 16, 8;
	cvt.u16.u32 	%rs45, %r110;
	and.b16  	%rs46, %rs45, 255;
	ld.shared.f32 	%f31, [%r42+8];
	ld.shared.f32 	%f32, [%r42+12];
	ld.shared.f32 	%f33, [%r42+16];
	cvt.rn.f32.u16 	%f34, %rs42;
	cvt.rn.f32.u16 	%f35, %rs44;
	cvt.rn.f32.u16 	%f36, %rs46;
	mul.f32 	%f37, %f32, %f35;
	fma.rn.f32 	%f38, %f31, %f34, %f37;
	fma.rn.f32 	%f39, %f33, %f36, %f38;
	ld.shared.f32 	%f40, [%r42+4];
	setp.leu.f32 	%p32, %f39, %f40;
	@%p32 bra 	$L__BB3_28;
	add.s16 	%rs47, %rs9, %rs1;
	st.global.u8 	[%rd6], %rs47;
$L__BB3_28:
	setp.ge.s32 	%p33, %r4, %r54;
	setp.ge.s32 	%p34, %r126, %r55;
	or.pred  	%p35, %p33, %p34;
	@%p35 bra 	$L__BB3_33;
	cvt.s64.s32 	%rd26, %r125;
	add.s64 	%rd7, %rd2, %rd26;
	ld.global.u8 	%rs10, [%rd7];
	setp.eq.s16 	%p36, %rs10, 255;
	@%p36 bra 	$L__BB3_33;
	cvt.s16.s8 	%rs48, %rs10;
	and.b16  	%rs11, %rs10, 1;
	shr.s16 	%rs49, %rs48, 1;
	cvt.s32.s16 	%r111, %rs49;
	mul.wide.u16 	%r112, %rs11, 20;
	mov.u32 	%r113, _ZZ10GMMDoSplitPK10GMMSplit_tiPfiPK6uchar4PciiE10s_gmmSplit;
	add.s32 	%r43, %r113, %r112;
	ld.shared.u32 	%r114, [%r43];
	setp.ne.s32 	%p37, %r114, %r111;
	@%p37 bra 	$L__BB3_33;
	mul.wide.s32 	%rd27, %r125, 4;
	add.s64 	%rd28, %rd1, %rd27;
	.pragma "used_bytes_mask 7";
	ld.global.u32 	%r115, [%rd28];
	bfe.u32 	%r116, %r115, 0, 8;
	cvt.u16.u32 	%rs50, %r116;
	and.b16  	%rs51, %rs50, 255;
	bfe.u32 	%r117, %r115, 8, 8;
	cvt.u16.u32 	%rs52, %r117;
	and.b16  	%rs53, %rs52, 255;
	bfe.u32 	%r118, %r115, 16, 8;
	cvt.u16.u32 	%rs54, %r118;
	and.b16  	%rs55, %rs54, 255;
	ld.shared.f32 	%f41, [%r43+8];
	ld.shared.f32 	%f42, [%r43+12];
	ld.shared.f32 	%f43, [%r43+16];
	cvt.rn.f32.u16 	%f44, %rs51;
	cvt.rn.f32.u16 	%f45, %rs53;
	cvt.rn.f32.u16 	%f46, %rs55;
	mul.f32 	%f47, %f42, %f45;
	fma.rn.f32 	%f48, %f41, %f44, %f47;
	fma.rn.f32 	%f49, %f43, %f46, %f48;
	ld.shared.f32 	%f50, [%r43+4];
	setp.leu.f32 	%p38, %f49, %f50;
	@%p38 bra 	$L__BB3_33;
	add.s16 	%rs56, %rs11, %rs1;
	st.global.u8 	[%rd7], %rs56;
$L__BB3_33:
	add.s32 	%r131, %r131, %r21;
	add.s32 	%r130, %r130, %r21;
	add.s32 	%r129, %r129, %r24;
	add.s32 	%r128, %r128, %r21;
	add.s32 	%r127, %r127, %r24;
	add.s32 	%r126, %r126, %r21;
	add.s32 	%r125, %r125, %r24;
	add.s32 	%r124, %r124, %r24;
	add.s32 	%r123, %r123, %r21;
	setp.lt.u32 	%p39, %r131, 32;
	@%p39 bra 	$L__BB3_13;
$L__BB3_34:
	ret;

}
	// .globl	_Z29InitializeImageAndAlphaKernelPfPiiiiP6uchar4Pc
.visible .entry _Z29InitializeImageAndAlphaKernelPfPiiiiP6uchar4Pc(
	.param .u64 .ptr .align 1 _Z29InitializeImageAndAlphaKernelPfPiiiiP6uchar4Pc_param_0,
	.param .u64 .ptr .align 1 _Z29InitializeImageAndAlphaKernelPfPiiiiP6uchar4Pc_param_1,
	.param .u32 _Z29InitializeImageAndAlphaKernelPfPiiiiP6uchar4Pc_param_2,
	.param .u32 _Z29InitializeImageAndAlphaKernelPfPiiiiP6uchar4Pc_param_3,
	.param .u32 _Z29InitializeImageAndAlphaKernelPfPiiiiP6uchar4Pc_param_4,
	.param .u64 .ptr .align 1 _Z29InitializeImageAndAlphaKernelPfPiiiiP6uchar4Pc_param_5,
	.param .u64 .ptr .align 1 _Z29InitializeImageAndAlphaKernelPfPiiiiP6uchar4Pc_param_6
)
{
	.reg .pred 	%p<4>;
	.reg .b16 	%rs<3>;
	.reg .b32 	%r<19>;
	.reg .b32 	%f<7>;
	.reg .b64 	%rd<18>;

	ld.param.u64 	%rd1, [_Z29InitializeImageAndAlphaKernelPfPiiiiP6uchar4Pc_param_0];
	ld.param.u64 	%rd2, [_Z29InitializeImageAndAlphaKernelPfPiiiiP6uchar4Pc_param_1];
	ld.param.u32 	%r3, [_Z29InitializeImageAndAlphaKernelPfPiiiiP6uchar4Pc_param_2];
	ld.param.u32 	%r5, [_Z29InitializeImageAndAlphaKernelPfPiiiiP6uchar4Pc_param_3];
	ld.param.u32 	%r4, [_Z29InitializeImageAndAlphaKernelPfPiiiiP6uchar4Pc_param_4];
	ld.param.u64 	%rd3, [_Z29InitializeImageAndAlphaKernelPfPiiiiP6uchar4Pc_param_5];
	ld.param.u64 	%rd4, [_Z29InitializeImageAndAlphaKernelPfPiiiiP6uchar4Pc_param_6];
	mov.u32 	%r7, %ctaid.x;
	mov.u32 	%r8, %ntid.x;
	mov.u32 	%r9, %tid.x;
	mad.lo.s32 	%r1, %r7, %r8, %r9;
	mov.u32 	%r10, %ctaid.y;
	mov.u32 	%r11, %ntid.y;
	mov.u32 	%r12, %tid.y;
	mad.lo.s32 	%r13, %r10, %r11, %r12;
	setp.ge.s32 	%p1, %r1, %r3;
	setp.ge.s32 	%p2, %r13, %r5;
	or.pred  	%p3, %p1, %p2;
	@%p3 bra 	$L__BB4_2;
	cvta.to.global.u64 	%rd5, %rd1;
	cvta.to.global.u64 	%rd6, %rd3;
	cvta.to.global.u64 	%rd7, %rd2;
	cvta.to.global.u64 	%rd8, %rd4;
	mad.lo.s32 	%r14, %r3, %r13, %r1;
	cvt.s64.s32 	%rd9, %r14;
	mul.wide.s32 	%rd10, %r14, 4;
	add.s64 	%rd11, %rd5, %rd10;
	ld.global.f32 	%f1, [%rd11];
	mul.f32 	%f2, %f1, 0f437F0000;
	cvt.rzi.u32.f32 	%r15, %f2;
	cvt.u16.u32 	%rs1, %r15;
	mul.wide.s32 	%rd12, %r4, 4;
	add.s64 	%rd13, %rd11, %rd12;
	ld.global.f32 	%f3, [%rd13];
	mul.f32 	%f4, %f3, 0f437F0000;
	cvt.rzi.u32.f32 	%r16, %f4;
	cvt.u16.u32 	%rs2, %r16;
	add.s64 	%rd14, %rd13, %rd12;
	ld.global.f32 	%f5, [%rd14];
	mul.f32 	%f6, %f5, 0f437F0000;
	cvt.rzi.u32.f32 	%r17, %f6;
	add.s64 	%rd15, %rd6, %rd10;
	st.global.v2.u8 	[%rd15], {%rs1, %rs2};
	st.global.u8 	[%rd15+2], %r17;
	add.s64 	%rd16, %rd7, %rd10;
	ld.global.u32 	%r18, [%rd16];
	add.s64 	%rd17, %rd8, %rd9;
	st.global.u8 	[%rd17], %r18;
$L__BB4_2:
	ret;

}
	// .globl	_Z18GMMReductionKernelILi4ELb1EEviPfiPK6uchar4PciiPj
.visible .entry _Z18GMMReductionKernelILi4ELb1EEviPfiPK6uchar4PciiPj(
	.param .u32 _Z18GMMReductionKernelILi4ELb1EEviPfiPK6uchar4PciiPj_param_0,
	.param .u64 .ptr .align 1 _Z18GMMReductionKernelILi4ELb1EEviPfiPK6uchar4PciiPj_param_1,
	.param .u32 _Z18GMMReductionKernelILi4ELb1EEviPfiPK6uchar4PciiPj_param_2,
	.param .u64 .ptr .align 1 _Z18GMMReductionKernelILi4ELb1EEviPfiPK6uchar4PciiPj_param_3,
	.param .u64 .ptr .align 1 _Z18GMMReductionKernelILi4ELb1EEviPfiPK6uchar4PciiPj_param_4,
	.param .u32 _Z18GMMReductionKernelILi4ELb1EEviPfiPK6uchar4PciiPj_param_5,
	.param .u32 _Z18GMMReductionKernelILi4ELb1EEviPfiPK6uchar4PciiPj_param_6,
	.param .u64 .ptr .align 1 _Z18GMMReductionKernelILi4ELb1EEviPfiPK6uchar4PciiPj_param_7
)
{
	.reg .pred 	%p<72>;
	.reg .b16 	%rs<47>;
	.reg .b32 	%r<205>;
	.reg .b32 	%f<46>;
	.reg .b64 	%rd<48>;
	// demoted variable
	.shared .align 4 .b8 _ZZ18GMMReductionKernelILi4ELb1EEviPfiPK6uchar4PciiPjE7s_lists[4096];
	// demoted variable
	.shared .align 4 .b8 _ZZ18GMMReductionKernelILi4ELb1EEviPfiPK6uchar4PciiPjE5s_gmm[512];
	// demoted variable
	.shared .align 4 .b8 _ZZ18GMMReductionKernelILi4ELb1EEviPfiPK6uchar4PciiPjE7s_final[16];
	// demoted variable
	.shared .align 4 .b8 _ZZ18GMMReductionKernelILi4ELb1EEviPfiPK6uchar4PciiPjE9gmm_flags[128];
	ld.param.u32 	%r56, [_Z18GMMReductionKernelILi4ELb1EEviPfiPK6uchar4PciiPj_param_0];
	ld.param.u64 	%rd5, [_Z18GMMReductionKernelILi4ELb1EEviPfiPK6uchar4PciiPj_param_1];
	ld.param.u32 	%r59, [_Z18GMMReductionKernelILi4ELb1EEviPfiPK6uchar4PciiPj_param_2];
	ld.param.u64 	%rd7, [_Z18GMMReductionKernelILi4ELb1EEviPfiPK6uchar4PciiPj_param_3];
	ld.param.u64 	%rd8, [_Z18GMMReductionKernelILi4ELb1EEviPfiPK6uchar4PciiPj_param_4];
	ld.param.u32 	%r57, [_Z18GMMReductionKernelILi4ELb1EEviPfiPK6uchar4PciiPj_param_5];
	ld.param.u32 	%r58, [_Z18GMMReductionKernelILi4ELb1EEviPfiPK6uchar4PciiPj_param_6];
	ld.param.u64 	%rd6, [_Z18GMMReductionKernelILi4ELb1EEviPfiPK6uchar4PciiPj_param_7];
	cvta.to.global.u64 	%rd1, %rd7;
	cvta.to.global.u64 	%rd2, %rd8;
	mov.u32 	%r1, %tid.y;
	mov.u32 	%r2, %tid.x;
	mov.u32 	%r60, %nctaid.x;
	mov.u32 	%r61, %nctaid.y;
	mul.lo.s32 	%r62, %r60, %r61;
	mov.u32 	%r3, %ctaid.y;
	mov.u32 	%r4, %ctaid.x;
	mad.lo.s32 	%r5, %r3, %r60, %r4;
	mad.lo.s32 	%r63, %r62, %r56, %r5;
	mul.lo.s32 	%r6, %r63, %r59;
	setp.ne.s32 	%p1, %r1, 0;
	shl.b32 	%r64, %r2, 2;
	mov.u32 	%r65, _ZZ18GMMReductionKernelILi4ELb1EEviPfiPK6uchar4PciiPjE9gmm_flags;
	add.s32 	%r7, %r65, %r64;
	@%p1 bra 	$L__BB5_2;
	mov.b32 	%r66, 0;
	st.shared.u32 	[%r7], %r66;
$L__BB5_2:
	bar.sync 	0;
	shl.b32 	%r68, %r3, 5;
	add.s32 	%r69, %r68, %r1;
	shl.b32 	%r70, %r4, 5;
	add.s32 	%r9, %r70, %r2;
	setp.ge.s32 	%p2, %r9, %r57;
	setp.ge.s32 	%p3, %r69, %r58;
	shl.b32 	%r71, %r1, 5;
	add.s32 	%r72, %r71, %r2;
	shl.b32 	%r73, %r72, 2;
	mov.u32 	%r74, _ZZ18GMMReductionKernelILi4ELb1EEviPfiPK6uchar4PciiPjE7s_lists;
	add.s32 	%r10, %r74, %r73;
	mov.b32 	%r195, 0;
	or.pred  	%p4, %p2, %p3;
	@%p4 bra 	$L__BB5_6;
	mad.lo.s32 	%r11, %r69, %r57, %r9;
	cvt.s64.s32 	%rd9, %r11;
	add.s64 	%rd10, %rd2, %rd9;
	ld.global.u8 	%rs1, [%rd10];
	setp.eq.s16 	%p5, %rs1, 255;
	@%p5 bra 	$L__BB5_6;
	cvt.u32.u16 	%r77, %rs1;
	cvt.s32.s8 	%r78, %r77;
	cvt.s16.s8 	%rs15, %rs1;
	mul.wide.s16 	%r79, %rs15, 4;
	add.s32 	%r81, %r65, %r79;
	mov.b32 	%r82, 1;
	st.shared.u32 	[%r81], %r82;
	setp.ne.s32 	%p6, %r56, %r78;
	@%p6 bra 	$L__BB5_6;
	mul.wide.s32 	%rd11, %r11, 4;
	add.s64 	%rd12, %rd1, %rd11;
	ld.global.u32 	%r84, [%rd12];
	st.shared.u32 	[%r10], %r84;
	mov.b32 	%r195, 1;
$L__BB5_6:
	setp.ge.s32 	%p7, %r9, %r57;
	add.s32 	%r13, %r69, 4;
	setp.ge.s32 	%p8, %r13, %r58;
	or.pred  	%p9, %p7, %p8;
	@%p9 bra 	$L__BB5_10;
	mad.lo.s32 	%r14, %r13, %r57, %r9;
	cvt.s64.s32 	%rd13, %r14;
	add.s64 	%rd14, %rd2, %rd13;
	ld.global.u8 	%rs2, [%rd14];
	setp.eq.s16 	%p10, %rs2, 255;
	@%p10 bra 	$L__BB5_10;
	cvt.u32.u16 	%r85, %rs2;
	cvt.s32.s8 	%r86, %r85;
	cvt.s16.s8 	%rs16, %rs2;
	mul.wide.s16 	%r87, %rs16, 4;
	add.s32 	%r89, %r65, %r87;
	mov.b32 	%r90, 1;
	st.shared.u32 	[%r89], %r90;
	setp.ne.s32 	%p11, %r56, %r86;
	@%p11 bra 	$L__BB5_10;
	mul.wide.s32 	%rd15, %r14, 4;
	add.s64 	%rd16, %rd1, %rd15;
	ld.global.u32 	%r91, [%rd16];
	shl.b32 	%r92, %r195, 9;
	add.s32 	%r93, %r10, %r92;
	st.shared.u32 	[%r93], %r91;
	add.s32 	%r195, %r195, 1;
$L__BB5_10:
	setp.ge.s32 	%p12, %r9, %r57;
	add.s32 	%r17, %r69, 8;
	setp.ge.s32 	%p13, %r17, %r58;
	or.pred  	%p14, %p12, %p13;
	@%p14 bra 	$L__BB5_14;
	mad.lo.s32 	%r18, %r17, %r57, %r9;
	cvt.s64.s32 	%rd17, %r18;
	add.s64 	%rd18, %rd2, %rd17;
	ld.global.u8 	%rs3, [%rd18];
	setp.eq.s16 	%p15, %rs3, 255;
	@%p15 bra 	$L__BB5_14;
	cvt.u32.u16 	%r94, %rs3;
	cvt.s32.s8 	%r95, %r94;
	cvt.s16.s8 	%rs17, %rs3;
	mul.wide.s16 	%r96, %rs17, 4;
	add.s32 	%r98, %r65, %r96;
	mov.b32 	%r99, 1;
	st.shared.u32 	[%r98], %r99;
	setp.ne.s32 	%p16, %r56, %r95;
	@%p16 bra 	$L__BB5_14;
	mul.wide.s32 	%rd19, %r18, 4;
	add.s64 	%rd20, %rd1, %rd19;
	ld.global.u32 	%r100, [%rd20];
	shl.b32 	%r101, %r195, 9;
	add.s32 	%r102, %r10, %r101;
	st.shared.u32 	[%r102], %r100;
	add.s32 	%r195, %r195, 1;
$L__BB5_14:
	setp.ge.s32 	%p17, %r9, %r57;
	add.s32 	%r21, %r69, 12;
	setp.ge.s32 	%p18, %r21, %r58;
	or.pred  	%p19, %p17, %p18;
	@%p19 bra 	$L__BB5_18;
	mad.lo.s32 	%r22, %r21, %r57, %r9;
	cvt.s64.s32 	%rd21, %r22;
	add.s64 	%rd22, %rd2, %rd21;
	ld.global.u8 	%rs4, [%rd22];
	setp.eq.s16 	%p20, %rs4, 255;
	@%p20 bra 	$L__BB5_18;
	cvt.u32.u16 	%r103, %rs4;
	cvt.s32.s8 	%r104, %r103;
	cvt.s16.s8 	%rs18, %rs4;
	mul.wide.s16 	%r105, %rs18, 4;
	add.s32 	%r107, %r65, %r105;
	mov.b32 	%r108, 1;
	st.shared.u32 	[%r107], %r108;
	setp.ne.s32 	%p21, %r56, %r104;
	@%p21 bra 	$L__BB5_18;
	mul.wide.s32 	%rd23, %r22, 4;
	add.s64 	%rd24, %rd1, %rd23;
	ld.global.u32 	%r109, [%rd24];
	shl.b32 	%r110, %r195, 9;
	add.s32 	%r111, %r10, %r110;
	st.shared.u32 	[%r111], %r109;
	add.s32 	%r195, %r195, 1;
$L__BB5_18:
	setp.ge.s32 	%p22, %r9, %r57;
	add.s32 	%r25, %r69, 16;
	setp.ge.s32 	%p23, %r25, %r58;
	or.pred  	%p24, %p22, %p23;
	@%p24 bra 	$L__BB5_22;
	mad.lo.s32 	%r26, %r25, %r57, %r9;
	cvt.s64.s32 	%rd25, %r26;
	add.s64 	%rd26, %rd2, %rd25;
	ld.global.u8 	%rs5, [%rd26];
	setp.eq.s16 	%p25, %rs5, 255;
	@%p25 bra 	$L__BB5_22;
	cvt.u32.u16 	%r112, %rs5;
	cvt.s32.s8 	%r113, %r112;
	cvt.s16.s8 	%rs19, %rs5;
	mul.wide.s16 	%r114, %rs19, 4;
	add.s32 	%r116, %r65, %r114;
	mov.b32 	%r117, 1;
	st.shared.u32 	[%r116], %r117;
	setp.ne.s32 	%p26, %r56, %r113;
	@%p26 bra 	$L__BB5_22;
	mul.wide.s32 	%rd27, %r26, 4;
	add.s64 	%rd28, %rd1, %rd27;
	ld.global.u32 	%r118, [%rd28];
	shl.b32 	%r119, %r195, 9;
	add.s32 	%r120, %r10, %r119;
	st.shared.u32 	[%r120], %r118;
	add.s32 	%r195, %r195, 1;
$L__BB5_22:
	setp.ge.s32 	%p27, %r9, %r57;
	add.s32 	%r29, %r69, 20;
	setp.ge.s32 	%p28, %r29, %r58;
	or.pred  	%p29, %p27, %p28;
	@%p29 bra 	$L__BB5_26;
	mad.lo.s32 	%r30, %r29, %r57, %r9;
	cvt.s64.s32 	%rd29, %r30;
	add.s64 	%rd30, %rd2, %rd29;
	ld.global.u8 	%rs6, [%rd30];
	setp.eq.s16 	%p30, %rs6, 255;
	@%p30 bra 	$L__BB5_26;
	cvt.u32.u16 	%r121, %rs6;
	cvt.s32.s8 	%r122, %r121;
	cvt.s16.s8 	%rs20, %rs6;
	mul.wide.s16 	%r123, %rs20, 4;
	add.s32 	%r125, %r65, %r123;
	mov.b32 	%r126, 1;
	st.shared.u32 	[%r125], %r126;
	setp.ne.s32 	%p31, %r56, %r122;
	@%p31 bra 	$L__BB5_26;
	mul.wide.s32 	%rd31, %r30, 4;
	add.s64 	%rd32, %rd1, %rd31;
	ld.global.u32 	%r127, [%rd32];
	shl.b32 	%r128, %r195, 9;
	add.s32 	%r129, %r10, %r128;
	st.shared.u32 	[%r129], %r127;
	add.s32 	%r195, %r195, 1;
$L__BB5_26:
	setp.ge.s32 	%p32, %r9, %r57;
	add.s32 	%r33, %r69, 24;
	setp.ge.s32 	%p33, %r33, %r58;
	or.pred  	%p34, %p32, %p33;
	@%p34 bra 	$L__BB5_30;
	mad.lo.s32 	%r34, %r33, %r57, %r9;
	cvt.s64.s32 	%rd33, %r34;
	add.s64 	%rd34, %rd2, %rd33;
	ld.global.u8 	%rs7, [%rd34];
	setp.eq.s16 	%p35, %rs7, 255;
	@%p35 bra 	$L__BB5_30;
	cvt.u32.u16 	%r130, %rs7;
	cvt.s32.s8 	%r131, %r130;
	cvt.s16.s8 	%rs21, %rs7;
	mul.wide.s16 	%r132, %rs21, 4;
	add.s32 	%r134, %r65, %r132;
	mov.b32 	%r135, 1;
	st.shared.u32 	[%r134], %r135;
	setp.ne.s32 	%p36, %r56, %r131;
	@%p36 bra 	$L__BB5_30;
	mul.wide.s32 	%rd35, %r34, 4;
	add.s64 	%rd36, %rd1, %rd35;
	ld.global.u32 	%r136, [%rd36];
	shl.b32 	%r137, %r195, 9;
	add.s32 	%r138, %r10, %r137;
	st.shared.u32 	[%r138], %r136;
	add.s32 	%r195, %r195, 1;
$L__BB5_30:
	setp.ge.s32 	%p37, %r9, %r57;
	add.s32 	%r37, %r69, 28;
	setp.ge.s32 	%p38, %r37, %r58;
	or.pred  	%p39, %p37, %p38;
	@%p39 bra 	$L__BB5_34;
	mad.lo.s32 	%r38, %r37, %r57, %r9;
	cvt.s64.s32 	%rd37, %r38;
	add.s64 	%rd38, %rd2, %rd37;
	ld.global.u8 	%rs8, [%rd38];
	setp.eq.s16 	%p40, %rs8, 255;
	@%p40 bra 	$L__BB5_34;
	cvt.u32.u16 	%r139, %rs8;
	cvt.s32.s8 	%r140, %r139;
	cvt.s16.s8 	%rs22, %rs8;
	mul.wide.s16 	%r141, %rs22, 4;
	add.s32 	%r143, %r65, %r141;
	mov.b32 	%r144, 1;
	st.shared.u32 	[%r143], %r144;
	setp.ne.s32 	%p41, %r56, %r140;
	@%p41 bra 	$L__BB5_34;
	mul.wide.s32 	%rd39, %r38, 4;
	add.s64 	%rd40, %rd1, %rd39;
	ld.global.u32 	%r145, [%rd40];
	shl.b32 	%r146, %r195, 9;
	add.s32 	%r147, %r10, %r146;
	st.shared.u32 	[%r147], %r145;
	add.s32 	%r195, %r195, 1;
$L__BB5_34:
	setp.ne.s32 	%p42, %r1, 0;
	bar.sync 	0;
	@%p42 bra 	$L__BB5_36;
	ld.shared.u32 	%r148, [%r7];
	setp.gt.s32 	%p43, %r148, 0;
	mov.b32 	%r149, -1;
	vote.sync.ballot.b32 	%r150, %p43, %r149;
	cvta.to.global.u64 	%rd41, %rd6;
	mul.wide.u32 	%rd42, %r5, 4;
	add.s64 	%rd43, %rd41, %rd42;
	st.global.u32 	[%rd43], %r150;
$L__BB5_36:
	shl.b32 	%r152, %r1, 7;
	mov.u32 	%r153, _ZZ18GMMReductionKernelILi4ELb1EEviPfiPK6uchar4PciiPjE5s_gmm;
	add.s32 	%r154, %r153, %r152;
	cvt.rn.f32.u32 	%f1, %r195;
	add.s32 	%r41, %r154, %r64;
	and.b32  	%r156, %r64, 124;
	xor.b32  	%r157, %r156, 64;
	add.s32 	%r42, %r154, %r157;
	add.s32 	%r158, %r64, 32;
	and.b32  	%r159, %r158, 124;
	add.s32 	%r43, %r154, %r159;
	add.s32 	%r160, %r64, 16;
	and.b32  	%r161, %r160, 124;
	add.s32 	%r44, %r154, %r161;
	add.s32 	%r162, %r64, 8;
	and.b32  	%r163, %r162, 124;
	add.s32 	%r45, %r154, %r163;
	add.s32 	%r164, %r64, 4;
	and.b32  	%r165, %r164, 124;
	add.s32 	%r46, %r154, %r165;
	shl.b32 	%r166, %r1, 2;
	mov.u32 	%r167, _ZZ18GMMReductionKernelILi4ELb1EEviPfiPK6uchar4PciiPjE7s_final;
	add.s32 	%r47, %r167, %r166;
	or.b32  	%r48, %r1, %r2;
	add.s32 	%r168, %r152, %r64;
	add.s32 	%r170, %r168, %r74;
	add.s32 	%r49, %r170, 512;
	cvt.u64.u32 	%rd3, %r6;
	cvta.to.global.u64 	%rd4, %rd5;
	mov.b32 	%r202, 0;
$L__BB5_37:
	setp.eq.s32 	%p45, %r202, 0;
	mov.f32 	%f42, %f1;
	@%p45 bra 	$L__BB5_79;
	setp.eq.s32 	%p46, %r195, 0;
	mov.f32 	%f42, 0f00000000;
	@%p46 bra 	$L__BB5_56;
	.pragma "used_bytes_mask 7";
	ld.shared.u32 	%r171, [%r10];
	bfe.u32 	%r172, %r171, 0, 8;
	cvt.u16.u32 	%rs9, %r172;
	bfe.u32 	%r173, %r171, 8, 8;
	cvt.u16.u32 	%rs10, %r173;
	bfe.u32 	%r174, %r171, 16, 8;
	cvt.u16.u32 	%rs11, %r174;
	setp.gt.s32 	%p47, %r202, 4;
	@%p47 bra 	$L__BB5_43;
	setp.gt.s32 	%p52, %r202, 2;
	@%p52 bra 	$L__BB5_51;
	setp.eq.s32 	%p54, %r202, 1;
	@%p54 bra 	$L__BB5_42;
	bra.uni 	$L__BB5_49;
$L__BB5_42:
	and.b16  	%rs33, %rs9, 255;
	cvt.rn.f32.u16 	%f42, %rs33;
	bra.uni 	$L__BB5_56;
$L__BB5_43:
	setp.gt.s32 	%p48, %r202, 6;
	@%p48 bra 	$L__BB5_46;
	setp.eq.s32 	%p51, %r202, 5;
	@%p51 bra 	$L__BB5_45;
	bra.uni 	$L__BB5_53;
$L__BB5_45:
	and.b16  	%rs28, %rs9, 255;
	and.b16  	%rs29, %rs10, 255;
	mul.wide.u16 	%r178, %rs29, %rs28;
	cvt.rn.f32.u32 	%f42, %r178;
	bra.uni 	$L__BB5_56;
$L__BB5_46:
	setp.eq.s32 	%p49, %r202, 7;
	@%p49 bra 	$L__BB5_54;
	setp.eq.s32 	%p50, %r202, 8;
	@%p50 bra 	$L__BB5_48;
	bra.uni 	$L__BB5_55;
$L__BB5_48:
	and.b16  	%rs23, %rs10, 255;
	and.b16  	%rs24, %rs11, 255;
	mul.wide.u16 	%r175, %rs24, %rs23;
	cvt.rn.f32.u32 	%f42, %r175;
	bra.uni 	$L__BB5_56;
$L__BB5_49:
	and.b16  	%rs32, %rs10, 255;
	cvt.rn.f32.u16 	%f42, %rs32;
	bra.uni 	$L__BB5_56;
$L__BB5_50:
	and.b16  	%rs31, %rs11, 255;
	cvt.rn.f32.u16 	%f42, %rs31;
	bra.uni 	$L__BB5_56;
$L__BB5_51:
	setp.eq.s32 	%p53, %r202, 3;
	@%p53 bra 	$L__BB5_50;
	and.b16  	%rs30, %rs9, 255;
	mul.wide.u16 	%r179, %rs30, %rs30;
	cvt.rn.f32.u32 	%f42, %r179;
	bra.uni 	$L__BB5_56;
$L__BB5_53:
	and.b16  	%rs26, %rs9, 255;
	and.b16  	%rs27, %rs11, 255;
	mul.wide.u16 	%r177, %rs27, %rs26;
	cvt.rn.f32.u32 	%f42, %r177;
	bra.uni 	$L__BB5_56;
$L__BB5_54:
	and.b16  	%rs25, %rs10, 255;
	mul.wide.u16 	%r176, %rs25, %rs25;
	cvt.rn.f32.u32 	%f42, %r176;
	bra.uni 	$L__BB5_56;
$L__BB5_55:
	and.b16  	%rs34, %rs11, 255;
	mul.wide.u16 	%r180, %rs34, %rs34;
	cvt.rn.f32.u32 	%f42, %r180;
$L__BB5_56:
	setp.lt.u32 	%p55, %r195, 2;
	@%p55 bra 	$L__BB5_79;
	mov.b32 	%r204, 2;
	mov.u32 	%r203, %r49;
$L__BB5_58:
	.pragma "used_bytes_mask 7";
	ld.shared.u32 	%r182, [%r203];
	bfe.u32 	%r183, %r182, 0, 8;
	cvt.u16.u32 	%rs12, %r183;
	bfe.u32 	%r184, %r182, 8, 8;
	cvt.u16.u32 	%rs13, %r184;
	bfe.u32 	%r185, %r182, 16, 8;
	cvt.u16.u32 	%rs14, %r185;
	setp.gt.s32 	%p56, %r202, 4;
	@%p56 bra 	$L__BB5_66;
	setp.gt.s32 	%p62, %r202, 2;
	@%p62 bra 	$L__BB5_63;
	setp.eq.s32 	%p65, %r202, 1;
	@%p65 bra 	$L__BB5_73;
	setp.eq.s32 	%p66, %r202, 2;
	@%p66 bra 	$L__BB5_62;
	bra.uni 	$L__BB5_72;
$L__BB5_62:
	and.b16  	%rs42, %rs13, 255;
	cvt.rn.f32.u16 	%f44, %rs42;
	bra.uni 	$L__BB5_78;
$L__BB5_63:
	setp.eq.s32 	%p63, %r202, 3;
	@%p63 bra 	$L__BB5_74;
	setp.eq.s32 	%p64, %r202, 4;
	@%p64 bra 	$L__BB5_65;
	bra.uni 	$L__BB5_72;
$L__BB5_65:
	and.b16  	%rs40, %rs12, 255;
	mul.wide.u16 	%r189, %rs40, %rs40;
	cvt.rn.f32.u32 	%f44, %r189;
	bra.uni 	$L__BB5_78;
$L__BB5_66:
	setp.gt.s32 	%p57, %r202, 6;
	@%p57 bra 	$L__BB5_70;
	setp.eq.s32 	%p60, %r202, 5;
	@%p60 bra 	$L__BB5_75;
	setp.eq.s32 	%p61, %r202, 6;
	@%p61 bra 	$L__BB5_69;
	bra.uni 	$L__BB5_72;
$L__BB5_69:
	and.b16  	%rs36, %rs12, 255;
	and.b16  	%rs37, %rs14, 255;
	mul.wide.u16 	%r187, %rs37, %rs36;
	cvt.rn.f32.u32 	%f44, %r187;
	bra.uni 	$L__BB5_78;
$L__BB5_70:
	setp.eq.s32 	%p58, %r202, 7;
	@%p58 bra 	$L__BB5_76;
	setp.eq.s32 	%p59, %r202, 9;
	@%p59 bra 	$L__BB5_77;
$L__BB5_72:
	and.b16  	%rs45, %rs13, 255;
	and.b16  	%rs46, %rs14, 255;
	mul.wide.u16 	%r191, %rs46, %rs45;
	cvt.rn.f32.u32 	%f44, %r191;
	bra.uni 	$L__BB5_78;
$L__BB5_73:
	and.b16  	%rs43, %rs12, 255;
	cvt.rn.f32.u16 	%f44, %rs43;
	bra.uni 	$L__BB5_78;
$L__BB5_74:
	and.b16  	%rs41, %rs14, 255;
	cvt.rn.f32.u16 	%f44, %rs41;
	bra.uni 	$L__BB5_78;
$L__BB5_75:
	and.b16  	%rs38, %rs12, 255;
	and.b16  	%rs39, %rs13, 255;
	mul.wide.u16 	%r188, %rs39, %rs38;
	cvt.rn.f32.u32 	%f44, %r188;
	bra.uni 	$L__BB5_78;
$L__BB5_76:
	and.b16  	%rs35, %rs13, 255;
	mul.wide.u16 	%r186, %rs35, %rs35;
	cvt.rn.f32.u32 	%f44, %r186;
	bra.uni 	$L__BB5_78;
$L__BB5_77:
	and.b16  	%rs44, %rs14, 255;
	mul.wide.u16 	%r190, %rs44, %rs44;
	cvt.rn.f32.u32 	%f44, %r190;
$L__BB5_78:
	add.f32 	%f42, %f42, %f44;
	add.s32 	%r192, %r204, -1;
	setp.lt.u32 	%p67, %r192, 7;
	setp.lt.s32 	%p68, %r204, %r195;
	and.pred  	%p69, %p67, %p68;
	add.s32 	%r204, %r204, 1;
	add.s32 	%r203, %r203, 512;
	@%p69 bra 	$L__BB5_58;
$L__BB5_79:
	setp.ne.s32 	%p70, %r48, 0;
	st.volatile.shared.f32 	[%r41], %f42;
	ld.volatile.shared.f32 	%f27, [%r42];
	add.f32 	%f28, %f42, %f27;
	st.volatile.shared.f32 	[%r41], %f28;
	ld.volatile.shared.f32 	%f29, [%r43];
	add.f32 	%f30, %f28, %f29;
	st.volatile.shared.f32 	[%r41], %f30;
	ld.volatile.shared.f32 	%f31, [%r44];
	add.f32 	%f32, %f30, %f31;
	st.volatile.shared.f32 	[%r41], %f32;
	ld.volatile.shared.f32 	%f33, [%r45];
	add.f32 	%f34, %f32, %f33;
	st.volatile.shared.f32 	[%r41], %f34;
	ld.volatile.shared.f32 	%f35, [%r46];
	add.f32 	%f25, %f34, %f35;
	st.shared.f32 	[%r47], %f25;
	bar.sync 	0;
	@%p70 bra 	$L__BB5_81;
	ld.shared.f32 	%f36, [_ZZ18GMMReductionKernelILi4ELb1EEviPfiPK6uchar4PciiPjE7s_final+4];
	add.f32 	%f37, %f25, %f36;
	ld.shared.f32 	%f38, [_ZZ18GMMReductionKernelILi4ELb1EEviPfiPK6uchar4PciiPjE7s_final+8];
	add.f32 	%f39, %f37, %f38;
	ld.shared.f32 	%f40, [_ZZ18GMMReductionKernelILi4ELb1EEviPfiPK6uchar4PciiPjE7s_final+12];
	add.f32 	%f41, %f39, %f40;
	cvt.u64.u32 	%rd44, %r202;
	add.s64 	%rd45, %rd44, %rd3;
	shl.b64 	%rd46, %rd45, 2;
	add.s64 	%rd47, %rd4, %rd46;
	st.global.f32 	[%rd47], %f41;
$L__BB5_81:
	add.s32 	%r202, %r202, 1;
	setp.ne.s32 	%p71, %r202, 10;
	@%p71 bra 	$L__BB5_37;
	ret;

}
	// .globl	_Z18GMMReductionKernelILi4ELb0EEviPfiPK6uchar4PciiPj
.visible .entry _Z18GMMReductionKernelILi4ELb0EEviPfiPK6uchar4PciiPj(
	.param .u32 _Z18GMMReductionKernelILi4ELb0EEviPfiPK6uchar4PciiPj_param_0,
	.param .u64 .ptr .align 1 _Z18GMMReductionKernelILi4ELb0EEviPfiPK6uchar4PciiPj_param_1,
	.param .u32 _Z18GMMReductionKernelILi4ELb0EEviPfiPK6uchar4PciiPj_param_2,
	.param .u64 .ptr .align 1 _Z18GMMReductionKernelILi4ELb0EEviPfiPK6uchar4PciiPj_param_3,
	.param .u64 .ptr .align 1 _Z18GMMReductionKernelILi4ELb0EEviPfiPK6uchar4PciiPj_param_4,
	.param .u32 _Z18GMMReductionKernelILi4ELb0EEviPfiPK6uchar4PciiPj_param_5,
	.param .u32 _Z18GMMReductionKernelILi4ELb0EEviPfiPK6uchar4PciiPj_param_6,
	.param .u64 .ptr .align 1 _Z18GMMReductionKernelILi4ELb0EEviPfiPK6uchar4PciiPj_param_7
)
{
	.reg .pred 	%p<80>;
	.reg .b16 	%rs<31>;
	.reg .b32 	%r<161>;
	.reg .b32 	%f<46>;
	.reg .b64 	%rd<49>;
	// demoted variable
	.shared .align 4 .b8 _ZZ18GMMReductionKernelILi4ELb0EEviPfiPK6uchar4PciiPjE7s_lists[4096];
	// demoted variable
	.shared .align 4 .b8 _ZZ18GMMReductionKernelILi4ELb0EEviPfiPK6uchar4PciiPjE5s_gmm[512];
	// demoted variable
	.shared .align 4 .b8 _ZZ18GMMReductionKernelILi4ELb0EEviPfiPK6uchar4PciiPjE7s_final[16];
	ld.param.u32 	%r53, [_Z18GMMReductionKernelILi4ELb0EEviPfiPK6uchar4PciiPj_param_0];
	ld.param.u64 	%rd4, [_Z18GMMReductionKernelILi4ELb0EEviPfiPK6uchar4PciiPj_param_1];
	ld.param.u32 	%r56, [_Z18GMMReductionKernelILi4ELb0EEviPfiPK6uchar4PciiPj_param_2];
	ld.param.u64 	%rd5, [_Z18GMMReductionKernelILi4ELb0EEviPfiPK6uchar4PciiPj_param_3];
	ld.param.u64 	%rd6, [_Z18GMMReductionKernelILi4ELb0EEviPfiPK6uchar4PciiPj_param_4];
	ld.param.u32 	%r54, [_Z18GMMReductionKernelILi4ELb0EEviPfiPK6uchar4PciiPj_param_5];
	ld.param.u32 	%r55, [_Z18GMMReductionKernelILi4ELb0EEviPfiPK6uchar4PciiPj_param_6];
	ld.param.u64 	%rd7, [_Z18GMMReductionKernelILi4ELb0EEviPfiPK6uchar4PciiPj_param_7];
	cvta.to.global.u64 	%rd1, %rd5;
	cvta.to.global.u64 	%rd2, %rd6;
	cvta.to.global.u64 	%rd8, %rd4;
	cvta.to.global.u64 	%rd9, %rd7;
	mov.u32 	%r1, %tid.y;
	mov.u32 	%r2, %tid.x;
	mov.u32 	%r57, %nctaid.x;
	mov.u32 	%r58, %nctaid.y;
	mul.lo.s32 	%r59, %r57, %r58;
	mov.u32 	%r3, %ctaid.y;
	mov.u32 	%r4, %ctaid.x;
	mad.lo.s32 	%r60, %r3, %r57, %r4;
	mad.lo.s32 	%r61, %r59, %r53, %r60;
	mul.lo.s32 	%r62, %r61, %r56;
	mul.wide.u32 	%rd10, %r62, 4;
	add.s64 	%rd3, %rd8, %rd10;
	mul.wide.u32 	%rd11, %r60, 4;
	add.s64 	%rd12, %rd9, %rd11;
	ld.global.u32 	%r63, [%rd12];
	shr.u32 	%r64, %r63, %r53;
	and.b32  	%r65, %r64, 1;
	setp.eq.b32 	%p1, %r65, 1;
	@%p1 bra 	$L__BB6_3;
	setp.gt.u32 	%p77, %r2, 9;
	setp.ne.s32 	%p78, %r1, 0;
	or.pred  	%p79, %p77, %p78;
	@%p79 bra 	$L__BB6_73;
	mul.wide.u32 	%rd47, %r2, 4;
	add.s64 	%rd48, %rd3, %rd47;
	mov.b32 	%r149, 0;
	st.global.u32 	[%rd48], %r149;
	bra.uni 	$L__BB6_73;
$L__BB6_3:
	shl.b32 	%r67, %r3, 5;
	add.s32 	%r68, %r67, %r1;
	shl.b32 	%r69, %r4, 5;
	add.s32 	%r6, %r69, %r2;
	setp.ge.s32 	%p2, %r6, %r54;
	setp.ge.s32 	%p3, %r68, %r55;
	shl.b32 	%r70, %r1, 5;
	add.s32 	%r71, %r70, %r2;
	shl.b32 	%r72, %r71, 2;
	mov.u32 	%r73, _ZZ18GMMReductionKernelILi4ELb0EEviPfiPK6uchar4PciiPjE7s_lists;
	add.s32 	%r7, %r73, %r72;
	mov.b32 	%r151, 0;
	or.pred  	%p4, %p2, %p3;
	@%p4 bra 	$L__BB6_6;
	mad.lo.s32 	%r8, %r68, %r54, %r6;
	cvt.s64.s32 	%rd13, %r8;
	add.s64 	%rd14, %rd2, %rd13;
	ld.global.s8 	%r75, [%rd14];
	setp.eq.s32 	%p5, %r75, -1;
	setp.ne.s32 	%p6, %r53, %r75;
	or.pred  	%p7, %p5, %p6;
	@%p7 bra 	$L__BB6_6;
	mul.wide.s32 	%rd15, %r8, 4;
	add.s64 	%rd16, %rd1, %rd15;
	ld.global.u32 	%r77, [%rd16];
	st.shared.u32 	[%r7], %r77;
	mov.b32 	%r151, 1;
$L__BB6_6:
	setp.ge.s32 	%p8, %r6, %r54;
	add.s32 	%r10, %r68, 4;
	setp.ge.s32 	%p9, %r10, %r55;
	or.pred  	%p10, %p8, %p9;
	@%p10 bra 	$L__BB6_9;
	mad.lo.s32 	%r11, %r10, %r54, %r6;
	cvt.s64.s32 	%rd17, %r11;
	add.s64 	%rd18, %rd2, %rd17;
	ld.global.s8 	%r78, [%rd18];
	setp.eq.s32 	%p11, %r78, -1;
	setp.ne.s32 	%p12, %r53, %r78;
	or.pred  	%p13, %p11, %p12;
	@%p13 bra 	$L__BB6_9;
	mul.wide.s32 	%rd19, %r11, 4;
	add.s64 	%rd20, %rd1, %rd19;
	ld.global.u32 	%r79, [%rd20];
	shl.b32 	%r80, %r151, 9;
	add.s32 	%r81, %r7, %r80;
	st.shared.u32 	[%r81], %r79;
	add.s32 	%r151, %r151, 1;
$L__BB6_9:
	setp.ge.s32 	%p14, %r6, %r54;
	add.s32 	%r14, %r68, 8;
	setp.ge.s32 	%p15, %r14, %r55;
	or.pred  	%p16, %p14, %p15;
	@%p16 bra 	$L__BB6_12;
	mad.lo.s32 	%r15, %r14, %r54, %r6;
	cvt.s64.s32 	%rd21, %r15;
	add.s64 	%rd22, %rd2, %rd21;
	ld.global.s8 	%r82, [%rd22];
	setp.eq.s32 	%p17, %r82, -1;
	setp.ne.s32 	%p18, %r53, %r82;
	or.pred  	%p19, %p17, %p18;
	@%p19 bra 	$L__BB6_12;
	mul.wide.s32 	%rd23, %r15, 4;
	add.s64 	%rd24, %rd1, %rd23;
	ld.global.u32 	%r83, [%rd24];
	shl.b32 	%r84, %r151, 9;
	add.s32 	%r85, %r7, %r84;
	st.shared.u32 	[%r85], %r83;
	add.s32 	%r151, %r151, 1;
$L__BB6_12:
	setp.ge.s32 	%p20, %r6, %r54;
	add.s32 	%r18, %r68, 12;
	setp.ge.s32 	%p21, %r18, %r55;
	or.pred  	%p22, %p20, %p21;
	@%p22 bra 	$L__BB6_15;
	mad.lo.s32 	%r19, %r18, %r54, %r6;
	cvt.s64.s32 	%rd25, %r19;
	add.s64 	%rd26, %rd2, %rd25;
	ld.global.s8 	%r86, [%rd26];
	setp.eq.s32 	%p23, %r86, -1;
	setp.ne.s32 	%p24, %r53, %r86;
	or.pred  	%p25, %p23, %p24;
	@%p25 bra 	$L__BB6_15;
	mul.wide.s32 	%rd27, %r19, 4;
	add.s64 	%rd28, %rd1, %rd27;
	ld.global.u32 	%r87, [%rd28];
	shl.b32 	%r88, %r151, 9;
	add.s32 	%r89, %r7, %r88;
	st.shared.u32 	[%r89], %r87;
	add.s32 	%r151, %r151, 1;
$L__BB6_15:
	setp.ge.s32 	%p26, %r6, %r54;
	add.s32 	%r22, %r68, 16;
	setp.ge.s32 	%p27, %r22, %r55;
	or.pred  	%p28, %p26, %p27;
	@%p28 bra 	$L__BB6_18;
	mad.lo.s32 	%r23, %r22, %r54, %r6;
	cvt.s64.s32 	%rd29, %r23;
	add.s64 	%rd30, %rd2, %rd29;
	ld.global.s8 	%r90, [%rd30];
	setp.eq.s32 	%p29, %r90, -1;
	setp.ne.s32 	%p30, %r53, %r90;
	or.pred  	%p31, %p29, %p30;
	@%p31 bra 	$L__BB6_18;
	mul.wide.s32 	%rd31, %r23, 4;
	add.s64 	%rd32, %rd1, %rd31;
	ld.global.u32 	%r91, [%rd32];
	shl.b32 	%r92, %r151, 9;
	add.s32 	%r93, %r7, %r92;
	st.shared.u32 	[%r93], %r91;
	add.s32 	%r151, %r151, 1;
$L__BB6_18:
	setp.ge.s32 	%p32, %r6, %r54;
	add.s32 	%r26, %r68, 20;
	setp.ge.s32 	%p33, %r26, %r55;
	or.pred  	%p34, %p32, %p33;
	@%p34 bra 	$L__BB6_21;
	mad.lo.s32 	%r27, %r26, %r54, %r6;
	cvt.s64.s32 	%rd33, %r27;
	add.s64 	%rd34, %rd2, %rd33;
	ld.global.s8 	%r94, [%rd34];
	setp.eq.s32 	%p35, %r94, -1;
	setp.ne.s32 	%p36, %r53, %r94;
	or.pred  	%p37, %p35, %p36;
	@%p37 bra 	$L__BB6_21;
	mul.wide.s32 	%rd35, %r27, 4;
	add.s64 	%rd36, %rd1, %rd35;
	ld.global.u32 	%r95, [%rd36];
	shl.b32 	%r96, %r151, 9;
	add.s32 	%r97, %r7, %r96;
	st.shared.u32 	[%r97], %r95;
	add.s32 	%r151, %r151, 1;
$L__BB6_21:
	setp.ge.s32 	%p38, %r6, %r54;
	add.s32 	%r30, %r68, 24;
	setp.ge.s32 	%p39, %r30, %r55;
	or.pred  	%p40, %p38, %p39;
	@%p40 bra 	$L__BB6_24;
	mad.lo.s32 	%r31, %r30, %r54, %r6;
	cvt.s64.s32 	%rd37, %r31;
	add.s64 	%rd38, %rd2, %rd37;
	ld.global.s8 	%r98, [%rd38];
	setp.eq.s32 	%p41, %r98, -1;
	setp.ne.s32 	%p42, %r53, %r98;
	or.pred  	%p43, %p41, %p42;
	@%p43 bra 	$L__BB6_24;
	mul.wide.s32 	%rd39, %r31, 4;
	add.s64 	%rd40, %rd1, %rd39;
	ld.global.u32 	%r99, [%rd40];
	shl.b32 	%r100, %r151, 9;
	add.s32 	%r101, %r7, %r100;
	st.shared.u32 	[%r101], %r99;
	add.s32 	%r151, %r151, 1;
$L__BB6_24:
	setp.ge.s32 	%p44, %r6, %r54;
	add.s32 	%r34, %r68, 28;
	setp.ge.s32 	%p45, %r34, %r55;
	or.pred  	%p46, %p44, %p45;
	@%p46 bra 	$L__BB6_27;
	mad.lo.s32 	%r35, %r34, %r54, %r6;
	cvt.s64.s32 	%rd41, %r35;
	add.s64 	%rd42, %rd2, %rd41;
	ld.global.s8 	%r102, [%rd42];
	setp.eq.s32 	%p47, %r102, -1;
	setp.ne.s32 	%p48, %r53, %r102;
	or.pred  	%p49, %p47, %p48;
	@%p49 bra 	$L__BB6_27;
	mul.wide.s32 	%rd43, %r35, 4;
	add.s64 	%rd44, %rd1, %rd43;
	ld.global.u32 	%r103, [%rd44];
	shl.b32 	%r104, %r151, 9;
	add.s32 	%r105, %r7, %r104;
	st.shared.u32 	[%r105], %r103;
	add.s32 	%r151, %r151, 1;
$L__BB6_27:
	shl.b32 	%r107, %r1, 7;
	mov.u32 	%r108, _ZZ18GMMReductionKernelILi4ELb0EEviPfiPK6uchar4PciiPjE5s_gmm;
	add.s32 	%r109, %r108, %r107;
	bar.sync 	0;
	cvt.rn.f32.u32 	%f1, %r151;
	shl.b32 	%r110, %r2, 2;
	add.s32 	%r38, %r109, %r110;
	and.b32  	%r111, %r110, 124;
	xor.b32  	%r112, %r111, 64;
	add.s32 	%r39, %r109, %r112;
	add.s32 	%r113, %r110, 32;
	and.b32  	%r114, %r113, 124;
	add.s32 	%r40, %r109, %r114;
	add.s32 	%r115, %r110, 16;
	and.b32  	%r116, %r115, 124;
	add.s32 	%r41, %r109, %r116;
	add.s32 	%r117, %r110, 8;
	and.b32  	%r118, %r117, 124;
	add.s32 	%r42, %r109, %r118;
	add.s32 	%r119, %r110, 4;
	and.b32  	%r120, %r119, 124;
	add.s32 	%r43, %r109, %r120;
	shl.b32 	%r121, %r1, 2;
	mov.u32 	%r122, _ZZ18GMMReductionKernelILi4ELb0EEviPfiPK6uchar4PciiPjE7s_final;
	add.s32 	%r44, %r122, %r121;
	or.b32  	%r45, %r1, %r2;
	add.s32 	%r123, %r107, %r110;
	add.s32 	%r125, %r123, %r73;
	add.s32 	%r46, %r125, 512;
	mov.b32 	%r158, 0;
$L__BB6_28:
	setp.eq.s32 	%p50, %r158, 0;
	mov.f32 	%f42, %f1;
	@%p50 bra 	$L__BB6_70;
	setp.eq.s32 	%p51, %r151, 0;
	mov.f32 	%f42, 0f00000000;
	@%p51 bra 	$L__BB6_47;
	.pragma "used_bytes_mask 7";
	ld.shared.u32 	%r126, [%r7];
	bfe.u32 	%r127, %r126, 0, 8;
	cvt.u16.u32 	%rs1, %r127;
	bfe.u32 	%r128, %r126, 8, 8;
	cvt.u16.u32 	%rs2, %r128;
	bfe.u32 	%r129, %r126, 16, 8;
	cvt.u16.u32 	%rs3, %r129;
	setp.gt.s32 	%p52, %r158, 4;
	@%p52 bra 	$L__BB6_34;
	setp.gt.s32 	%p57, %r158, 2;
	@%p57 bra 	$L__BB6_42;
	setp.eq.s32 	%p59, %r158, 1;
	@%p59 bra 	$L__BB6_33;
	bra.uni 	$L__BB6_40;
$L__BB6_33:
	and.b16  	%rs17, %rs1, 255;
	cvt.rn.f32.u16 	%f42, %rs17;
	bra.uni 	$L__BB6_47;
$L__BB6_34:
	setp.gt.s32 	%p53, %r158, 6;
	@%p53 bra 	$L__BB6_37;
	setp.eq.s32 	%p56, %r158, 5;
	@%p56 bra 	$L__BB6_36;
	bra.uni 	$L__BB6_44;
$L__BB6_36:
	and.b16  	%rs12, %rs1, 255;
	and.b16  	%rs13, %rs2, 255;
	mul.wide.u16 	%r133, %rs13, %rs12;
	cvt.rn.f32.u32 	%f42, %r133;
	bra.uni 	$L__BB6_47;
$L__BB6_37:
	setp.eq.s32 	%p54, %r158, 7;
	@%p54 bra 	$L__BB6_45;
	setp.eq.s32 	%p55, %r158, 8;
	@%p55 bra 	$L__BB6_39;
	bra.uni 	$L__BB6_46;
$L__BB6_39:
	and.b16  	%rs7, %rs2, 255;
	and.b16  	%rs8, %rs3, 255;
	mul.wide.u16 	%r130, %rs8, %rs7;
	cvt.rn.f32.u32 	%f42, %r130;
	bra.uni 	$L__BB6_47;
$L__BB6_40:
	and.b16  	%rs16, %rs2, 255;
	cvt.rn.f32.u16 	%f42, %rs16;
	bra.uni 	$L__BB6_47;
$L__BB6_41:
	and.b16  	%rs15, %rs3, 255;
	cvt.rn.f32.u16 	%f42, %rs15;
	bra.uni 	$L__BB6_47;
$L__BB6_42:
	setp.eq.s32 	%p58, %r158, 3;
	@%p58 bra 	$L__BB6_41;
	and.b16  	%rs14, %rs1, 255;
	mul.wide.u16 	%r134, %rs14, %rs14;
	cvt.rn.f32.u32 	%f42, %r134;
	bra.uni 	$L__BB6_47;
$L__BB6_44:
	and.b16  	%rs10, %rs1, 255;
	and.b16  	%rs11, %rs3, 255;
	mul.wide.u16 	%r132, %rs11, %rs10;
	cvt.rn.f32.u32 	%f42, %r132;
	bra.uni 	$L__BB6_47;
$L__BB6_45:
	and.b16  	%rs9, %rs2, 255;
	mul.wide.u16 	%r131, %rs9, %rs9;
	cvt.rn.f32.u32 	%f42, %r131;
	bra.uni 	$L__BB6_47;
$L__BB6_46:
	and.b16  	%rs18, %rs3, 255;
	mul.wide.u16 	%r135, %rs18, %rs18;
	cvt.rn.f32.u32 	%f42, %r135;
$L__BB6_47:
	setp.lt.u32 	%p60, %r151, 2;
	@%p60 bra 	$L__BB6_70;
	mov.b32 	%r160, 2;
	mov.u32 	%r159, %r46;
$L__BB6_49:
	.pragma "used_bytes_mask 7";
	ld.shared.u32 	%r137, [%r159];
	bfe.u32 	%r138, %r137, 0, 8;
	cvt.u16.u32 	%rs4, %r138;
	bfe.u32 	%r139, %r137, 8, 8;
	cvt.u16.u32 	%rs5, %r139;
	bfe.u32 	%r140, %r137, 16, 8;
	cvt.u16.u32 	%rs6, %r140;
	setp.gt.s32 	%p61, %r158, 4;
	@%p61 bra 	$L__BB6_57;
	setp.gt.s32 	%p67, %r158, 2;
	@%p67 bra 	$L__BB6_54;
	setp.eq.s32 	%p70, %r158, 1;
	@%p70 bra 	$L__BB6_64;
	setp.eq.s32 	%p71, %r158, 2;
	@%p71 bra 	$L__BB6_53;
	bra.uni 	$L__BB6_63;
$L__BB6_53:
	and.b16  	%rs26, %rs5, 255;
	cvt.rn.f32.u16 	%f44, %rs26;
	bra.uni 	$L__BB6_69;
$L__BB6_54:
	setp.eq.s32 	%p68, %r158, 3;
	@%p68 bra 	$L__BB6_65;
	setp.eq.s32 	%p69, %r158, 4;
	@%p69 bra 	$L__BB6_56;
	bra.uni 	$L__BB6_63;
$L__BB6_56:
	and.b16  	%rs24, %rs4, 255;
	mul.wide.u16 	%r144, %rs24, %rs24;
	cvt.rn.f32.u32 	%f44, %r144;
	bra.uni 	$L__BB6_69;
$L__BB6_57:
	setp.gt.s32 	%p62, %r158, 6;
	@%p62 bra 	$L__BB6_61;
	setp.eq.s32 	%p65, %r158, 5;
	@%p65 bra 	$L__BB6_66;
	setp.eq.s32 	%p66, %r158, 6;
	@%p66 bra 	$L__BB6_60;
	bra.uni 	$L__BB6_63;
$L__BB6_60:
	and.b16  	%rs20, %rs4, 255;
	and.b16  	%rs21, %rs6, 255;
	mul.wide.u16 	%r142, %rs21, %rs20;
	cvt.rn.f32.u32 	%f44, %r142;
	bra.uni 	$L__BB6_69;
$L__BB6_61:
	setp.eq.s32 	%p63, %r158, 7;
	@%p63 bra 	$L__BB6_67;
	setp.eq.s32 	%p64, %r158, 9;
	@%p64 bra 	$L__BB6_68;
$L__BB6_63:
	and.b16  	%rs29, %rs5, 255;
	and.b16  	%rs30, %rs6, 255;
	mul.wide.u16 	%r146, %rs30, %rs29;
	cvt.rn.f32.u32 	%f44, %r146;
	bra.uni 	$L__BB6_69;
$L__BB6_64:
	and.b16  	%rs27, %rs4, 255;
	cvt.rn.f32.u16 	%f44, %rs27;
	bra.uni 	$L__BB6_69;
$L__BB6_65:
	and.b16  	%rs25, %rs6, 255;
	cvt.rn.f32.u16 	%f44, %rs25;
	bra.uni 	$L__BB6_69;
$L__BB6_66:
	and.b16  	%rs22, %rs4, 255;
	and.b16  	%rs23, %rs5, 255;
	mul.wide.u16 	%r143, %rs23, %rs22;
	cvt.rn.f32.u32 	%f44, %r143;
	bra.uni 	$L__BB6_69;
$L__BB6_67:
	and.b16  	%rs19, %rs5, 255;
	mul.wide.u16 	%r141, %rs19, %rs19;
	cvt.rn.f32.u32 	%f44, %r141;
	bra.uni 	$L__BB6_69;
$L__BB6_68:
	and.b16  	%rs28, %rs6, 255;
	mul.wide.u16 	%r145, %rs28, %rs28;
	cvt.rn.f32.u32 	%f44, %r145;
$L__BB6_69:
	add.f32 	%f42, %f42, %f44;
	add.s32 	%r147, %r160, -1;
	setp.lt.u32 	%p72, %r147, 7;
	setp.lt.s32 	%p73, %r160, %r151;
	and.pred  	%p74, %p72, %p73;
	add.s32 	%r160, %r160, 1;
	add.s32 	%r159, %r159, 512;
	@%p74 bra 	$L__BB6_49;
$L__BB6_70:
	setp.ne.s32 	%p75, %r45, 0;
	st.volatile.shared.f32 	[%r38], %f42;
	ld.volatile.shared.f32 	%f27, [%r39];
	add.f32 	%f28, %f42, %f27;
	st.volatile.shared.f32 	[%r38], %f28;
	ld.volatile.shared.f32 	%f29, [%r40];
	add.f32 	%f30, %f28, %f29;
	st.volatile.shared.f32 	[%r38], %f30;
	ld.volatile.shared.f32 	%f31, [%r41];
	add.f32 	%f32, %f30, %f31;
	st.volatile.shared.f32 	[%r38], %f32;
	ld.volatile.shared.f32 	%f33, [%r42];
	add.f32 	%f34, %f32, %f33;
	st.volatile.shared.f32 	[%r38], %f34;
	ld.volatile.shared.f32 	%f35, [%r43];
	add.f32 	%f25, %f34, %f35;
	st.shared.f32 	[%r44], %f25;
	bar.sync 	0;
	@%p75 bra 	$L__BB6_72;
	ld.shared.f32 	%f36, [_ZZ18GMMReductionKernelILi4ELb0EEviPfiPK6uchar4PciiPjE7s_final+4];
	add.f32 	%f37, %f25, %f36;
	ld.shared.f32 	%f38, [_ZZ18GMMReductionKernelILi4ELb0EEviPfiPK6uchar4PciiPjE7s_final+8];
	add.f32 	%f39, %f37, %f38;
	ld.shared.f32 	%f40, [_ZZ18GMMReductionKernelILi4ELb0EEviPfiPK6uchar4PciiPjE7s_final+12];
	add.f32 	%f41, %f39, %f40;
	mul.wide.u32 	%rd45, %r158, 4;
	add.s64 	%rd46, %rd3, %rd45;
	st.global.f32 	[%rd46], %f41;
$L__BB6_72:
	add.s32 	%r158, %r158, 1;
	setp.ne.s32 	%p76, %r158, 10;
	@%p76 bra 	$L__BB6_28;
$L__BB6_73:
	ret;

}
	// .globl	_Z17GMMFinalizeKernelILi4ELb0EEvPfS0_ii
.visible .entry _Z17GMMFinalizeKernelILi4ELb0EEvPfS0_ii(
	.param .u64 .ptr .align 1 _Z17GMMFinalizeKernelILi4ELb0EEvPfS0_ii_param_0,
	.param .u64 .ptr .align 1 _Z17GMMFinalizeKernelILi4ELb0EEvPfS0_ii_param_1,
	.param .u32 _Z17GMMFinalizeKernelILi4ELb0EEvPfS0_ii_param_2,
	.param .u32 _Z17GMMFinalizeKernelILi4ELb0EEvPfS0_ii_param_3
)
{
	.reg .pred 	%p<25>;
	.reg .b32 	%r<203>;
	.reg .b32 	%f<143>;
	.reg .b64 	%rd<132>;
	// demoted variable
	.shared .align 4 .b8 _ZZ17GMMFinalizeKernelILi4ELb0EEvPfS0_iiE5s_gmm[512];
	// demoted variable
	.shared .align 4 .b8 _ZZ17GMMFinalizeKernelILi4ELb0EEvPfS0_iiE7s_final[16];
	// demoted variable
	.shared .align 4 .b8 _ZZ17GMMFinalizeKernelILi4ELb0EEvPfS0_iiE9final_gmm[60];
	ld.param.u64 	%rd3, [_Z17GMMFinalizeKernelILi4ELb0EEvPfS0_ii_param_0];
	ld.param.u64 	%rd4, [_Z17GMMFinalizeKernelILi4ELb0EEvPfS0_ii_param_1];
	ld.param.u32 	%r93, [_Z17GMMFinalizeKernelILi4ELb0EEvPfS0_ii_param_2];
	ld.param.u32 	%r94, [_Z17GMMFinalizeKernelILi4ELb0EEvPfS0_ii_param_3];
	cvta.to.global.u64 	%rd1, %rd4;
	mov.u32 	%r96, %ctaid.x;
	mul.lo.s32 	%r1, %r93, %r96;
	mul.lo.s32 	%r97, %r1, %r94;
	cvt.u64.u32 	%rd2, %r97;
	mov.u32 	%r2, %tid.x;
	shl.b32 	%r98, %r2, 2;
	and.b32  	%r99, %r98, 3968;
	mov.u32 	%r100, _ZZ17GMMFinalizeKernelILi4ELb0EEvPfS0_iiE5s_gmm;
	add.s32 	%r101, %r100, %r99;
	and.b32  	%r102, %r98, 124;
	add.s32 	%r3, %r101, %r102;
	xor.b32  	%r103, %r102, 64;
	add.s32 	%r4, %r101, %r103;
	add.s32 	%r104, %r98, 32;
	and.b32  	%r105, %r104, 124;
	add.s32 	%r5, %r101, %r105;
	add.s32 	%r106, %r98, 16;
	and.b32  	%r107, %r106, 124;
	add.s32 	%r6, %r101, %r107;
	add.s32 	%r108, %r98, 8;
	and.b32  	%r109, %r108, 124;
	add.s32 	%r7, %r101, %r109;
	add.s32 	%r110, %r98, 4;
	and.b32  	%r111, %r110, 124;
	add.s32 	%r8, %r101, %r111;
	shr.u32 	%r112, %r2, 3;
	and.b32  	%r113, %r112, 124;
	mov.u32 	%r114, _ZZ17GMMFinalizeKernelILi4ELb0EEvPfS0_iiE7s_final;
	add.s32 	%r9, %r114, %r113;
	not.b32 	%r115, %r2;
	add.s32 	%r10, %r94, %r115;
	shr.u32 	%r116, %r10, 7;
	add.s32 	%r117, %r116, 1;
	and.b32  	%r11, %r117, 15;
	and.b32  	%r12, %r117, 7;
	and.b32  	%r13, %r117, 3;
	or.b32  	%r118, %r2, 1024;
	mul.lo.s32 	%r14, %r93, %r118;
	shl.b32 	%r15, %r93, 11;
	add.s32 	%r119, %r2, 1152;
	mul.lo.s32 	%r16, %r93, %r119;
	add.s32 	%r120, %r2, 1280;
	mul.lo.s32 	%r17, %r93, %r120;
	add.s32 	%r121, %r2, 1408;
	mul.lo.s32 	%r18, %r93, %r121;
	add.s32 	%r122, %r2, 1536;
	mul.lo.s32 	%r19, %r93, %r122;
	add.s32 	%r123, %r2, 1664;
	mul.lo.s32 	%r20, %r93, %r123;
	add.s32 	%r124, %r2, 1792;
	mul.lo.s32 	%r21, %r93, %r124;
	add.s32 	%r125, %r2, 1920;
	mul.lo.s32 	%r22, %r93, %r125;
	add.s32 	%r126, %r2, 512;
	mul.lo.s32 	%r23, %r93, %r126;
	add.s32 	%r127, %r2, 640;
	mul.lo.s32 	%r24, %r93, %r127;
	add.s32 	%r128, %r2, 768;
	mul.lo.s32 	%r25, %r93, %r128;
	add.s32 	%r129, %r2, 896;
	mul.lo.s32 	%r26, %r93, %r129;
	add.s32 	%r130, %r2, 256;
	mul.lo.s32 	%r27, %r93, %r130;
	add.s32 	%r131, %r2, 384;
	mul.lo.s32 	%r28, %r93, %r131;
	add.s32 	%r132, %r2, 128;
	mul.lo.s32 	%r29, %r93, %r132;
	mul.lo.s32 	%r30, %r2, %r93;
	and.b32  	%r133, %r117, 67108848;
	neg.s32 	%r31, %r133;
	mov.f32 	%f132, 0f3F800000;
	mov.b32 	%r181, 0;
$L__BB7_1:
	setp.ge.s32 	%p1, %r2, %r94;
	mov.f32 	%f140, 0f00000000;
	@%p1 bra 	$L__BB7_15;
	setp.lt.u32 	%p2, %r10, 1920;
	mov.f32 	%f140, 0f00000000;
	mov.u32 	%r200, %r2;
	@%p2 bra 	$L__BB7_5;
	add.s32 	%r198, %r14, %r181;
	add.s32 	%r197, %r16, %r181;
	add.s32 	%r196, %r17, %r181;
	add.s32 	%r195, %r18, %r181;
	add.s32 	%r194, %r19, %r181;
	add.s32 	%r193, %r20, %r181;
	add.s32 	%r192, %r21, %r181;
	add.s32 	%r191, %r22, %r181;
	add.s32 	%r190, %r23, %r181;
	add.s32 	%r189, %r24, %r181;
	add.s32 	%r188, %r25, %r181;
	add.s32 	%r187, %r26, %r181;
	add.s32 	%r186, %r27, %r181;
	add.s32 	%r185, %r28, %r181;
	add.s32 	%r184, %r29, %r181;
	add.s32 	%r183, %r30, %r181;
	mov.f32 	%f140, 0f00000000;
	mov.u32 	%r182, %r31;
	mov.u32 	%r200, %r2;
$L__BB7_4:
	.pragma "nounroll";
	cvt.s64.s32 	%rd5, %r183;
	add.s64 	%rd6, %rd5, %rd2;
	shl.b64 	%rd7, %rd6, 2;
	add.s64 	%rd8, %rd1, %rd7;
	ld.global.f32 	%f32, [%rd8];
	add.f32 	%f33, %f140, %f32;
	cvt.s64.s32 	%rd9, %r184;
	add.s64 	%rd10, %rd9, %rd2;
	shl.b64 	%rd11, %rd10, 2;
	add.s64 	%rd12, %rd1, %rd11;
	ld.global.f32 	%f34, [%rd12];
	add.f32 	%f35, %f33, %f34;
	cvt.s64.s32 	%rd13, %r186;
	add.s64 	%rd14, %rd13, %rd2;
	shl.b64 	%rd15, %rd14, 2;
	add.s64 	%rd16, %rd1, %rd15;
	ld.global.f32 	%f36, [%rd16];
	add.f32 	%f37, %f35, %f36;
	cvt.s64.s32 	%rd17, %r185;
	add.s64 	%rd18, %rd17, %rd2;
	shl.b64 	%rd19, %rd18, 2;
	add.s64 	%rd20, %rd1, %rd19;
	ld.global.f32 	%f38, [%rd20];
	add.f32 	%f39, %f37, %f38;
	cvt.s64.s32 	%rd21, %r190;
	add.s64 	%rd22, %rd21, %rd2;
	shl.b64 	%rd23, %rd22, 2;
	add.s64 	%rd24, %rd1, %rd23;
	ld.global.f32 	%f40, [%rd24];
	add.f32 	%f41, %f39, %f40;
	cvt.s64.s32 	%rd25, %r189;
	add.s64 	%rd26, %rd25, %rd2;
	shl.b64 	%rd27, %rd26, 2;
	add.s64 	%rd28, %rd1, %rd27;
	ld.global.f32 	%f42, [%rd28];
	add.f32 	%f43, %f41, %f42;
	cvt.s64.s32 	%rd29, %r188;
	add.s64 	%rd30, %rd29, %rd2;
	shl.b64 	%rd31, %rd30, 2;
	add.s64 	%rd32, %rd1, %rd31;
	ld.global.f32 	%f44, [%rd32];
	add.f32 	%f45, %f43, %f44;
	cvt.s64.s32 	%rd33, %r187;
	add.s64 	%rd34, %rd33, %rd2;
	shl.b64 	%rd35, %rd34, 2;
	add.s64 	%rd36, %rd1, %rd35;
	ld.global.f32 	%f46, [%rd36];
	add.f32 	%f47, %f45, %f46;
	cvt.s64.s32 	%rd37, %r198;
	add.s64 	%rd38, %rd37, %rd2;
	shl.b64 	%rd39, %rd38, 2;
	add.s64 	%rd40, %rd1, %rd39;
	ld.global.f32 	%f48, [%rd40];
	add.f32 	%f49, %f47, %f48;
	cvt.s64.s32 	%rd41, %r197;
	add.s64 	%rd42, %rd41, %rd2;
	shl.b64 	%rd43, %rd42, 2;
	add.s64 	%rd44, %rd1, %rd43;
	ld.global.f32 	%f50, [%rd44];
	add.f32 	%f51, %f49, %f50;
	cvt.s64.s32 	%rd45, %r196;
	add.s64 	%rd46, %rd45, %rd2;
	shl.b64 	%rd47, %rd46, 2;
	add.s64 	%rd48, %rd1, %rd47;
	ld.global.f32 	%f52, [%rd48];
	add.f32 	%f53, %f51, %f52;
	cvt.s64.s32 	%rd49, %r195;
	add.s64 	%rd50, %rd49, %rd2;
	shl.b64 	%rd51, %rd50, 2;
	add.s64 	%rd52, %rd1, %rd51;
	ld.global.f32 	%f54, [%rd52];
	add.f32 	%f55, %f53, %f54;
	cvt.s64.s32 	%rd53, %r194;
	add.s64 	%rd54, %rd53, %rd2;
	shl.b64 	%rd55, %rd54, 2;
	add.s64 	%rd56, %rd1, %rd55;
	ld.global.f32 	%f56, [%rd56];
	add.f32 	%f57, %f55, %f56;
	cvt.s64.s32 	%rd57, %r193;
	add.s64 	%rd58, %rd57, %rd2;
	shl.b64 	%rd59, %rd58, 2;
	add.s64 	%rd60, %rd1, %rd59;
	ld.global.f32 	%f58, [%rd60];
	add.f32 	%f59, %f57, %f58;
	cvt.s64.s32 	%rd61, %r192;
	add.s64 	%rd62, %rd61, %rd2;
	shl.b64 	%rd63, %rd62, 2;
	add.s64 	%rd64, %rd1, %rd63;
	ld.global.f32 	%f60, [%rd64];
	add.f32 	%f61, %f59, %f60;
	cvt.s64.s32 	%rd65, %r191;
	add.s64 	%rd66, %rd65, %rd2;
	shl.b64 	%rd67, %rd66, 2;
	add.s64 	%rd68, %rd1, %rd67;
	ld.global.f32 	%f62, [%rd68];
	add.f32 	%f140, %f61, %f62;
	add.s32 	%r200, %r200, 2048;
	add.s32 	%r198, %r198, %r15;
	add.s32 	%r197, %r197, %r15;
	add.s32 	%r196, %r196, %r15;
	add.s32 	%r195, %r195, %r15;
	add.s32 	%r194, %r194, %r15;
	add.s32 	%r193, %r193, %r15;
	add.s32 	%r192, %r192, %r15;
	add.s32 	%r191, %r191, %r15;
	add.s32 	%r190, %r190, %r15;
	add.s32 	%r189, %r189, %r15;
	add.s32 	%r188, %r188, %r15;
	add.s32 	%r187, %r187, %r15;
	add.s32 	%r186, %r186, %r15;
	add.s32 	%r185, %r185, %r15;
	add.s32 	%r184, %r184, %r15;
	add.s32 	%r183, %r183, %r15;
	add.s32 	%r182, %r182, 16;
	setp.ne.s32 	%p3, %r182, 0;
	@%p3 bra 	$L__BB7_4;
$L__BB7_5:
	setp.eq.s32 	%p4, %r11, 0;
	@%p4 bra 	$L__BB7_15;
	add.s32 	%r134, %r11, -1;
	setp.lt.u32 	%p5, %r134, 7;
	@%p5 bra 	$L__BB7_8;
	mad.lo.s32 	%r135, %r200, %r93, %r181;
	cvt.s64.s32 	%rd69, %r135;
	add.s64 	%rd70, %rd69, %rd2;
	shl.b64 	%rd71, %rd70, 2;
	add.s64 	%rd72, %rd1, %rd71;
	ld.global.f32 	%f64, [%rd72];
	add.f32 	%f65, %f140, %f64;
	shl.b32 	%r136, %r93, 7;
	add.s32 	%r137, %r135, %r136;
	cvt.s64.s32 	%rd73, %r137;
	add.s64 	%rd74, %rd73, %rd2;
	shl.b64 	%rd75, %rd74, 2;
	add.s64 	%rd76, %rd1, %rd75;
	ld.global.f32 	%f66, [%rd76];
	add.f32 	%f67, %f65, %f66;
	shl.b32 	%r138, %r93, 8;
	add.s32 	%r139, %r135, %r138;
	cvt.s64.s32 	%rd77, %r139;
	add.s64 	%rd78, %rd77, %rd2;
	shl.b64 	%rd79, %rd78, 2;
	add.s64 	%rd80, %rd1, %rd79;
	ld.global.f32 	%f68, [%rd80];
	add.f32 	%f69, %f67, %f68;
	add.s32 	%r140, %r139, %r136;
	cvt.s64.s32 	%rd81, %r140;
	add.s64 	%rd82, %rd81, %rd2;
	shl.b64 	%rd83, %rd82, 2;
	add.s64 	%rd84, %rd1, %rd83;
	ld.global.f32 	%f70, [%rd84];
	add.f32 	%f71, %f69, %f70;
	shl.b32 	%r141, %r93, 9;
	add.s32 	%r142, %r135, %r141;
	cvt.s64.s32 	%rd85, %r142;
	add.s64 	%rd86, %rd85, %rd2;
	shl.b64 	%rd87, %rd86, 2;
	add.s64 	%rd88, %rd1, %rd87;
	ld.global.f32 	%f72, [%rd88];
	add.f32 	%f73, %f71, %f72;
	add.s32 	%r143, %r142, %r136;
	cvt.s64.s32 	%rd89, %r143;
	add.s64 	%rd90, %rd89, %rd2;
	shl.b64 	%rd91, %rd90, 2;
	add.s64 	%rd92, %rd1, %rd91;
	ld.global.f32 	%f74, [%rd92];
	add.f32 	%f75, %f73, %f74;
	add.s32 	%r144, %r142, %r138;
	cvt.s64.s32 	%rd93, %r144;
	add.s64 	%rd94, %rd93, %rd2;
	shl.b64 	%rd95, %rd94, 2;
	add.s64 	%rd96, %rd1, %rd95;
	ld.global.f32 	%f76, [%rd96];
	add.f32 	%f77, %f75, %f76;
	add.s32 	%r145, %r144, %r136;
	cvt.s64.s32 	%rd97, %r145;
	add.s64 	%rd98, %rd97, %rd2;
	shl.b64 	%rd99, %rd98, 2;
	add.s64 	%rd100, %rd1, %rd99;
	ld.global.f32 	%f78, [%rd100];
	add.f32 	%f140, %f77, %f78;
	add.s32 	%r200, %r200, 1024;
$L__BB7_8:
	setp.eq.s32 	%p6, %r12, 0;
	@%p6 bra 	$L__BB7_15;
	add.s32 	%r146, %r12, -1;
	setp.lt.u32 	%p7, %r146, 3;
	@%p7 bra 	$L__BB7_11;
	mad.lo.s32 	%r147, %r200, %r93, %r181;
	cvt.s64.s32 	%rd101, %r147;
	add.s64 	%rd102, %rd101, %rd2;
	shl.b64 	%rd103, %rd102, 2;
	add.s64 	%rd104, %rd1, %rd103;
	ld.global.f32 	%f80, [%rd104];
	add.f32 	%f81, %f140, %f80;
	shl.b32 	%r148, %r93, 7;
	add.s32 	%r149, %r147, %r148;
	cvt.s64.s32 	%rd105, %r149;
	add.s64 	%rd106, %rd105, %rd2;
	shl.b64 	%rd107, %rd106, 2;
	add.s64 	%rd108, %rd1, %rd107;
	ld.global.f32 	%f82, [%rd108];
	add.f32 	%f83, %f81, %f82;
	shl.b32 	%r150, %r93, 8;
	add.s32 	%r151, %r147, %r150;
	cvt.s64.s32 	%rd109, %r151;
	add.s64 	%rd110, %rd109, %rd2;
	shl.b64 	%rd111, %rd110, 2;
	add.s64 	%rd112, %rd1, %rd111;
	ld.global.f32 	%f84, [%rd112];
	add.f32 	%f85, %f83, %f84;
	add.s32 	%r152, %r151, %r148;
	cvt.s64.s32 	%rd113, %r152;
	add.s64 	%rd114, %rd113, %rd2;
	shl.b64 	%rd115, %rd114, 2;
	add.s64 	%rd116, %rd1, %rd115;
	ld.global.f32 	%f86, [%rd116];
	add.f32 	%f140, %f85, %f86;
	add.s32 	%r200, %r200, 512;
$L__BB7_11:
	setp.eq.s32 	%p8, %r13, 0;
	@%p8 bra 	$L__BB7_15;
	setp.eq.s32 	%p9, %r13, 1;
	mad.lo.s32 	%r90, %r200, %r93, %r181;
	cvt.s64.s32 	%rd117, %r90;
	add.s64 	%rd118, %rd117, %rd2;
	shl.b64 	%rd119, %rd118, 2;
	add.s64 	%rd120, %rd1, %rd119;
	ld.global.f32 	%f87, [%rd120];
	add.f32 	%f140, %f140, %f87;
	@%p9 bra 	$L__BB7_15;
	setp.eq.s32 	%p10, %r13, 2;
	shl.b32 	%r153, %r93, 7;
	add.s32 	%r154, %r90, %r153;
	cvt.s64.s32 	%rd121, %r154;
	add.s64 	%rd122, %rd121, %rd2;
	shl.b64 	%rd123, %rd122, 2;
	add.s64 	%rd124, %rd1, %rd123;
	ld.global.f32 	%f88, [%rd124];
	add.f32 	%f140, %f140, %f88;
	@%p10 bra 	$L__BB7_15;
	shl.b32 	%r155, %r93, 8;
	add.s32 	%r156, %r90, %r155;
	cvt.s64.s32 	%rd125, %r156;
	add.s64 	%rd126, %rd125, %rd2;
	shl.b64 	%rd127, %rd126, 2;
	add.s64 	%rd128, %rd1, %rd127;
	ld.global.f32 	%f89, [%rd128];
	add.f32 	%f140, %f140, %f89;
$L__BB7_15:
	setp.ne.s32 	%p11, %r2, 0;
	st.volatile.shared.f32 	[%r3], %f140;
	ld.volatile.shared.f32 	%f90, [%r4];
	add.f32 	%f91, %f140, %f90;
	st.volatile.shared.f32 	[%r3], %f91;
	ld.volatile.shared.f32 	%f92, [%r5];
	add.f32 	%f93, %f91, %f92;
	st.volatile.shared.f32 	[%r3], %f93;
	ld.volatile.shared.f32 	%f94, [%r6];
	add.f32 	%f95, %f93, %f94;
	st.volatile.shared.f32 	[%r3], %f95;
	ld.volatile.shared.f32 	%f96, [%r7];
	add.f32 	%f97, %f95, %f96;
	st.volatile.shared.f32 	[%r3], %f97;
	ld.volatile.shared.f32 	%f98, [%r8];
	add.f32 	%f16, %f97, %f98;
	st.shared.f32 	[%r9], %f16;
	bar.sync 	0;
	@%p11 bra 	$L__BB7_31;
	ld.shared.f32 	%f100, [_ZZ17GMMFinalizeKernelILi4ELb0EEvPfS0_iiE7s_final+4];
	add.f32 	%f101, %f16, %f100;
	ld.shared.f32 	%f102, [_ZZ17GMMFinalizeKernelILi4ELb0EEvPfS0_iiE7s_final+8];
	add.f32 	%f103, %f101, %f102;
	ld.shared.f32 	%f104, [_ZZ17GMMFinalizeKernelILi4ELb0EEvPfS0_iiE7s_final+12];
	add.f32 	%f17, %f103, %f104;
	mov.f32 	%f141, 0f00000000;
	setp.gt.s32 	%p12, %r181, 6;
	@%p12 bra 	$L__BB7_21;
	setp.eq.s32 	%p16, %r181, 4;
	@%p16 bra 	$L__BB7_25;
	setp.eq.s32 	%p17, %r181, 5;
	@%p17 bra 	$L__BB7_26;
	setp.eq.s32 	%p18, %r181, 6;
	@%p18 bra 	$L__BB7_20;
	bra.uni 	$L__BB7_29;
$L__BB7_20:
	ld.shared.f32 	%f108, [_ZZ17GMMFinalizeKernelILi4ELb0EEvPfS0_iiE9final_gmm+4];
	ld.shared.f32 	%f109, [_ZZ17GMMFinalizeKernelILi4ELb0EEvPfS0_iiE9final_gmm+12];
	mul.f32 	%f141, %f108, %f109;
	bra.uni 	$L__BB7_29;
$L__BB7_21:
	setp.eq.s32 	%p13, %r181, 7;
	@%p13 bra 	$L__BB7_27;
	setp.eq.s32 	%p14, %r181, 8;
	@%p14 bra 	$L__BB7_28;
	setp.eq.s32 	%p15, %r181, 9;
	@%p15 bra 	$L__BB7_24;
	bra.uni 	$L__BB7_29;
$L__BB7_24:
	ld.shared.f32 	%f113, [_ZZ17GMMFinalizeKernelILi4ELb0EEvPfS0_iiE9final_gmm+12];
	fma.rn.f32 	%f141, %f113, %f113, 0f3A83126F;
	bra.uni 	$L__BB7_29;
$L__BB7_25:
	ld.shared.f32 	%f107, [_ZZ17GMMFinalizeKernelILi4ELb0EEvPfS0_iiE9final_gmm+4];
	fma.rn.f32 	%f141, %f107, %f107, 0f3A83126F;
	bra.uni 	$L__BB7_29;
$L__BB7_26:
	ld.shared.f32 	%f105, [_ZZ17GMMFinalizeKernelILi4ELb0EEvPfS0_iiE9final_gmm+4];
	ld.shared.f32 	%f106, [_ZZ17GMMFinalizeKernelILi4ELb0EEvPfS0_iiE9final_gmm+8];
	mul.f32 	%f141, %f105, %f106;
	bra.uni 	$L__BB7_29;
$L__BB7_27:
	ld.shared.f32 	%f110, [_ZZ17GMMFinalizeKernelILi4ELb0EEvPfS0_iiE9final_gmm+8];
	fma.rn.f32 	%f141, %f110, %f110, 0f3A83126F;
	bra.uni 	$L__BB7_29;
$L__BB7_28:
	ld.shared.f32 	%f111, [_ZZ17GMMFinalizeKernelILi4ELb0EEvPfS0_iiE9final_gmm+8];
	ld.shared.f32 	%f112, [_ZZ17GMMFinalizeKernelILi4ELb0EEvPfS0_iiE9final_gmm+12];
	mul.f32 	%f141, %f111, %f112;
$L__BB7_29:
	mul.f32 	%f114, %f132, %f17;
	sub.f32 	%f115, %f114, %f141;
	shl.b32 	%r157, %r181, 2;
	mov.u32 	%r158, _ZZ17GMMFinalizeKernelILi4ELb0EEvPfS0_iiE9final_gmm;
	add.s32 	%r159, %r158, %r157;
	st.shared.f32 	[%r159], %f115;
	setp.ne.s32 	%p19, %r181, 0;
	@%p19 bra 	$L__BB7_31;
	setp.gt.f32 	%p20, %f17, 0f00000000;
	rcp.rn.f32 	%f116, %f17;
	selp.f32 	%f132, %f116, %f132, %p20;
$L__BB7_31:
	add.s32 	%r181, %r181, 1;
	setp.ne.s32 	%p21, %r181, 10;
	@%p21 bra 	$L__BB7_1;
	mov.u32 	%r160, %tid.y;
	setp.ne.s32 	%p22, %r160, 0;
	@%p22 bra 	$L__BB7_37;
	setp.gt.u32 	%p23, %r2, 4;
	shl.b32 	%r161, %r2, 2;
	mov.u32 	%r162, _ZZ17GMMFinalizeKernelILi4ELb0EEvPfS0_iiE9final_gmm;
	add.s32 	%r92, %r162, %r161;
	@%p23 bra 	$L__BB7_35;
	ld.const.u32 	%r163, [det_indices];
	shr.u32 	%r165, %r163, %r161;
	ld.const.u32 	%r166, [det_indices+4];
	shr.u32 	%r167, %r166, %r161;
	ld.const.u32 	%r168, [det_indices+8];
	shr.u32 	%r169, %r168, %r161;
	shl.b32 	%r170, %r165, 2;
	and.b32  	%r171, %r170, 60;
	add.s32 	%r173, %r162, %r171;
	ld.shared.f32 	%f117, [%r173];
	shl.b32 	%r174, %r167, 2;
	and.b32  	%r175, %r174, 60;
	add.s32 	%r176, %r162, %r175;
	ld.shared.f32 	%f118, [%r176];
	mul.f32 	%f119, %f117, %f118;
	shl.b32 	%r177, %r169, 2;
	and.b32  	%r178, %r177, 60;
	add.s32 	%r179, %r162, %r178;
	ld.shared.f32 	%f120, [%r179];
	mul.f32 	%f121, %f119, %f120;
	st.shared.f32 	[%r92+40], %f121;
	ld.shared.f32 	%f122, [_ZZ17GMMFinalizeKernelILi4ELb0EEvPfS0_iiE9final_gmm+40];
	ld.shared.f32 	%f123, [_ZZ17GMMFinalizeKernelILi4ELb0EEvPfS0_iiE9final_gmm+44];
	fma.rn.f32 	%f124, %f123, 0f40000000, %f122;
	ld.shared.f32 	%f125, [_ZZ17GMMFinalizeKernelILi4ELb0EEvPfS0_iiE9final_gmm+48];
	sub.f32 	%f126, %f124, %f125;
	ld.shared.f32 	%f127, [_ZZ17GMMFinalizeKernelILi4ELb0EEvPfS0_iiE9final_gmm+52];
	sub.f32 	%f128, %f126, %f127;
	ld.shared.f32 	%f129, [_ZZ17GMMFinalizeKernelILi4ELb0EEvPfS0_iiE9final_gmm+56];
	sub.f32 	%f130, %f128, %f129;
	st.shared.f32 	[_ZZ17GMMFinalizeKernelILi4ELb0EEvPfS0_iiE9final_gmm+40], %f130;
	bra.uni 	$L__BB7_36;
$L__BB7_35:
	setp.gt.u32 	%p24, %r2, 10;
	@%p24 bra 	$L__BB7_37;
$L__BB7_36:
	ld.shared.f32 	%f131, [%r92];
	add.s32 	%r180, %r1, %r2;
	cvta.to.global.u64 	%rd129, %rd3;
	mul.wide.u32 	%rd130, %r180, 4;
	add.s64 	%rd131, %rd129, %rd130;
	st.global.f32 	[%rd131], %f131;
$L__BB7_37:
	ret;

}
	// .globl	_Z17GMMFinalizeKernelILi4ELb1EEvPfS0_ii
.visible .entry _Z17GMMFinalizeKernelILi4ELb1EEvPfS0_ii(
	.param .u64 .ptr .align 1 _Z17GMMFinalizeKernelILi4ELb1EEvPfS0_ii_param_0,
	.param .u64 .ptr .align 1 _Z17GMMFinalizeKernelILi4ELb1EEvPfS0_ii_param_1,
	.param .u32 _Z17GMMFinalizeKernelILi4ELb1EEvPfS0_ii_param_2,
	.param .u32 _Z17GMMFinalizeKernelILi4ELb1EEvPfS0_ii_param_3
)
{
	.reg .pred 	%p<27>;
	.reg .b32 	%r<226>;
	.reg .b32 	%f<154>;
	.reg .b64 	%rd<132>;
	// demoted variable
	.shared .align 4 .b8 _ZZ17GMMFinalizeKernelILi4ELb1EEvPfS0_iiE5s_gmm[512];
	// demoted variable
	.shared .align 4 .b8 _ZZ17GMMFinalizeKernelILi4ELb1EEvPfS0_iiE7s_final[16];
	// demoted variable
	.shared .align 4 .b8 _ZZ17GMMFinalizeKernelILi4ELb1EEvPfS0_iiE9final_gmm[60];
	ld.param.u64 	%rd3, [_Z17GMMFinalizeKernelILi4ELb1EEvPfS0_ii_param_0];
	ld.param.u64 	%rd4, [_Z17GMMFinalizeKernelILi4ELb1EEvPfS0_ii_param_1];
	ld.param.u32 	%r93, [_Z17GMMFinalizeKernelILi4ELb1EEvPfS0_ii_param_2];
	ld.param.u32 	%r94, [_Z17GMMFinalizeKernelILi4ELb1EEvPfS0_ii_param_3];
	cvta.to.global.u64 	%rd1, %rd4;
	mov.u32 	%r96, %ctaid.x;
	mul.lo.s32 	%r1, %r93, %r96;
	mul.lo.s32 	%r97, %r1, %r94;
	cvt.u64.u32 	%rd2, %r97;
	mov.u32 	%r2, %tid.x;
	shl.b32 	%r98, %r2, 2;
	and.b32  	%r99, %r98, 3968;
	mov.u32 	%r100, _ZZ17GMMFinalizeKernelILi4ELb1EEvPfS0_iiE5s_gmm;
	add.s32 	%r101, %r100, %r99;
	and.b32  	%r102, %r98, 124;
	add.s32 	%r3, %r101, %r102;
	xor.b32  	%r103, %r102, 64;
	add.s32 	%r4, %r101, %r103;
	add.s32 	%r104, %r98, 32;
	and.b32  	%r105, %r104, 124;
	add.s32 	%r5, %r101, %r105;
	add.s32 	%r106, %r98, 16;
	and.b32  	%r107, %r106, 124;
	add.s32 	%r6, %r101, %r107;
	add.s32 	%r108, %r98, 8;
	and.b32  	%r109, %r108, 124;
	add.s32 	%r7, %r101, %r109;
	add.s32 	%r110, %r98, 4;
	and.b32  	%r111, %r110, 124;
	add.s32 	%r8, %r101, %r111;
	shr.u32 	%r112, %r2, 3;
	and.b32  	%r113, %r112, 124;
	mov.u32 	%r114, _ZZ17GMMFinalizeKernelILi4ELb1EEvPfS0_iiE7s_final;
	add.s32 	%r9, %r114, %r113;
	not.b32 	%r115, %r2;
	add.s32 	%r10, %r94, %r115;
	shr.u32 	%r116, %r10, 7;
	add.s32 	%r117, %r116, 1;
	and.b32  	%r11, %r117, 15;
	and.b32  	%r12, %r117, 7;
	and.b32  	%r13, %r117, 3;
	or.b32  	%r118, %r2, 1024;
	mul.lo.s32 	%r14, %r93, %r118;
	shl.b32 	%r15, %r93, 11;
	add.s32 	%r119, %r2, 1152;
	mul.lo.s32 	%r16, %r93, %r119;
	add.s32 	%r120, %r2, 1280;
	mul.lo.s32 	%r17, %r93, %r120;
	add.s32 	%r121, %r2, 1408;
	mul.lo.s32 	%r18, %r93, %r121;
	add.s32 	%r122, %r2, 1536;
	mul.lo.s32 	%r19, %r93, %r122;
	add.s32 	%r123, %r2, 1664;
	mul.lo.s32 	%r20, %r93, %r123;
	add.s32 	%r124, %r2, 1792;
	mul.lo.s32 	%r21, %r93, %r124;
	add.s32 	%r125, %r2, 1920;
	mul.lo.s32 	%r22, %r93, %r125;
	add.s32 	%r126, %r2, 512;
	mul.lo.s32 	%r23, %r93, %r126;
	add.s32 	%r127, %r2, 640;
	mul.lo.s32 	%r24, %r93, %r127;
	add.s32 	%r128, %r2, 768;
	mul.lo.s32 	%r25, %r93, %r128;
	add.s32 	%r129, %r2, 896;
	mul.lo.s32 	%r26, %r93, %r129;
	add.s32 	%r130, %r2, 256;
	mul.lo.s32 	%r27, %r93, %r130;
	add.s32 	%r131, %r2, 384;
	mul.lo.s32 	%r28, %r93, %r131;
	add.s32 	%r132, %r2, 128;
	mul.lo.s32 	%r29, %r93, %r132;
	mul.lo.s32 	%r30, %r2, %r93;
	and.b32  	%r133, %r117, 67108848;
	neg.s32 	%r31, %r133;
	mov.f32 	%f142, 0f3F800000;
	mov.b32 	%r204, 0;
$L__BB8_1:
	setp.ge.s32 	%p1, %r2, %r94;
	mov.f32 	%f150, 0f00000000;
	@%p1 bra 	$L__BB8_15;
	setp.lt.u32 	%p2, %r10, 1920;
	mov.f32 	%f150, 0f00000000;
	mov.u32 	%r223, %r2;
	@%p2 bra 	$L__BB8_5;
	add.s32 	%r221, %r14, %r204;
	add.s32 	%r220, %r16, %r204;
	add.s32 	%r219, %r17, %r204;
	add.s32 	%r218, %r18, %r204;
	add.s32 	%r217, %r19, %r204;
	add.s32 	%r216, %r20, %r204;
	add.s32 	%r215, %r21, %r204;
	add.s32 	%r214, %r22, %r204;
	add.s32 	%r213, %r23, %r204;
	add.s32 	%r212, %r24, %r204;
	add.s32 	%r211, %r25, %r204;
	add.s32 	%r210, %r26, %r204;
	add.s32 	%r209, %r27, %r204;
	add.s32 	%r208, %r28, %r204;
	add.s32 	%r207, %r29, %r204;
	add.s32 	%r206, %r30, %r204;
	mov.f32 	%f150, 0f00000000;
	mov.u32 	%r205, %r31;
	mov.u32 	%r223, %r2;
$L__BB8_4:
	.pragma "nounroll";
	cvt.s64.s32 	%rd5, %r206;
	add.s64 	%rd6, %rd5, %rd2;
	shl.b64 	%rd7, %rd6, 2;
	add.s64 	%rd8, %rd1, %rd7;
	ld.global.f32 	%f35, [%rd8];
	add.f32 	%f36, %f150, %f35;
	cvt.s64.s32 	%rd9, %r207;
	add.s64 	%rd10, %rd9, %rd2;
	shl.b64 	%rd11, %rd10, 2;
	add.s64 	%rd12, %rd1, %rd11;
	ld.global.f32 	%f37, [%rd12];
	add.f32 	%f38, %f36, %f37;
	cvt.s64.s32 	%rd13, %r209;
	add.s64 	%rd14, %rd13, %rd2;
	shl.b64 	%rd15, %rd14, 2;
	add.s64 	%rd16, %rd1, %rd15;
	ld.global.f32 	%f39, [%rd16];
	add.f32 	%f40, %f38, %f39;
	cvt.s64.s32 	%rd17, %r208;
	add.s64 	%rd18, %rd17, %rd2;
	shl.b64 	%rd19, %rd18, 2;
	add.s64 	%rd20, %rd1, %rd19;
	ld.global.f32 	%f41, [%rd20];
	add.f32 	%f42, %f40, %f41;
	cvt.s64.s32 	%rd21, %r213;
	add.s64 	%rd22, %rd21, %rd2;
	shl.b64 	%rd23, %rd22, 2;
	add.s64 	%rd24, %rd1, %rd23;
	ld.global.f32 	%f43, [%rd24];
	add.f32 	%f44, %f42, %f43;
	cvt.s64.s32 	%rd25, %r212;
	add.s64 	%rd26, %rd25, %rd2;
	shl.b64 	%rd27, %rd26, 2;
	add.s64 	%rd28, %rd1, %rd27;
	ld.global.f32 	%f45, [%rd28];
	add.f32 	%f46, %f44, %f45;
	cvt.s64.s32 	%rd29, %r211;
	add.s64 	%rd30, %rd29, %rd2;
	shl.b64 	%rd31, %rd30, 2;
	add.s64 	%rd32, %rd1, %rd31;
	ld.global.f32 	%f47, [%rd32];
	add.f32 	%f48, %f46, %f47;
	cvt.s64.s32 	%rd33, %r210;
	add.s64 	%rd34, %rd33, %rd2;
	shl.b64 	%rd35, %rd34, 2;
	add.s64 	%rd36, %rd1, %rd35;
	ld.global.f32 	%f49, [%rd36];
	add.f32 	%f50, %f48, %f49;
	cvt.s64.s32 	%rd37, %r221;
	add.s64 	%rd38, %rd37, %rd2;
	shl.b64 	%rd39, %rd38, 2;
	add.s64 	%rd40, %rd1, %rd39;
	ld.global.f32 	%f51, [%rd40];
	add.f32 	%f52, %f50, %f51;
	cvt.s64.s32 	%rd41, %r220;
	add.s64 	%rd42, %rd41, %rd2;
	shl.b64 	%rd43, %rd42, 2;
	add.s64 	%rd44, %rd1, %rd43;
	ld.global.f32 	%f53, [%rd44];
	add.f32 	%f54, %f52, %f53;
	cvt.s64.s32 	%rd45, %r219;
	add.s64 	%rd46, %rd45, %rd2;
	shl.b64 	%rd47, %rd46, 2;
	add.s64 	%rd48, %rd1, %rd47;
	ld.global.f32 	%f55, [%rd48];
	add.f32 	%f56, %f54, %f55;
	cvt.s64.s32 	%rd49, %r218;
	add.s64 	%rd50, %rd49, %rd2;
	shl.b64 	%rd51, %rd50, 2;
	add.s64 	%rd52, %rd1, %rd51;
	ld.global.f32 	%f57, [%rd52];
	add.f32 	%f58, %f56, %f57;
	cvt.s64.s32 	%rd53, %r217;
	add.s64 	%rd54, %rd53, %rd2;
	shl.b64 	%rd55, %rd54, 2;
	add.s64 	%rd56, %rd1, %rd55;
	ld.global.f32 	%f59, [%rd56];
	add.f32 	%f60, %f58, %f59;
	cvt.s64.s32 	%rd57, %r216;
	add.s64 	%rd58, %rd57, %rd2;
	shl.b64 	%rd59, %rd58, 2;
	add.s64 	%rd60, %rd1, %rd59;
	ld.global.f32 	%f61, [%rd60];
	add.f32 	%f62, %f60, %f61;
	cvt.s64.s32 	%rd61, %r215;
	add.s64 	%rd62, %rd61, %rd2;
	shl.b64 	%rd63, %rd62, 2;
	add.s64 	%rd64, %rd1, %rd63;
	ld.global.f32 	%f63, [%rd64];
	add.f32 	%f64, %f62, %f63;
	cvt.s64.s32 	%rd65, %r214;
	add.s64 	%rd66, %rd65, %rd2;
	shl.b64 	%rd67, %rd66, 2;
	add.s64 	%rd68, %rd1, %rd67;
	ld.global.f32 	%f65, [%rd68];
	add.f32 	%f150, %f64, %f65;
	add.s32 	%r223, %r223, 2048;
	add.s32 	%r221, %r221, %r15;
	add.s32 	%r220, %r220, %r15;
	add.s32 	%r219, %r219, %r15;
	add.s32 	%r218, %r218, %r15;
	add.s32 	%r217, %r217, %r15;
	add.s32 	%r216, %r216, %r15;
	add.s32 	%r215, %r215, %r15;
	add.s32 	%r214, %r214, %r15;
	add.s32 	%r213, %r213, %r15;
	add.s32 	%r212, %r212, %r15;
	add.s32 	%r211, %r211, %r15;
	add.s32 	%r210, %r210, %r15;
	add.s32 	%r209, %r209, %r15;
	add.s32 	%r208, %r208, %r15;
	add.s32 	%r207, %r207, %r15;
	add.s32 	%r206, %r206, %r15;
	add.s32 	%r205, %r205, 16;
	setp.ne.s32 	%p3, %r205, 0;
	@%p3 bra 	$L__BB8_4;
$L__BB8_5:
	setp.eq.s32 	%p4, %r11, 0;
	@%p4 bra 	$L__BB8_15;
	add.s32 	%r134, %r11, -1;
	setp.lt.u32 	%p5, %r134, 7;
	@%p5 bra 	$L__BB8_8;
	mad.lo.s32 	%r135, %r223, %r93, %r204;
	cvt.s64.s32 	%rd69, %r135;
	add.s64 	%rd70, %rd69, %rd2;
	shl.b64 	%rd71, %rd70, 2;
	add.s64 	%rd72, %rd1, %rd71;
	ld.global.f32 	%f67, [%rd72];
	add.f32 	%f68, %f150, %f67;
	shl.b32 	%r136, %r93, 7;
	add.s32 	%r137, %r135, %r136;
	cvt.s64.s32 	%rd73, %r137;
	add.s64 	%rd74, %rd73, %rd2;
	shl.b64 	%rd75, %rd74, 2;
	add.s64 	%rd76, %rd1, %rd75;
	ld.global.f32 	%f69, [%rd76];
	add.f32 	%f70, %f68, %f69;
	shl.b32 	%r138, %r93, 8;
	add.s32 	%r139, %r135, %r138;
	cvt.s64.s32 	%rd77, %r139;
	add.s64 	%rd78, %rd77, %rd2;
	shl.b64 	%rd79, %rd78, 2;
	add.s64 	%rd80, %rd1, %rd79;
	ld.global.f32 	%f71, [%rd80];
	add.f32 	%f72, %f70, %f71;
	add.s32 	%r140, %r139, %r136;
	cvt.s64.s32 	%rd81, %r140;
	add.s64 	%rd82, %rd81, %rd2;
	shl.b64 	%rd83, %rd82, 2;
	add.s64 	%rd84, %rd1, %rd83;
	ld.global.f32 	%f73, [%rd84];
	add.f32 	%f74, %f72, %f73;
	shl.b32 	%r141, %r93, 9;
	add.s32 	%r142, %r135, %r141;
	cvt.s64.s32 	%rd85, %r142;
	add.s64 	%rd86, %rd85, %rd2;
	shl.b64 	%rd87, %rd86, 2;
	add.s64 	%rd88, %rd1, %rd87;
	ld.global.f32 	%f75, [%rd88];
	add.f32 	%f76, %f74, %f75;
	add.s32 	%r143, %r142, %r136;
	cvt.s64.s32 	%rd89, %r143;
	add.s64 	%rd90, %rd89, %rd2;
	shl.b64 	%rd91, %rd90, 2;
	add.s64 	%rd92, %rd1, %rd91;
	ld.global.f32 	%f77, [%rd92];
	add.f32 	%f78, %f76, %f77;
	add.s32 	%r144, %r142, %r138;
	cvt.s64.s32 	%rd93, %r144;
	add.s64 	%rd94, %rd93, %rd2;
	shl.b64 	%rd95, %rd94, 2;
	add.s64 	%rd96, %rd1, %rd95;
	ld.global.f32 	%f79, [%rd96];
	add.f32 	%f80, %f78, %f79;
	add.s32 	%r145, %r144, %r136;
	cvt.s64.s32 	%rd97, %r145;
	add.s64 	%rd98, %rd97, %rd2;
	shl.b64 	%rd99, %rd98, 2;
	add.s64 	%rd100, %rd1, %rd99;
	ld.global.f32 	%f81, [%rd100];
	add.f32 	%f150, %f80, %f81;
	add.s32 	%r223, %r223, 1024;
$L__BB8_8:
	setp.eq.s32 	%p6, %r12, 0;
	@%p6 bra 	$L__BB8_15;
	add.s32 	%r146, %r12, -1;
	setp.lt.u32 	%p7, %r146, 3;
	@%p7 bra 	$L__BB8_11;
	mad.lo.s32 	%r147, %r223, %r93, %r204;
	cvt.s64.s32 	%rd101, %r147;
	add.s64 	%rd102, %rd101, %rd2;
	shl.b64 	%rd103, %rd102, 2;
	add.s64 	%rd104, %rd1, %rd103;
	ld.global.f32 	%f83, [%rd104];
	add.f32 	%f84, %f150, %f83;
	shl.b32 	%r148, %r93, 7;
	add.s32 	%r149, %r147, %r148;
	cvt.s64.s32 	%rd105, %r149;
	add.s64 	%rd106, %rd105, %rd2;
	shl.b64 	%rd107, %rd106, 2;
	add.s64 	%rd108, %rd1, %rd107;
	ld.global.f32 	%f85, [%rd108];
	add.f32 	%f86, %f84, %f85;
	shl.b32 	%r150, %r93, 8;
	add.s32 	%r151, %r147, %r150;
	cvt.s64.s32 	%rd109, %r151;
	add.s64 	%rd110, %rd109, %rd2;
	shl.b64 	%rd111, %rd110, 2;
	add.s64 	%rd112, %rd1, %rd111;
	ld.global.f32 	%f87, [%rd112];
	add.f32 	%f88, %f86, %f87;
	add.s32 	%r152, %r151, %r148;
	cvt.s64.s32 	%rd113, %r152;
	add.s64 	%rd114, %rd113, %rd2;
	shl.b64 	%rd115, %rd114, 2;
	add.s64 	%rd116, %rd1, %rd115;
	ld.global.f32 	%f89, [%rd116];
	add.f32 	%f150, %f88, %f89;
	add.s32 	%r223, %r223, 512;
$L__BB8_11:
	setp.eq.s32 	%p8, %r13, 0;
	@%p8 bra 	$L__BB8_15;
	setp.eq.s32 	%p9, %r13, 1;
	mad.lo.s32 	%r90, %r223, %r93, %r204;
	cvt.s64.s32 	%rd117, %r90;
	add.s64 	%rd118, %rd117, %rd2;
	shl.b64 	%rd119, %rd118, 2;
	add.s64 	%rd120, %rd1, %rd119;
	ld.global.f32 	%f90, [%rd120];
	add.f32 	%f150, %f150, %f90;
	@%p9 bra 	$L__BB8_15;
	setp.eq.s32 	%p10, %r13, 2;
	shl.b32 	%r153, %r93, 7;
	add.s32 	%r154, %r90, %r153;
	cvt.s64.s32 	%rd121, %r154;
	add.s64 	%rd122, %rd121, %rd2;
	shl.b64 	%rd123, %rd122, 2;
	add.s64 	%rd124, %rd1, %rd123;
	ld.global.f32 	%f91, [%rd124];
	add.f32 	%f150, %f150, %f91;
	@%p10 bra 	$L__BB8_15;
	shl.b32 	%r155, %r93, 8;
	add.s32 	%r156, %r90, %r155;
	cvt.s64.s32 	%rd125, %r156;
	add.s64 	%rd126, %rd125, %rd2;
	shl.b64 	%rd127, %rd126, 2;
	add.s64 	%rd128, %rd1, %rd127;
	ld.global.f32 	%f92, [%rd128];
	add.f32 	%f150, %f150, %f92;
$L__BB8_15:
	setp.ne.s32 	%p11, %r2, 0;
	st.volatile.shared.f32 	[%r3], %f150;
	ld.volatile.shared.f32 	%f93, [%r4];
	add.f32 	%f94, %f150, %f93;
	st.volatile.shared.f32 	[%r3], %f94;
	ld.volatile.shared.f32 	%f95, [%r5];
	add.f32 	%f96, %f94, %f95;
	st.volatile.shared.f32 	[%r3], %f96;
	ld.volatile.shared.f32 	%f97, [%r6];
	add.f32 	%f98, %f96, %f97;
	st.volatile.shared.f32 	[%r3], %f98;
	ld.volatile.shared.f32 	%f99, [%r7];
	add.f32 	%f100, %f98, %f99;
	st.volatile.shared.f32 	[%r3], %f100;
	ld.volatile.shared.f32 	%f101, [%r8];
	add.f32 	%f16, %f100, %f101;
	st.shared.f32 	[%r9], %f16;
	bar.sync 	0;
	@%p11 bra 	$L__BB8_31;
	ld.shared.f32 	%f103, [_ZZ17GMMFinalizeKernelILi4ELb1EEvPfS0_iiE7s_final+4];
	add.f32 	%f104, %f16, %f103;
	ld.shared.f32 	%f105, [_ZZ17GMMFinalizeKernelILi4ELb1EEvPfS0_iiE7s_final+8];
	add.f32 	%f106, %f104, %f105;
	ld.shared.f32 	%f107, [_ZZ17GMMFinalizeKernelILi4ELb1EEvPfS0_iiE7s_final+12];
	add.f32 	%f17, %f106, %f107;
	mov.f32 	%f151, 0f00000000;
	setp.gt.s32 	%p12, %r204, 6;
	@%p12 bra 	$L__BB8_21;
	setp.eq.s32 	%p16, %r204, 4;
	@%p16 bra 	$L__BB8_25;
	setp.eq.s32 	%p17, %r204, 5;
	@%p17 bra 	$L__BB8_26;
	setp.eq.s32 	%p18, %r204, 6;
	@%p18 bra 	$L__BB8_20;
	bra.uni 	$L__BB8_29;
$L__BB8_20:
	ld.shared.f32 	%f111, [_ZZ17GMMFinalizeKernelILi4ELb1EEvPfS0_iiE9final_gmm+4];
	ld.shared.f32 	%f112, [_ZZ17GMMFinalizeKernelILi4ELb1EEvPfS0_iiE9final_gmm+12];
	mul.f32 	%f151, %f111, %f112;
	bra.uni 	$L__BB8_29;
$L__BB8_21:
	setp.eq.s32 	%p13, %r204, 7;
	@%p13 bra 	$L__BB8_27;
	setp.eq.s32 	%p14, %r204, 8;
	@%p14 bra 	$L__BB8_28;
	setp.eq.s32 	%p15, %r204, 9;
	@%p15 bra 	$L__BB8_24;
	bra.uni 	$L__BB8_29;
$L__BB8_24:
	ld.shared.f32 	%f116, [_ZZ17GMMFinalizeKernelILi4ELb1EEvPfS0_iiE9final_gmm+12];
	fma.rn.f32 	%f151, %f116, %f116, 0f3A83126F;
	bra.uni 	$L__BB8_29;
$L__BB8_25:
	ld.shared.f32 	%f110, [_ZZ17GMMFinalizeKernelILi4ELb1EEvPfS0_iiE9final_gmm+4];
	fma.rn.f32 	%f151, %f110, %f110, 0f3A83126F;
	bra.uni 	$L__BB8_29;
$L__BB8_26:
	ld.shared.f32 	%f108, [_ZZ17GMMFinalizeKernelILi4ELb1EEvPfS0_iiE9final_gmm+4];
	ld.shared.f32 	%f109, [_ZZ17GMMFinalizeKernelILi4ELb1EEvPfS0_iiE9final_gmm+8];
	mul.f32 	%f151, %f108, %f109;
	bra.uni 	$L__BB8_29;
$L__BB8_27:
	ld.shared.f32 	%f113, [_ZZ17GMMFinalizeKernelILi4ELb1EEvPfS0_iiE9final_gmm+8];
	fma.rn.f32 	%f151, %f113, %f113, 0f3A83126F;
	bra.uni 	$L__BB8_29;
$L__BB8_28:
	ld.shared.f32 	%f114, [_ZZ17GMMFinalizeKernelILi4ELb1EEvPfS0_iiE9final_gmm+8];
	ld.shared.f32 	%f115, [_ZZ17GMMFinalizeKernelILi4ELb1EEvPfS0_iiE9final_gmm+12];
	mul.f32 	%f151, %f114, %f115;
$L__BB8_29:
	mul.f32 	%f117, %f142, %f17;
	sub.f32 	%f118, %f117, %f151;
	shl.b32 	%r157, %r204, 2;
	mov.u32 	%r158, _ZZ17GMMFinalizeKernelILi4ELb1EEvPfS0_iiE9final_gmm;
	add.s32 	%r159, %r158, %r157;
	st.shared.f32 	[%r159], %f118;
	setp.ne.s32 	%p19, %r204, 0;
	@%p19 bra 	$L__BB8_31;
	setp.gt.f32 	%p20, %f17, 0f00000000;
	rcp.rn.f32 	%f119, %f17;
	selp.f32 	%f142, %f119, %f142, %p20;
$L__BB8_31:
	add.s32 	%r204, %r204, 1;
	setp.ne.s32 	%p21, %r204, 10;
	@%p21 bra 	$L__BB8_1;
	mov.u32 	%r160, %tid.y;
	setp.ne.s32 	%p22, %r160, 0;
	@%p22 bra 	$L__BB8_42;
	setp.gt.u32 	%p23, %r2, 4;
	shl.b32 	%r161, %r2, 2;
	mov.u32 	%r162, _ZZ17GMMFinalizeKernelILi4ELb1EEvPfS0_iiE9final_gmm;
	add.s32 	%r92, %r162, %r161;
	@%p23 bra 	$L__BB8_35;
	ld.const.u32 	%r163, [det_indices];
	shr.u32 	%r165, %r163, %r161;
	ld.const.u32 	%r166, [det_indices+4];
	shr.u32 	%r167, %r166, %r161;
	ld.const.u32 	%r168, [det_indices+8];
	shr.u32 	%r169, %r168, %r161;
	shl.b32 	%r170, %r165, 2;
	and.b32  	%r171, %r170, 60;
	add.s32 	%r173, %r162, %r171;
	ld.shared.f32 	%f120, [%r173];
	shl.b32 	%r174, %r167, 2;
	and.b32  	%r175, %r174, 60;
	add.s32 	%r176, %r162, %r175;
	ld.shared.f32 	%f121, [%r176];
	mul.f32 	%f122, %f120, %f121;
	shl.b32 	%r177, %r169, 2;
	and.b32  	%r178, %r177, 60;
	add.s32 	%r179, %r162, %r178;
	ld.shared.f32 	%f123, [%r179];
	mul.f32 	%f124, %f122, %f123;
	st.shared.f32 	[%r92+40], %f124;
	ld.shared.f32 	%f125, [_ZZ17GMMFinalizeKernelILi4ELb1EEvPfS0_iiE9final_gmm+40];
	ld.shared.f32 	%f126, [_ZZ17GMMFinalizeKernelILi4ELb1EEvPfS0_iiE9final_gmm+44];
	fma.rn.f32 	%f127, %f126, 0f40000000, %f125;
	ld.shared.f32 	%f128, [_ZZ17GMMFinalizeKernelILi4ELb1EEvPfS0_iiE9final_gmm+48];
	sub.f32 	%f129, %f127, %f128;
	ld.shared.f32 	%f130, [_ZZ17GMMFinalizeKernelILi4ELb1EEvPfS0_iiE9final_gmm+52];
	sub.f32 	%f131, %f129, %f130;
	ld.shared.f32 	%f132, [_ZZ17GMMFinalizeKernelILi4ELb1EEvPfS0_iiE9final_gmm+56];
	sub.f32 	%f153, %f131, %f132;
	st.shared.f32 	[_ZZ17GMMFinalizeKernelILi4ELb1EEvPfS0_iiE9final_gmm+40], %f153;
	bra.uni 	$L__BB8_37;
$L__BB8_35:
	setp.ne.s32 	%p24, %r2, 5;
	@%p24 bra 	$L__BB8_40;
	ld.shared.f32 	%f153, [_ZZ17GMMFinalizeKernelILi4ELb1EEvPfS0_iiE9final_gmm+40];
$L__BB8_37:
	setp.leu.f32 	%p26, %f153, 0f00000000;
	@%p26 bra 	$L__BB8_39;
	ld.const.u32 	%r181, [inv_indices];
	ld.const.u32 	%r183, [inv_indices+4];
	ld.const.u32 	%r184, [inv_indices+8];
	ld.const.u32 	%r185, [inv_indices+12];
	shr.u32 	%r186, %r181, %r161;
	shl.b32 	%r187, %r186, 2;
	and.b32  	%r188, %r187, 60;
	add.s32 	%r190, %r162, %r188;
	ld.shared.f32 	%f133, [%r190];
	shr.u32 	%r191, %r183, %r161;
	shl.b32 	%r192, %r191, 2;
	and.b32  	%r193, %r192, 60;
	add.s32 	%r194, %r162, %r193;
	ld.shared.f32 	%f134, [%r194];
	shr.u32 	%r195, %r184, %r161;
	shl.b32 	%r196, %r195, 2;
	and.b32  	%r197, %r196, 60;
	add.s32 	%r198, %r162, %r197;
	ld.shared.f32 	%f135, [%r198];
	shr.u32 	%r199, %r185, %r161;
	shl.b32 	%r200, %r199, 2;
	and.b32  	%r201, %r200, 60;
	add.s32 	%r202, %r162, %r201;
	ld.shared.f32 	%f136, [%r202];
	mul.f32 	%f137, %f135, %f136;
	mul.f32 	%f138, %f133, %f134;
	sub.f32 	%f139, %f138, %f137;
	div.rn.f32 	%f140, %f139, %f153;
	st.shared.f32 	[%r92+16], %f140;
	bra.uni 	$L__BB8_41;
$L__BB8_39:
	mov.b32 	%r180, 0;
	st.shared.u32 	[%r92+16], %r180;
	bra.uni 	$L__BB8_41;
$L__BB8_40:
	setp.gt.u32 	%p25, %r2, 10;
	@%p25 bra 	$L__BB8_42;
$L__BB8_41:
	ld.shared.f32 	%f141, [%r92];
	add.s32 	%r203, %r1, %r2;
	cvta.to.global.u64 	%rd129, %rd3;
	mul.wide.u32 	%rd130, %r203, 4;
	add.s64 	%rd131, %rd129, %rd130;
	st.global.f32 	[%rd131], %f141;
$L__BB8_42:
	ret;

}


// ===== COMPILED SASS (sm_100) =====

	.target	sm_100

	.elftype	@"ET_EXEC"


//--------------------- .note.nv.tkinfo           --------------------------
	.section	.note.nv.tkinfo,"",@"SHT_NOTE"
	.sectionflags	@"SHF_NOTE_NV_TKINFO"
	.tkinfo
        /*0018*/ 	.word	0x00000002
        /*0030*/ 	.string	""
        /*0030*/ 	.string	"ptxas"
        /*0030*/ 	.string	"Cuda compilation tools, release 13.0, V13.0.88"
        /*0030*/ 	.string	"Build cuda_13.0.r13.0/compiler.36424714_0"
        /*0030*/ 	.string	"-arch sm_100 -m 64 "



//--------------------- .note.nv.cuinfo           --------------------------
	.section	.note.nv.cuinfo,"",@"SHT_NOTE"
	.sectionflags	@"SHF_NOTE_NV_CUINFO"
        /*0018*/ 	.short	0x0002
        /*001a*/ 	.short	0x0064
        /*001c*/ 	.short	0x0082
	.zero		2


//--------------------- .nv.info                  --------------------------
	.section	.nv.info,"",@"SHT_CUDA_INFO"
	.align	4


	//----- nvinfo : EIATTR_REGCOUNT
	.align		4
        /*0000*/ 	.byte	0x04, 0x2f
        /*0002*/ 	.short	(.L_4 - .L_3)
	.align		4
.L_3:
        /*0004*/ 	.word	index@(_Z13GMMcommonTermiPfi)
        /*0008*/ 	.word	0x00000016


	//----- nvinfo : EIATTR_FRAME_SIZE
	.align		4
.L_4:
        /*000c*/ 	.byte	0x04, 0x11
        /*000e*/ 	.short	(.L_6 - .L_5)
	.align		4
.L_5:
        /*0010*/ 	.word	index@($__internal_8_$__cuda_sm3x_div_rn_noftz_f32_slowpath)
        /*0014*/ 	.word	0x00000000


	//----- nvinfo : EIATTR_FRAME_SIZE
	.align		4
.L_6:
        /*0018*/ 	.byte	0x04, 0x11
        /*001a*/ 	.short	(.L_8 - .L_7)
	.align		4
.L_7:
        /*001c*/ 	.word	index@($__internal_7_$__cuda_sm20_sqrt_rn_f32_slowpath)
        /*0020*/ 	.word	0x00000000


	//----- nvinfo : EIATTR_FRAME_SIZE
	.align		4
.L_8:
        /*0024*/ 	.byte	0x04, 0x11
        /*0026*/ 	.short	(.L_10 - .L_9)
	.align		4
.L_9:
        /*0028*/ 	.word	index@(_Z13GMMcommonTermiPfi)
        /*002c*/ 	.word	0x00000000


	//----- nvinfo : EIATTR_REGCOUNT
	.align		4
.L_10:
        /*0030*/ 	.byte	0x04, 0x2f
        /*0032*/ 	.short	(.L_12 - .L_11)
	.align		4
.L_11:
        /*0034*/ 	.word	index@(_Z17GMMDataTermKernelPK6uchar4iPKfiPfii)
        /*0038*/ 	.word	0x00000020


	//----- nvinfo : EIATTR_FRAME_SIZE
	.align		4
.L_12:
        /*003c*/ 	.byte	0x04, 0x11
        /*003e*/ 	.short	(.L_14 - .L_13)
	.align		4
.L_13:
        /*0040*/ 	.word	index@($__internal_6_$__cuda_sm3x_div_rn_noftz_f32_slowpath)
        /*0044*/ 	.word	0x00000000


	//----- nvinfo : EIATTR_FRAME_SIZE
	.align		4
.L_14:
        /*0048*/ 	.byte	0x04, 0x11
        /*004a*/ 	.short	(.L_16 - .L_15)
	.align		4
.L_15:
        /*004c*/ 	.word	index@(_Z17GMMDataTermKernelPK6uchar4iPKfiPfii)
        /*0050*/ 	.word	0x00000000


	//----- nvinfo : EIATTR_REGCOUNT
	.align		4
.L_16:
        /*0054*/ 	.byte	0x04, 0x2f
        /*0056*/ 	.short	(.L_18 - .L_17)
	.align		4
.L_17:
        /*0058*/ 	.word	index@(_Z12GMMFindSplitP10GMMSplit_tiPfi)
        /*005c*/ 	.word	0x0000001c


	//----- nvinfo : EIATTR_FRAME_SIZE
	.align		4
.L_18:
        /*0060*/ 	.byte	0x04, 0x11
        /*0062*/ 	.short	(.L_20 - .L_19)
	.align		4
.L_19:
        /*0064*/ 	.word	index@($__internal_5_$__cuda_sm3x_div_rn_noftz_f32_slowpath)
        /*0068*/ 	.word	0x00000020


	//----- nvinfo : EIATTR_FRAME_SIZE
	.align		4
.L_20:
        /*006c*/ 	.byte	0x04, 0x11
        /*006e*/ 	.short	(.L_22 - .L_21)
	.align		4
.L_21:
        /*0070*/ 	.word	index@($__internal_4_$__cuda_sm20_sqrt_rn_f32_slowpath)
        /*0074*/ 	.word	0x00000020


	//----- nvinfo : EIATTR_FRAME_SIZE
	.align		4
.L_22:
        /*0078*/ 	.byte	0x04, 0x11
        /*007a*/ 	.short	(.L_24 - .L_23)
	.align		4
.L_23:
        /*007c*/ 	.word	index@($__internal_3_$__cuda_sm20_rcp_rn_f32_slowpath)
        /*0080*/ 	.word	0x00000020


	//----- nvinfo : EIATTR_FRAME_SIZE
	.align		4
.L_24:
        /*0084*/ 	.byte	0x04, 0x11
        /*0086*/ 	.short	(.L_26 - .L_25)
	.align		4
.L_25:
        /*0088*/ 	.word	index@(_Z12GMMFindSplitP10GMMSplit_tiPfi)
        /*008c*/ 	.word	0x00000020


	//----- nvinfo : EIATTR_REGCOUNT
	.align		4
.L_26:
        /*0090*/ 	.byte	0x04, 0x2f
        /*0092*/ 	.short	(.L_28 - .L_27)
	.align		4
.L_27:
        /*0094*/ 	.word	index@(_Z10GMMDoSplitPK10GMMSplit_tiPfiPK6uchar4Pcii)
        /*0098*/ 	.word	0x0000001e


	//----- nvinfo : EIATTR_FRAME_SIZE
	.align		4
.L_28:
        /*009c*/ 	.byte	0x04, 0x11
        /*009e*/ 	.short	(.L_30 - .L_29)
	.align		4
.L_29:
        /*00a0*/ 	.word	index@(_Z10GMMDoSplitPK10GMMSplit_tiPfiPK6uchar4Pcii)
        /*00a4*/ 	.word	0x00000000


	//----- nvinfo : EIATTR_REGCOUNT
	.align		4
.L_30:
        /*00a8*/ 	.byte	0x04, 0x2f
        /*00aa*/ 	.short	(.L_32 - .L_31)
	.align		4
.L_31:
        /*00ac*/ 	.word	index@(_Z29InitializeImageAndAlphaKernelPfPiiiiP6uchar4Pc)
        /*00b0*/ 	.word	0x00000014


	//----- nvinfo : EIATTR_FRAME_SIZE
	.align		4
.L_32:
        /*00b4*/ 	.byte	0x04, 0x11
        /*00b6*/ 	.short	(.L_34 - .L_33)
	.align		4
.L_33:
        /*00b8*/ 	.word	index@(_Z29InitializeImageAndAlphaKernelPfPiiiiP6uchar4Pc)
        /*00bc*/ 	.word	0x00000000


	//----- nvinfo : EIATTR_REGCOUNT
	.align		4
.L_34:
        /*00c0*/ 	.byte	0x04, 0x2f
        /*00c2*/ 	.short	(.L_36 - .L_35)
	.align		4
.L_35:
        /*00c4*/ 	.word	index@(_Z18GMMReductionKernelILi4ELb1EEviPfiPK6uchar4PciiPj)
        /*00c8*/ 	.word	0x0000001b


	//----- nvinfo : EIATTR_FRAME_SIZE
	.align		4
.L_36:
        /*00cc*/ 	.byte	0x04, 0x11
        /*00ce*/ 	.short	(.L_38 - .L_37)
	.align		4
.L_37:
        /*00d0*/ 	.word	index@(_Z18GMMReductionKernelILi4ELb1EEviPfiPK6uchar4PciiPj)
        /*00d4*/ 	.word	0x00000000


	//----- nvinfo : EIATTR_REGCOUNT
	.align		4
.L_38:
        /*00d8*/ 	.byte	0x04, 0x2f
        /*00da*/ 	.short	(.L_40 - .L_39)
	.align		4
.L_39:
        /*00dc*/ 	.word	index@(_Z18GMMReductionKernelILi4ELb0EEviPfiPK6uchar4PciiPj)
        /*00e0*/ 	.word	0x0000001d


	//----- nvinfo : EIATTR_FRAME_SIZE
	.align		4
.L_40:
        /*00e4*/ 	.byte	0x04, 0x11
        /*00e6*/ 	.short	(.L_42 - .L_41)
	.align		4
.L_41:
        /*00e8*/ 	.word	index@(_Z18GMMReductionKernelILi4ELb0EEviPfiPK6uchar4PciiPj)
        /*00ec*/ 	.word	0x00000000


	//----- nvinfo : EIATTR_REGCOUNT
	.align		4
.L_42:
        /*00f0*/ 	.byte	0x04, 0x2f
        /*00f2*/ 	.short	(.L_44 - .L_43)
	.align		4
.L_43:
        /*00f4*/ 	.word	index@(_Z17GMMFinalizeKernelILi4ELb0EEvPfS0_ii)
        /*00f8*/ 	.word	0x00000030


	//----- nvinfo : EIATTR_FRAME_SIZE
	.align		4
.L_44:
        /*00fc*/ 	.byte	0x04, 0x11
        /*00fe*/ 	.short	(.L_46 - .L_45)
	.align		4
.L_45:
        /*0100*/ 	.word	index@($__internal_2_$__cuda_sm20_rcp_rn_f32_slowpath)
        /*0104*/ 	.word	0x00000000


	//----- nvinfo : EIATTR_FRAME_SIZE
	.align		4
.L_46:
        /*0108*/ 	.byte	0x04, 0x11
        /*010a*/ 	.short	(.L_48 - .L_47)
	.align		4
.L_47:
        /*010c*/ 	.word	index@(_Z17GMMFinalizeKernelILi4ELb0EEvPfS0_ii)
        /*0110*/ 	.word	0x00000000


	//----- nvinfo : EIATTR_REGCOUNT
	.align		4
.L_48:
        /*0114*/ 	.byte	0x04, 0x2f
        /*0116*/ 	.short	(.L_50 - .L_49)
	.align		4
.L_49:
        /*0118*/ 	.word	index@(_Z17GMMFinalizeKernelILi4ELb1EEvPfS0_ii)
        /*011c*/ 	.word	0x00000030


	//----- nvinfo : EIATTR_FRAME_SIZE
	.align		4
.L_50:
        /*0120*/ 	.byte	0x04, 0x11
        /*0122*/ 	.short	(.L_52 - .L_51)
	.align		4
.L_51:
        /*0124*/ 	.word	index@($__internal_1_$__cuda_sm3x_div_rn_noftz_f32_slowpath)
        /*0128*/ 	.word	0x00000000


	//----- nvinfo : EIATTR_FRAME_SIZE
	.align		4
.L_52:
        /*012c*/ 	.byte	0x04, 0x11
        /*012e*/ 	.short	(.L_54 - .L_53)
	.align		4
.L_53:
        /*0130*/ 	.word	index@($__internal_0_$__cuda_sm20_rcp_rn_f32_slowpath)
        /*0134*/ 	.word	0x00000000


	//----- nvinfo : EIATTR_FRAME_SIZE
	.align		4
.L_54:
        /*0138*/ 	.byte	0x04, 0x11
        /*013a*/ 	.short	(.L_56 - .L_55)
	.align		4
.L_55:
        /*013c*/ 	.word	index@(_Z17GMMFinalizeKernelILi4ELb1EEvPfS0_ii)
        /*0140*/ 	.word	0x00000000


	//----- nvinfo : EIATTR_MIN_STACK_SIZE
	.align		4
.L_56:
        /*0144*/ 	.byte	0x04, 0x12
        /*0146*/ 	.short	(.L_58 - .L_57)
	.align		4
.L_57:
        /*0148*/ 	.word	index@(_Z17GMMFinalizeKernelILi4ELb1EEvPfS0_ii)
        /*014c*/ 	.word	0x00000000


	//----- nvinfo : EIATTR_MIN_STACK_SIZE
	.align		4
.L_58:
        /*0150*/ 	.byte	0x04, 0x12
        /*0152*/ 	.short	(.L_60 - .L_59)
	.align		4
.L_59:
        /*0154*/ 	.word	index@(_Z17GMMFinalizeKernelILi4ELb0EEvPfS0_ii)
        /*0158*/ 	.word	0x00000000


	//----- nvinfo : EIATTR_MIN_STACK_SIZE
	.align		4
.L_60:
        /*015c*/ 	.byte	0x04, 0x12
        /*015e*/ 	.short	(.L_62 - .L_61)
	.align		4
.L_61:
        /*0160*/ 	.word	index@(_Z18GMMReductionKernelILi4ELb0EEviPfiPK6uchar4PciiPj)
        /*0164*/ 	.word	0x00000000


	//----- nvinfo : EIATTR_MIN_STACK_SIZE
	.align		4
.L_62:
        /*0168*/ 	.byte	0x04, 0x12
        /*016a*/ 	.short	(.L_64 - .L_63)
	.align		4
.L_63:
        /*016c*/ 	.word	index@(_Z18GMMReductionKernelILi4ELb1EEviPfiPK6uchar4PciiPj)
        /*0170*/ 	.word	0x00000000


	//----- nvinfo : EIATTR_MIN_STACK_SIZE
	.align		4
.L_64:
        /*0174*/ 	.byte	0x04, 0x12
        /*0176*/ 	.short	(.L_66 - .L_65)
	.align		4
.L_65:
        /*0178*/ 	.word	index@(_Z29InitializeImageAndAlphaKernelPfPiiiiP6uchar4Pc)
        /*017c*/ 	.word	0x00000000


	//----- nvinfo : EIATTR_MIN_STACK_SIZE
	.align		4
.L_66:
        /*0180*/ 	.byte	0x04, 0x12
        /*0182*/ 	.short	(.L_68 - .L_67)
	.align		4
.L_67:
        /*0184*/ 	.word	index@(_Z10GMMDoSplitPK10GMMSplit_tiPfiPK6uchar4Pcii)
        /*0188*/ 	.word	0x00000000


	//----- nvinfo : EIATTR_MIN_STACK_SIZE
	.align		4
.L_68:
        /*018c*/ 	.byte	0x04, 0x12
        /*018e*/ 	.short	(.L_70 - .L_69)
	.align		4
.L_69:
        /*0190*/ 	.word	index@(_Z12GMMFindSplitP10GMMSplit_tiPfi)
        /*0194*/ 	.word	0x00000020


	//----- nvinfo : EIATTR_MIN_STACK_SIZE
	.align		4
.L_70:
        /*0198*/ 	.byte	0x04, 0x12
        /*019a*/ 	.short	(.L_72 - .L_71)
	.align		4
.L_71:
        /*019c*/ 	.word	index@(_Z17GMMDataTermKernelPK6uchar4iPKfiPfii)
        /*01a0*/ 	.word	0x00000000


	//----- nvinfo : EIATTR_MIN_STACK_SIZE
	.align		4
.L_72:
        /*01a4*/ 	.byte	0x04, 0x12
        /*01a6*/ 	.short	(.L_74 - .L_73)
	.align		4
.L_73:
        /*01a8*/ 	.word	index@(_Z13GMMcommonTermiPfi)
        /*01ac*/ 	.word	0x00000000
.L_74:


//--------------------- .nv.compat                --------------------------
	.section	.nv.compat,"",@"SHT_CUDA_COMPAT_INFO"
	.align	4
        /*0000*/ 	.byte	0x02, 0x09, 0x00, 0x00, 0x02, 0x02, 0x01, 0x00, 0x02, 0x05, 0x05, 0x00, 0x03, 0x07, 0x01, 0x01
        /*0010*/ 	.byte	0x02, 0x03, 0x00, 0x00, 0x02, 0x06, 0x01, 0x00, 0x04, 0x0b, 0x08, 0x00, 0x01, 0x00, 0x00, 0x00
        /*0020*/ 	.byte	0x00, 0x00, 0x00, 0x00


//--------------------- .nv.info._Z17GMMFinalizeKernelILi4ELb1EEvPfS0_ii --------------------------
	.section	.nv.info._Z17GMMFinalizeKernelILi4ELb1EEvPfS0_ii,"",@"SHT_CUDA_INFO"
	.sectionflags	@""
	.align	4


	//----- nvinfo : EIATTR_CUDA_API_VERSION
	.align		4
        /*0000*/ 	.byte	0x04, 0x37
        /*0002*/ 	.short	(.L_76 - .L_75)
.L_75:
        /*0004*/ 	.word	0x00000082


	//----- nvinfo : EIATTR_KPARAM_INFO
	.align		4
.L_76:
        /*0008*/ 	.byte	0x04, 0x17
        /*000a*/ 	.short	(.L_78 - .L_77)
.L_77:
        /*000c*/ 	.word	0x00000000
        /*0010*/ 	.short	0x0003
        /*0012*/ 	.short	0x0014
        /*0014*/ 	.byte	0x00, 0xf0, 0x11, 0x00


	//----- nvinfo : EIATTR_KPARAM_INFO
	.align		4
.L_78:
        /*0018*/ 	.byte	0x04, 0x17
        /*001a*/ 	.short	(.L_80 - .L_79)
.L_79:
        /*001c*/ 	.word	0x00000000
        /*0020*/ 	.short	0x0002
        /*0022*/ 	.short	0x0010
        /*0024*/ 	.byte	0x00, 0xf0, 0x11, 0x00


	//----- nvinfo : EIATTR_KPARAM_INFO
	.align		4
.L_80:
        /*0028*/ 	.byte	0x04, 0x17
        /*002a*/ 	.short	(.L_82 - .L_81)
.L_81:
        /*002c*/ 	.word	0x00000000
        /*0030*/ 	.short	0x0001
        /*0032*/ 	.short	0x0008
        /*0034*/ 	.byte	0x00, 0xf5, 0x21, 0x00


	//----- nvinfo : EIATTR_KPARAM_INFO
	.align		4
.L_82:
        /*0038*/ 	.byte	0x04, 0x17
        /*003a*/ 	.short	(.L_84 - .L_83)
.L_83:
        /*003c*/ 	.word	0x00000000
        /*0040*/ 	.short	0x0000
        /*0042*/ 	.short	0x0000
        /*0044*/ 	.byte	0x00, 0xf5, 0x21, 0x00


	//----- nvinfo : EIATTR_SPARSE_MMA_MASK
	.align		4
.L_84:
        /*0048*/ 	.byte	0x03, 0x50
        /*004a*/ 	.short	0x0000


	//----- nvinfo : EIATTR_MAXREG_COUNT
	.align		4
        /*004c*/ 	.byte	0x03, 0x1b
        /*004e*/ 	.short	0x00ff


	//----- nvinfo : EIATTR_NUM_BARRIERS
	.align		4
        /*0050*/ 	.byte	0x02, 0x4c
        /*0052*/ 	.byte	0x01
	.zero		1


	//----- nvinfo : EIATTR_MERCURY_ISA_VERSION
	.align		4
        /*0054*/ 	.byte	0x03, 0x5f
        /*0056*/ 	.short	0x0101


	//----- nvinfo : EIATTR_UNUSED_LOAD_BYTE_OFFSET
	.align		4
        /*0058*/ 	.byte	0x04, 0x44
        /*005a*/ 	.short	(.L_86 - .L_85)


	//   ....[0]....
.L_85:
        /*005c*/ 	.word	0x000016b0
        /*0060*/ 	.word	0x0000fff0


	//   ....[1]....
        /*0064*/ 	.word	0x00001cb0
        /*0068*/ 	.word	0x00000fff


	//----- nvinfo : EIATTR_VRC_CTA_INIT_COUNT
	.align		4
.L_86:
        /*006c*/ 	.byte	0x02, 0x4a
	.zero		1
	.zero		1


	//----- nvinfo : EIATTR_EXIT_INSTR_OFFSETS
	.align		4
        /*0070*/ 	.byte	0x04, 0x1c
        /*0072*/ 	.short	(.L_88 - .L_87)


	//   ....[0]....
.L_87:
        /*0074*/ 	.word	0x00001ae0


	//   ....[1]....
        /*0078*/ 	.word	0x00002010


	//   ....[2]....
        /*007c*/ 	.word	0x00002090


	//----- nvinfo : EIATTR_INDIRECT_BRANCH_TARGETS
	.align		4
.L_88:
        /*0080*/ 	.byte	0x04, 0x34
        /*0082*/ 	.short	(.L_90 - .L_89)


	//   ....[0]....
.L_89:
        /*0084*/ 	.word	.L_x_236@srel
        /*0088*/ 	.short	0x0
        /*008a*/ 	.short	0x0
        /*008c*/ 	.word	0x4
        /*0090*/ 	.word	.L_x_237@srel
        /*0094*/ 	.word	.L_x_238@srel
        /*0098*/ 	.word	.L_x_239@srel
        /*009c*/ 	.word	.L_x_12@srel


	//   ....[1]....
        /* <DEDUP_REMOVED lines=8> */


	//----- nvinfo : EIATTR_CRS_STACK_SIZE
	.align		4
.L_90:
        /*00bc*/ 	.byte	0x04, 0x1e
        /*00be*/ 	.short	(.L_92 - .L_91)
.L_91:
        /*00c0*/ 	.word	0x00000000


	//----- nvinfo : EIATTR_CBANK_PARAM_SIZE
	.align		4
.L_92:
        /*00c4*/ 	.byte	0x03, 0x19
        /*00c6*/ 	.short	0x0018


	//----- nvinfo : EIATTR_PARAM_CBANK
	.align		4
        /*00c8*/ 	.byte	0x04, 0x0a
        /*00ca*/ 	.short	(.L_94 - .L_93)
	.align		4
.L_93:
        /*00cc*/ 	.word	index@(.nv.constant0._Z17GMMFinalizeKernelILi4ELb1EEvPfS0_ii)
        /*00d0*/ 	.short	0x0380
        /*00d2*/ 	.short	0x0018


	//----- nvinfo : EIATTR_SW_WAR
	.align		4
.L_94:
        /*00d4*/ 	.byte	0x04, 0x36
        /*00d6*/ 	.short	(.L_96 - .L_95)
.L_95:
        /*00d8*/ 	.word	0x00000008
.L_96:


//--------------------- .nv.info._Z17GMMFinalizeKernelILi4ELb0EEvPfS0_ii --------------------------
	.section	.nv.info._Z17GMMFinalizeKernelILi4ELb0EEvPfS0_ii,"",@"SHT_CUDA_INFO"
	.sectionflags	@""
	.align	4


	//----- nvinfo : EIATTR_CUDA_API_VERSION
	.align		4
        /*0000*/ 	.byte	0x04, 0x37
        /*0002*/ 	.short	(.L_98 - .L_97)
.L_97:
        /*0004*/ 	.word	0x00000082


	//----- nvinfo : EIATTR_KPARAM_INFO
	.align		4
.L_98:
        /*0008*/ 	.byte	0x04, 0x17
        /*000a*/ 	.short	(.L_100 - .L_99)
.L_99:
        /*000c*/ 	.word	0x00000000
        /*0010*/ 	.short	0x0003
        /*0012*/ 	.short	0x0014
        /*0014*/ 	.byte	0x00, 0xf0, 0x11, 0x00


	//----- nvinfo : EIATTR_KPARAM_INFO
	.align		4
.L_100:
        /*0018*/ 	.byte	0x04, 0x17
        /*001a*/ 	.short	(.L_102 - .L_101)
.L_101:
        /*001c*/ 	.word	0x00000000
        /*0020*/ 	.short	0x0002
        /*0022*/ 	.short	0x0010
        /*0024*/ 	.byte	0x00, 0xf0, 0x11, 0x00


	//----- nvinfo : EIATTR_KPARAM_INFO
	.align		4
.L_102:
        /*0028*/ 	.byte	0x04, 0x17
        /*002a*/ 	.short	(.L_104 - .L_103)
.L_103:
        /*002c*/ 	.word	0x00000000
        /*0030*/ 	.short	0x0001
        /*0032*/ 	.short	0x0008
        /*0034*/ 	.byte	0x00, 0xf5, 0x21, 0x00


	//----- nvinfo : EIATTR_KPARAM_INFO
	.align		4
.L_104:
        /*0038*/ 	.byte	0x04, 0x17
        /*003a*/ 	.short	(.L_106 - .L_105)
.L_105:
        /*003c*/ 	.word	0x00000000
        /*0040*/ 	.short	0x0000
        /*0042*/ 	.short	0x0000
        /*0044*/ 	.byte	0x00, 0xf5, 0x21, 0x00


	//----- nvinfo : EIATTR_SPARSE_MMA_MASK
	.align		4
.L_106:
        /*0048*/ 	.byte	0x03, 0x50
        /*004a*/ 	.short	0x0000


	//----- nvinfo : EIATTR_MAXREG_COUNT
	.align		4
        /*004c*/ 	.byte	0x03, 0x1b
        /*004e*/ 	.short	0x00ff


	//----- nvinfo : EIATTR_NUM_BARRIERS
	.align		4
        /*0050*/ 	.byte	0x02, 0x4c
        /*0052*/ 	.byte	0x01
	.zero		1


	//----- nvinfo : EIATTR_MERCURY_ISA_VERSION
	.align		4
        /*0054*/ 	.byte	0x03, 0x5f
        /*0056*/ 	.short	0x0101


	//----- nvinfo : EIATTR_UNUSED_LOAD_BYTE_OFFSET
	.align		4
        /*0058*/ 	.byte	0x04, 0x44
        /*005a*/ 	.short	(.L_108 - .L_107)


	//   ....[0]....
.L_107:
        /*005c*/ 	.word	0x000016b0
        /*0060*/ 	.word	0x0000fff0


	//   ....[1]....
        /*0064*/ 	.word	0x00001ca0
        /*0068*/ 	.word	0x00000fff


	//----- nvinfo : EIATTR_VRC_CTA_INIT_COUNT
	.align		4
.L_108:
        /*006c*/ 	.byte	0x02, 0x4a
	.zero		1
	.zero		1


	//----- nvinfo : EIATTR_EXIT_INSTR_OFFSETS
	.align		4
        /*0070*/ 	.byte	0x04, 0x1c
        /*0072*/ 	.short	(.L_110 - .L_109)


	//   ....[0]....
.L_109:
        /*0074*/ 	.word	0x00001ae0


	//   ....[1]....
        /*0078*/ 	.word	0x00001d20


	//   ....[2]....
        /*007c*/ 	.word	0x00001d90


	//----- nvinfo : EIATTR_INDIRECT_BRANCH_TARGETS
	.align		4
.L_110:
        /*0080*/ 	.byte	0x04, 0x34
        /*0082*/ 	.short	(.L_112 - .L_111)


	//   ....[0]....
.L_111:
        /* <DEDUP_REMOVED lines=8> */


	//   ....[1]....
        /* <DEDUP_REMOVED lines=8> */


	//----- nvinfo : EIATTR_CRS_STACK_SIZE
	.align		4
.L_112:
        /*00bc*/ 	.byte	0x04, 0x1e
        /*00be*/ 	.short	(.L_114 - .L_113)
.L_113:
        /*00c0*/ 	.word	0x00000000


	//----- nvinfo : EIATTR_CBANK_PARAM_SIZE
	.align		4
.L_114:
        /*00c4*/ 	.byte	0x03, 0x19
        /*00c6*/ 	.short	0x0018


	//----- nvinfo : EIATTR_PARAM_CBANK
	.align		4
        /*00c8*/ 	.byte	0x04, 0x0a
        /*00ca*/ 	.short	(.L_116 - .L_115)
	.align		4
.L_115:
        /*00cc*/ 	.word	index@(.nv.constant0._Z17GMMFinalizeKernelILi4ELb0EEvPfS0_ii)
        /*00d0*/ 	.short	0x0380
        /*00d2*/ 	.short	0x0018


	//----- nvinfo : EIATTR_SW_WAR
	.align		4
.L_116:
        /*00d4*/ 	.byte	0x04, 0x36
        /*00d6*/ 	.short	(.L_118 - .L_117)
.L_117:
        /*00d8*/ 	.word	0x00000008
.L_118:


//--------------------- .nv.info._Z18GMMReductionKernelILi4ELb0EEviPfiPK6uchar4PciiPj --------------------------
	.section	.nv.info._Z18GMMReductionKernelILi4ELb0EEviPfiPK6uchar4PciiPj,"",@"SHT_CUDA_INFO"
	.sectionflags	@""
	.align	4


	//----- nvinfo : EIATTR_CUDA_API_VERSION
	.align		4
        /*0000*/ 	.byte	0x04, 0x37
        /*0002*/ 	.short	(.L_120 - .L_119)
.L_119:
        /*0004*/ 	.word	0x00000082


	//----- nvinfo : EIATTR_KPARAM_INFO
	.align		4
.L_120:
        /*0008*/ 	.byte	0x04, 0x17
        /*000a*/ 	.short	(.L_122 - .L_121)
.L_121:
        /*000c*/ 	.word	0x00000000
        /*0010*/ 	.short	0x0007
        /*0012*/ 	.short	0x0030
        /*0014*/ 	.byte	0x00, 0xf5, 0x21, 0x00


	//----- nvinfo : EIATTR_KPARAM_INFO
	.align		4
.L_122:
        /*0018*/ 	.byte	0x04, 0x17
        /*001a*/ 	.short	(.L_124 - .L_123)
.L_123:
        /*001c*/ 	.word	0x00000000
        /*0020*/ 	.short	0x0006
        /*0022*/ 	.short	0x002c
        /*0024*/ 	.byte	0x00, 0xf0, 0x11, 0x00


	//----- nvinfo : EIATTR_KPARAM_INFO
	.align		4
.L_124:
        /*0028*/ 	.byte	0x04, 0x17
        /*002a*/ 	.short	(.L_126 - .L_125)
.L_125:
        /*002c*/ 	.word	0x00000000
        /*0030*/ 	.short	0x0005
        /*0032*/ 	.short	0x0028
        /*0034*/ 	.byte	0x00, 0xf0, 0x11, 0x00


	//----- nvinfo : EIATTR_KPARAM_INFO
	.align		4
.L_126:
        /*0038*/ 	.byte	0x04, 0x17
        /*003a*/ 	.short	(.L_128 - .L_127)
.L_127:
        /*003c*/ 	.word	0x00000000
        /*0040*/ 	.short	0x0004
        /*0042*/ 	.short	0x0020
        /*0044*/ 	.byte	0x00, 0xf5, 0x21, 0x00


	//----- nvinfo : EIATTR_KPARAM_INFO
	.align		4
.L_128:
        /*0048*/ 	.byte	0x04, 0x17
        /*004a*/ 	.short	(.L_130 - .L_129)
.L_129:
        /*004c*/ 	.word	0x00000000
        /*0050*/ 	.short	0x0003
        /*0052*/ 	.short	0x0018
        /*0054*/ 	.byte	0x00, 0xf5, 0x21, 0x00


	//----- nvinfo : EIATTR_KPARAM_INFO
	.align		4
.L_130:
        /*0058*/ 	.byte	0x04, 0x17
        /*005a*/ 	.short	(.L_132 - .L_131)
.L_131:
        /*005c*/ 	.word	0x00000000
        /*0060*/ 	.short	0x0002
        /*0062*/ 	.short	0x0010
        /*0064*/ 	.byte	0x00, 0xf0, 0x11, 0x00


	//----- nvinfo : EIATTR_KPARAM_INFO
	.align		4
.L_132:
        /*0068*/ 	.byte	0x04, 0x17
        /*006a*/ 	.short	(.L_134 - .L_133)
.L_133:
        /*006c*/ 	.word	0x00000000
        /*0070*/ 	.short	0x0001
        /*0072*/ 	.short	0x0008
        /*0074*/ 	.byte	0x00, 0xf5, 0x21, 0x00


	//----- nvinfo : EIATTR_KPARAM_INFO
	.align		4
.L_134:
        /*0078*/ 	.byte	0x04, 0x17
        /*007a*/ 	.short	(.L_136 - .L_135)
.L_135:
        /*007c*/ 	.word	0x00000000
        /*0080*/ 	.short	0x0000
        /*0082*/ 	.short	0x0000
        /*0084*/ 	.byte	0x00, 0xf0, 0x11, 0x00


	//----- nvinfo : EIATTR_SPARSE_MMA_MASK
	.align		4
.L_136:
        /*0088*/ 	.byte	0x03, 0x50
        /*008a*/ 	.short	0x0000


	//----- nvinfo : EIATTR_MAXREG_COUNT
	.align		4
        /*008c*/ 	.byte	0x03, 0x1b
        /*008e*/ 	.short	0x00ff


	//----- nvinfo : EIATTR_NUM_BARRIERS
	.align		4
        /*0090*/ 	.byte	0x02, 0x4c
        /*0092*/ 	.byte	0x01
	.zero		1


	//----- nvinfo : EIATTR_MERCURY_ISA_VERSION
	.align		4
        /*0094*/ 	.byte	0x03, 0x5f
        /*0096*/ 	.short	0x0101


	//----- nvinfo : EIATTR_UNUSED_LOAD_BYTE_OFFSET
	.align		4
        /*0098*/ 	.byte	0x04, 0x44
        /*009a*/ 	.short	(.L_138 - .L_137)


	//   ....[0]....
.L_137:
        /*009c*/ 	.word	0x00000e70
        /*00a0*/ 	.word	0x00000007


	//   ....[1]....
        /*00a4*/ 	.word	0x00001140
        /*00a8*/ 	.word	0x00000007


	//   ....[2]....
        /*00ac*/ 	.word	0x000016c0
        /*00b0*/ 	.word	0x0000fff0


	//----- nvinfo : EIATTR_VRC_CTA_INIT_COUNT
	.align		4
.L_138:
        /*00b4*/ 	.byte	0x02, 0x4a
	.zero		1
	.zero		1


	//----- nvinfo : EIATTR_EXIT_INSTR_OFFSETS
	.align		4
        /*00b8*/ 	.byte	0x04, 0x1c
        /*00ba*/ 	.short	(.L_140 - .L_139)


	//   ....[0]....
.L_139:
        /*00bc*/ 	.word	0x00000190


	//   ....[1]....
        /*00c0*/ 	.word	0x000001c0


	//   ....[2]....
        /*00c4*/ 	.word	0x00001760


	//----- nvinfo : EIATTR_INDIRECT_BRANCH_TARGETS
	.align		4
.L_140:
        /*00c8*/ 	.byte	0x04, 0x34
        /*00ca*/ 	.short	(.L_142 - .L_141)


	//   ....[0]....
.L_141:
        /*00cc*/ 	.word	.L_x_256@srel
        /*00d0*/ 	.short	0x0
        /*00d2*/ 	.short	0x0
        /*00d4*/ 	.word	0x3
        /*00d8*/ 	.word	.L_x_257@srel
        /*00dc*/ 	.word	.L_x_258@srel
        /*00e0*/ 	.word	.L_x_259@srel


	//   ....[1]....
        /*00e4*/ 	.word	.L_x_260@srel
        /*00e8*/ 	.short	0x0
        /*00ea*/ 	.short	0x0
        /*00ec*/ 	.word	0x3
        /*00f0*/ 	.word	.L_x_261@srel
        /*00f4*/ 	.word	.L_x_262@srel
        /*00f8*/ 	.word	.L_x_263@srel


	//   ....[2]....
        /*00fc*/ 	.word	.L_x_264@srel
        /*0100*/ 	.short	0x0
        /*0102*/ 	.short	0x0
        /*0104*/ 	.word	0x3
        /*0108*/ 	.word	.L_x_265@srel
        /*010c*/ 	.word	.L_x_266@srel
        /*0110*/ 	.word	.L_x_263@srel


	//   ....[3]....
        /*0114*/ 	.word	.L_x_268@srel
        /*0118*/ 	.short	0x0
        /*011a*/ 	.short	0x0
        /*011c*/ 	.word	0x3
        /*0120*/ 	.word	.L_x_269@srel
        /*0124*/ 	.word	.L_x_270@srel
        /*0128*/ 	.word	.L_x_263@srel


	//   ....[4]....
        /* <DEDUP_REMOVED lines=8> */


	//----- nvinfo : EIATTR_CRS_STACK_SIZE
	.align		4
.L_142:
        /*0148*/ 	.byte	0x04, 0x1e
        /*014a*/ 	.short	(.L_144 - .L_143)
.L_143:
        /*014c*/ 	.word	0x00000000


	//----- nvinfo : EIATTR_CBANK_PARAM_SIZE
	.align		4
.L_144:
        /*0150*/ 	.byte	0x03, 0x19
        /*0152*/ 	.short	0x0038


	//----- nvinfo : EIATTR_PARAM_CBANK
	.align		4
        /*0154*/ 	.byte	0x04, 0x0a
        /*0156*/ 	.short	(.L_146 - .L_145)
	.align		4
.L_145:
        /*0158*/ 	.word	index@(.nv.constant0._Z18GMMReductionKernelILi4ELb0EEviPfiPK6uchar4PciiPj)
        /*015c*/ 	.short	0x0380
        /*015e*/ 	.short	0x0038


	//----- nvinfo : EIATTR_SW_WAR
	.align		4
.L_146:
        /*0160*/ 	.byte	0x04, 0x36
        /*0162*/ 	.short	(.L_148 - .L_147)
.L_147:
        /*0164*/ 	.word	0x00000008
.L_148:


//--------------------- .nv.info._Z18GMMReductionKernelILi4ELb1EEviPfiPK6uchar4PciiPj --------------------------
	.section	.nv.info._Z18GMMReductionKernelILi4ELb1EEviPfiPK6uchar4PciiPj,"",@"SHT_CUDA_INFO"
	.sectionflags	@""
	.align	4


	//----- nvinfo : EIATTR_CUDA_API_VERSION
	.align		4
        /*0000*/ 	.byte	0x04, 0x37
        /*0002*/ 	.short	(.L_150 - .L_149)
.L_149:
        /*0004*/ 	.word	0x00000082


	//----- nvinfo : EIATTR_KPARAM_INFO
	.align		4
.L_150:
        /*0008*/ 	.byte	0x04, 0x17
        /*000a*/ 	.short	(.L_152 - .L_151)
.L_151:
        /*000c*/ 	.word	0x00000000
        /*0010*/ 	.short	0x0007
        /*0012*/ 	.short	0x0030
        /*0014*/ 	.byte	0x00, 0xf5, 0x21, 0x00


	//----- nvinfo : EIATTR_KPARAM_INFO
	.align		4
.L_152:
        /*0018*/ 	.byte	0x04, 0x17
        /*001a*/ 	.short	(.L_154 - .L_153)
.L_153:
        /*001c*/ 	.word	0x00000000
        /*0020*/ 	.short	0x0006
        /*0022*/ 	.short	0x002c
        /*0024*/ 	.byte	0x00, 0xf0, 0x11, 0x00


	//----- nvinfo : EIATTR_KPARAM_INFO
	.align		4
.L_154:
        /*0028*/ 	.byte	0x04, 0x17
        /*002a*/ 	.short	(.L_156 - .L_155)
.L_155:
        /*002c*/ 	.word	0x00000000
        /*0030*/ 	.short	0x0005
        /*0032*/ 	.short	0x0028
        /*0034*/ 	.byte	0x00, 0xf0, 0x11, 0x00


	//----- nvinfo : EIATTR_KPARAM_INFO
	.align		4
.L_156:
        /*0038*/ 	.byte	0x04, 0x17
        /*003a*/ 	.short	(.L_158 - .L_157)
.L_157:
        /*003c*/ 	.word	0x00000000
        /*0040*/ 	.short	0x0004
        /*0042*/ 	.short	0x0020
        /*0044*/ 	.byte	0x00, 0xf5, 0x21, 0x00


	//----- nvinfo : EIATTR_KPARAM_INFO
	.align		4
.L_158:
        /*0048*/ 	.byte	0x04, 0x17
        /*004a*/ 	.short	(.L_160 - .L_159)
.L_159:
        /*004c*/ 	.word	0x00000000
        /*0050*/ 	.short	0x0003
        /*0052*/ 	.short	0x0018
        /*0054*/ 	.byte	0x00, 0xf5, 0x21, 0x00


	//----- nvinfo : EIATTR_KPARAM_INFO
	.align		4
.L_160:
        /*0058*/ 	.byte	0x04, 0x17
        /*005a*/ 	.short	(.L_162 - .L_161)
.L_161:
        /*005c*/ 	.word	0x00000000
        /*0060*/ 	.short	0x0002
        /*0062*/ 	.short	0x0010
        /*0064*/ 	.byte	0x00, 0xf0, 0x11, 0x00


	//----- nvinfo : EIATTR_KPARAM_INFO
	.align		4
.L_162:
        /*0068*/ 	.byte	0x04, 0x17
        /*006a*/ 	.short	(.L_164 - .L_163)
.L_163:
        /*006c*/ 	.word	0x00000000
        /*0070*/ 	.short	0x0001
        /*0072*/ 	.short	0x0008
        /*0074*/ 	.byte	0x00, 0xf5, 0x21, 0x00


	//----- nvinfo : EIATTR_KPARAM_INFO
	.align		4
.L_164:
        /*0078*/ 	.byte	0x04, 0x17
        /*007a*/ 	.short	(.L_166 - .L_165)
.L_165:
        /*007c*/ 	.word	0x00000000
        /*0080*/ 	.short	0x0000
        /*0082*/ 	.short	0x0000
        /*0084*/ 	.byte	0x00, 0xf0, 0x11, 0x00


	//----- nvinfo : EIATTR_SPARSE_MMA_MASK
	.align		4
.L_166:
        /*0088*/ 	.byte	0x03, 0x50
        /*008a*/ 	.short	0x0000


	//----- nvinfo : EIATTR_MAXREG_COUNT
	.align		4
        /*008c*/ 	.byte	0x03, 0x1b
        /*008e*/ 	.short	0x00ff


	//----- nvinfo : EIATTR_NUM_BARRIERS
	.align		4
        /*0090*/ 	.byte	0x02, 0x4c
        /*0092*/ 	.byte	0x01
	.zero		1


	//----- nvinfo : EIATTR_MERCURY_ISA_VERSION
	.align		4
        /*0094*/ 	.byte	0x03, 0x5f
        /*0096*/ 	.short	0x0101


	//----- nvinfo : EIATTR_UNUSED_LOAD_BYTE_OFFSET
	.align		4
        /*0098*/ 	.byte	0x04, 0x44
        /*009a*/ 	.short	(.L_168 - .L_167)


	//   ....[0]....
.L_167:
        /*009c*/ 	.word	0x000010e0
        /*00a0*/ 	.word	0x00000007


	//   ....[1]....
        /*00a4*/ 	.word	0x000013b0
        /*00a8*/ 	.word	0x00000007


	//   ....[2]....
        /*00ac*/ 	.word	0x00001960
        /*00b0*/ 	.word	0x0000fff0


	//----- nvinfo : EIATTR_COOP_GROUP_MASK_REGIDS
	.align		4
.L_168:
        /*00b4*/ 	.byte	0x04, 0x29
        /*00b6*/ 	.short	(.L_170 - .L_169)


	//   ....[0]....
.L_169:
        /*00b8*/ 	.word	0xffffffff


	//----- nvinfo : EIATTR_COOP_GROUP_INSTR_OFFSETS
	.align		4
.L_170:
        /*00bc*/ 	.byte	0x04, 0x28
        /*00be*/ 	.short	(.L_172 - .L_171)


	//   ....[0]....
.L_171:
        /*00c0*/ 	.word	0x00000ee0


	//----- nvinfo : EIATTR_VRC_CTA_INIT_COUNT
	.align		4
.L_172:
        /*00c4*/ 	.byte	0x02, 0x4a
	.zero		1
	.zero		1


	//----- nvinfo : EIATTR_EXIT_INSTR_OFFSETS
	.align		4
        /*00c8*/ 	.byte	0x04, 0x1c
        /*00ca*/ 	.short	(.L_174 - .L_173)


	//   ....[0]....
.L_173:
        /*00cc*/ 	.word	0x00001a20


	//----- nvinfo : EIATTR_INDIRECT_BRANCH_TARGETS
	.align		4
.L_174:
        /*00d0*/ 	.byte	0x04, 0x34
        /*00d2*/ 	.short	(.L_176 - .L_175)


	//   ....[0]....
.L_175:
        /*00d4*/ 	.word	.L_x_277@srel
        /*00d8*/ 	.short	0x0
        /*00da*/ 	.short	0x0
        /*00dc*/ 	.word	0x3
        /*00e0*/ 	.word	.L_x_278@srel
        /*00e4*/ 	.word	.L_x_279@srel
        /*00e8*/ 	.word	.L_x_280@srel


	//   ....[1]....
        /*00ec*/ 	.word	.L_x_281@srel
        /*00f0*/ 	.short	0x0
        /*00f2*/ 	.short	0x0
        /*00f4*/ 	.word	0x3
        /*00f8*/ 	.word	.L_x_282@srel
        /*00fc*/ 	.word	.L_x_283@srel
        /*0100*/ 	.word	.L_x_284@srel


	//   ....[2]....
        /*0104*/ 	.word	.L_x_285@srel
        /*0108*/ 	.short	0x0
        /*010a*/ 	.short	0x0
        /*010c*/ 	.word	0x3
        /*0110*/ 	.word	.L_x_286@srel
        /*0114*/ 	.word	.L_x_287@srel
        /*0118*/ 	.word	.L_x_284@srel


	//   ....[3]....
        /*011c*/ 	.word	.L_x_289@srel
        /*0120*/ 	.short	0x0
        /*0122*/ 	.short	0x0
        /*0124*/ 	.word	0x3
        /*0128*/ 	.word	.L_x_290@srel
        /*012c*/ 	.word	.L_x_291@srel
        /*0130*/ 	.word	.L_x_284@srel


	//   ....[4]....
        /* <DEDUP_REMOVED lines=8> */


	//----- nvinfo : EIATTR_CRS_STACK_SIZE
	.align		4
.L_176:
        /*0150*/ 	.byte	0x04, 0x1e
        /*0152*/ 	.short	(.L_178 - .L_177)
.L_177:
        /*0154*/ 	.word	0x00000000


	//----- nvinfo : EIATTR_CBANK_PARAM_SIZE
	.align		4
.L_178:
        /*0158*/ 	.byte	0x03, 0x19
        /*015a*/ 	.short	0x0038


	//----- nvinfo : EIATTR_PARAM_CBANK
	.align		4
        /*015c*/ 	.byte	0x04, 0x0a
        /*015e*/ 	.short	(.L_180 - .L_179)
	.align		4
.L_179:
        /*0160*/ 	.word	index@(.nv.constant0._Z18GMMReductionKernelILi4ELb1EEviPfiPK6uchar4PciiPj)
        /*0164*/ 	.short	0x0380
        /*0166*/ 	.short	0x0038


	//----- nvinfo : EIATTR_SW_WAR
	.align		4
.L_180:
        /*0168*/ 	.byte	0x04, 0x36
        /*016a*/ 	.short	(.L_182 - .L_181)
.L_181:
        /*016c*/ 	.word	0x00000008
.L_182:


//--------------------- .nv.info._Z29InitializeImageAndAlphaKernelPfPiiiiP6uchar4Pc --------------------------
	.section	.nv.info._Z29InitializeImageAndAlphaKernelPfPiiiiP6uchar4Pc,"",@"SHT_CUDA_INFO"
	.sectionflags	@""
	.align	4


	//----- nvinfo : EIATTR_CUDA_API_VERSION
	.align		4
        /*0000*/ 	.byte	0x04, 0x37
        /*0002*/ 	.short	(.L_184 - .L_183)
.L_183:
        /*0004*/ 	.word	0x00000082


	//----- nvinfo : EIATTR_KPARAM_INFO
	.align		4
.L_184:
        /*0008*/ 	.byte	0x04, 0x17
        /*000a*/ 	.short	(.L_186 - .L_185)
.L_185:
        /*000c*/ 	.word	0x00000000
        /*0010*/ 	.short	0x0006
        /*0012*/ 	.short	0x0028
        /*0014*/ 	.byte	0x00, 0xf5, 0x21, 0x00


	//----- nvinfo : EIATTR_KPARAM_INFO
	.align		4
.L_186:
        /*0018*/ 	.byte	0x04, 0x17
        /*001a*/ 	.short	(.L_188 - .L_187)
.L_187:
        /*001c*/ 	.word	0x00000000
        /*0020*/ 	.short	0x0005
        /*0022*/ 	.short	0x0020
        /*0024*/ 	.byte	0x00, 0xf5, 0x21, 0x00


	//----- nvinfo : EIATTR_KPARAM_INFO
	.align		4
.L_188:
        /*0028*/ 	.byte	0x04, 0x17
        /*002a*/ 	.short	(.L_190 - .L_189)
.L_189:
        /*002c*/ 	.word	0x00000000
        /*0030*/ 	.short	0x0004
        /*0032*/ 	.short	0x0018
        /*0034*/ 	.byte	0x00, 0xf0, 0x11, 0x00


	//----- nvinfo : EIATTR_KPARAM_INFO
	.align		4
.L_190:
        /*0038*/ 	.byte	0x04, 0x17
        /*003a*/ 	.short	(.L_192 - .L_191)
.L_191:
        /*003c*/ 	.word	0x00000000
        /*0040*/ 	.short	0x0003
        /*0042*/ 	.short	0x0014
        /*0044*/ 	.byte	0x00, 0xf0, 0x11, 0x00


	//----- nvinfo : EIATTR_KPARAM_INFO
	.align		4
.L_192:
        /*0048*/ 	.byte	0x04, 0x17
        /*004a*/ 	.short	(.L_194 - .L_193)
.L_193:
        /*004c*/ 	.word	0x00000000
        /*0050*/ 	.short	0x0002
        /*0052*/ 	.short	0x0010
        /*0054*/ 	.byte	0x00, 0xf0, 0x11, 0x00


	//----- nvinfo : EIATTR_KPARAM_INFO
	.align		4
.L_194:
        /*0058*/ 	.byte	0x04, 0x17
        /*005a*/ 	.short	(.L_196 - .L_195)
.L_195:
        /*005c*/ 	.word	0x00000000
        /*0060*/ 	.short	0x0001
        /*0062*/ 	.short	0x0008
        /*0064*/ 	.byte	0x00, 0xf5, 0x21, 0x00


	//----- nvinfo : EIATTR_KPARAM_INFO
	.align		4
.L_196:
        /*0068*/ 	.byte	0x04, 0x17
        /*006a*/ 	.short	(.L_198 - .L_197)
.L_197:
        /*006c*/ 	.word	0x00000000
        /*0070*/ 	.short	0x0000
        /*0072*/ 	.short	0x0000
        /*0074*/ 	.byte	0x00, 0xf5, 0x21, 0x00


	//----- nvinfo : EIATTR_SPARSE_MMA_MASK
	.align		4
.L_198:
        /*0078*/ 	.byte	0x03, 0x50
        /*007a*/ 	.short	0x0000


	//----- nvinfo : EIATTR_MAXREG_COUNT
	.align		4
        /*007c*/ 	.byte	0x03, 0x1b
        /*007e*/ 	.short	0x00ff


	//----- nvinfo : EIATTR_MERCURY_ISA_VERSION
	.align		4
        /*0080*/ 	.byte	0x03, 0x5f
        /*0082*/ 	.short	0x0101


	//----- nvinfo : EIATTR_VRC_CTA_INIT_COUNT
	.align		4
        /*0084*/ 	.byte	0x02, 0x4a
	.zero		1
	.zero		1


	//----- nvinfo : EIATTR_EXIT_INSTR_OFFSETS
	.align		4
        /*0088*/ 	.byte	0x04, 0x1c
        /*008a*/ 	.short	(.L_200 - .L_199)


	//   ....[0]....
.L_199:
        /*008c*/ 	.word	0x000000c0


	//   ....[1]....
        /*0090*/ 	.word	0x00000290


	//----- nvinfo : EIATTR_CBANK_PARAM_SIZE
	.align		4
.L_200:
        /*0094*/ 	.byte	0x03, 0x19
        /*0096*/ 	.short	0x0030


	//----- nvinfo : EIATTR_PARAM_CBANK
	.align		4
        /*0098*/ 	.byte	0x04, 0x0a
        /*009a*/ 	.short	(.L_202 - .L_201)
	.align		4
.L_201:
        /*009c*/ 	.word	index@(.nv.constant0._Z29InitializeImageAndAlphaKernelPfPiiiiP6uchar4Pc)
        /*00a0*/ 	.short	0x0380
        /*00a2*/ 	.short	0x0030


	//----- nvinfo : EIATTR_SW_WAR
	.align		4
.L_202:
        /*00a4*/ 	.byte	0x04, 0x36
        /*00a6*/ 	.short	(.L_204 - .L_203)
.L_203:
        /*00a8*/ 	.word	0x00000008
.L_204:


//--------------------- .nv.info._Z10GMMDoSplitPK10GMMSplit_tiPfiPK6uchar4Pcii --------------------------
	.section	.nv.info._Z10GMMDoSplitPK10GMMSplit_tiPfiPK6uchar4Pcii,"",@"SHT_CUDA_INFO"
	.sectionflags	@""
	.align	4


	//----- nvinfo : EIATTR_CUDA_API_VERSION
	.align		4
        /*0000*/ 	.byte	0x04, 0x37
        /*0002*/ 	.short	(.L_206 - .L_205)
.L_205:
        /*0004*/ 	.word	0x00000082


	//----- nvinfo : EIATTR_KPARAM_INFO
	.align		4
.L_206:
        /*0008*/ 	.byte	0x04, 0x17
        /*000a*/ 	.short	(.L_208 - .L_207)
.L_207:
        /*000c*/ 	.word	0x00000000
        /*0010*/ 	.short	0x0007
        /*0012*/ 	.short	0x0034
        /*0014*/ 	.byte	0x00, 0xf0, 0x11, 0x00


	//----- nvinfo : EIATTR_KPARAM_INFO
	.align		4
.L_208:
        /*0018*/ 	.byte	0x04, 0x17
        /*001a*/ 	.short	(.L_210 - .L_209)
.L_209:
        /*001c*/ 	.word	0x00000000
        /*0020*/ 	.short	0x0006
        /*0022*/ 	.short	0x0030
        /*0024*/ 	.byte	0x00, 0xf0, 0x11, 0x00


	//----- nvinfo : EIATTR_KPARAM_INFO
	.align		4
.L_210:
        /*0028*/ 	.byte	0x04, 0x17
        /*002a*/ 	.short	(.L_212 - .L_211)
.L_211:
        /*002c*/ 	.word	0x00000000
        /*0030*/ 	.short	0x0005
        /*0032*/ 	.short	0x0028
        /*0034*/ 	.byte	0x00, 0xf5, 0x21, 0x00


	//----- nvinfo : EIATTR_KPARAM_INFO
	.align		4
.L_212:
        /*0038*/ 	.byte	0x04, 0x17
        /*003a*/ 	.short	(.L_214 - .L_213)
.L_213:
        /*003c*/ 	.word	0x00000000
        /*0040*/ 	.short	0x0004
        /*0042*/ 	.short	0x0020
        /*0044*/ 	.byte	0x00, 0xf5, 0x21, 0x00


	//----- nvinfo : EIATTR_KPARAM_INFO
	.align		4
.L_214:
        /*0048*/ 	.byte	0x04, 0x17
        /*004a*/ 	.short	(.L_216 - .L_215)
.L_215:
        /*004c*/ 	.word	0x00000000
        /*0050*/ 	.short	0x0003
        /*0052*/ 	.short	0x0018
        /*0054*/ 	.byte	0x00, 0xf0, 0x11, 0x00


	//----- nvinfo : EIATTR_KPARAM_INFO
	.align		4
.L_216:
        /*0058*/ 	.byte	0x04, 0x17
        /*005a*/ 	.short	(.L_218 - .L_217)
.L_217:
        /*005c*/ 	.word	0x00000000
        /*0060*/ 	.short	0x0002
        /*0062*/ 	.short	0x0010
        /*0064*/ 	.byte	0x00, 0xf5, 0x21, 0x00


	//----- nvinfo : EIATTR_KPARAM_INFO
	.align		4
.L_218:
        /*0068*/ 	.byte	0x04, 0x17
        /*006a*/ 	.short	(.L_220 - .L_219)
.L_219:
        /*006c*/ 	.word	0x00000000
        /*0070*/ 	.short	0x0001
        /*0072*/ 	.short	0x0008
        /*0074*/ 	.byte	0x00, 0xf0, 0x11, 0x00


	//----- nvinfo : EIATTR_KPARAM_INFO
	.align		4
.L_220:
        /*0078*/ 	.byte	0x04, 0x17
        /*007a*/ 	.short	(.L_222 - .L_221)
.L_221:
        /*007c*/ 	.word	0x00000000
        /*0080*/ 	.short	0x0000
        /*0082*/ 	.short	0x0000
        /*0084*/ 	.byte	0x00, 0xf5, 0x21, 0x00


	//----- nvinfo : EIATTR_SPARSE_MMA_MASK
	.align		4
.L_222:
        /*0088*/ 	.byte	0x03, 0x50
        /*008a*/ 	.short	0x0000


	//----- nvinfo : EIATTR_MAXREG_COUNT
	.align		4
        /*008c*/ 	.byte	0x03, 0x1b
        /*008e*/ 	.short	0x00ff


	//----- nvinfo : EIATTR_NUM_BARRIERS
	.align		4
        /*0090*/ 	.byte	0x02, 0x4c
        /*0092*/ 	.byte	0x01
	.zero		1


	//----- nvinfo : EIATTR_MERCURY_ISA_VERSION
	.align		4
        /*0094*/ 	.byte	0x03, 0x5f
        /*0096*/ 	.short	0x0101


	//----- nvinfo : EIATTR_UNUSED_LOAD_BYTE_OFFSET
	.align		4
        /*0098*/ 	.byte	0x04, 0x44
        /*009a*/ 	.short	(.L_224 - .L_223)


	//   ....[0]....
.L_223:
        /*009c*/ 	.word	0x00000560
        /*00a0*/ 	.word	0x00000007


	//   ....[1]....
        /*00a4*/ 	.word	0x00000960
        /*00a8*/ 	.word	0x00000007


	//   ....[2]....
        /*00ac*/ 	.word	0x00000be0
        /*00b0*/ 	.word	0x00000007


	//   ....[3]....
        /*00b4*/ 	.word	0x00000e60
        /*00b8*/ 	.word	0x00000007


	//   ....[4]....
        /*00bc*/ 	.word	0x000010e0
        /*00c0*/ 	.word	0x00000007


	//----- nvinfo : EIATTR_VRC_CTA_INIT_COUNT
	.align		4
.L_224:
        /*00c4*/ 	.byte	0x02, 0x4a
	.zero		1
	.zero		1


	//----- nvinfo : EIATTR_EXIT_INSTR_OFFSETS
	.align		4
        /*00c8*/ 	.byte	0x04, 0x1c
        /*00ca*/ 	.short	(.L_226 - .L_225)


	//   ....[0]....
.L_225:
        /*00cc*/ 	.word	0x00000100


	//   ....[1]....
        /*00d0*/ 	.word	0x000006b0


	//   ....[2]....
        /*00d4*/ 	.word	0x00001270


	//----- nvinfo : EIATTR_CRS_STACK_SIZE
	.align		4
.L_226:
        /*00d8*/ 	.byte	0x04, 0x1e
        /*00da*/ 	.short	(.L_228 - .L_227)
.L_227:
        /*00dc*/ 	.word	0x00000000


	//----- nvinfo : EIATTR_CBANK_PARAM_SIZE
	.align		4
.L_228:
        /*00e0*/ 	.byte	0x03, 0x19
        /*00e2*/ 	.short	0x0038


	//----- nvinfo : EIATTR_PARAM_CBANK
	.align		4
        /*00e4*/ 	.byte	0x04, 0x0a
        /*00e6*/ 	.short	(.L_230 - .L_229)
	.align		4
.L_229:
        /*00e8*/ 	.word	index@(.nv.constant0._Z10GMMDoSplitPK10GMMSplit_tiPfiPK6uchar4Pcii)
        /*00ec*/ 	.short	0x0380
        /*00ee*/ 	.short	0x0038


	//----- nvinfo : EIATTR_SW_WAR
	.align		4
.L_230:
        /*00f0*/ 	.byte	0x04, 0x36
        /*00f2*/ 	.short	(.L_232 - .L_231)
.L_231:
        /*00f4*/ 	.word	0x00000008
.L_232:


//--------------------- .nv.info._Z12GMMFindSplitP10GMMSplit_tiPfi --------------------------
	.section	.nv.info._Z12GMMFindSplitP10GMMSplit_tiPfi,"",@"SHT_CUDA_INFO"
	.sectionflags	@""
	.align	4


	//----- nvinfo : EIATTR_CUDA_API_VERSION
	.align		4
        /*0000*/ 	.byte	0x04, 0x37
        /*0002*/ 	.short	(.L_234 - .L_233)
.L_233:
        /*0004*/ 	.word	0x00000082


	//----- nvinfo : EIATTR_KPARAM_INFO
	.align		4
.L_234:
        /*0008*/ 	.byte	0x04, 0x17
        /*000a*/ 	.short	(.L_236 - .L_235)
.L_235:
        /*000c*/ 	.word	0x00000000
        /*0010*/ 	.short	0x0003
        /*0012*/ 	.short	0x0018
        /*0014*/ 	.byte	0x00, 0xf0, 0x11, 0x00


	//----- nvinfo : EIATTR_KPARAM_INFO
	.align		4
.L_236:
        /*0018*/ 	.byte	0x04, 0x17
        /*001a*/ 	.short	(.L_238 - .L_237)
.L_237:
        /*001c*/ 	.word	0x00000000
        /*0020*/ 	.short	0x0002
        /*0022*/ 	.short	0x0010
        /*0024*/ 	.byte	0x00, 0xf5, 0x21, 0x00


	//----- nvinfo : EIATTR_KPARAM_INFO
	.align		4
.L_238:
        /*0028*/ 	.byte	0x04, 0x17
        /*002a*/ 	.short	(.L_240 - .L_239)
.L_239:
        /*002c*/ 	.word	0x00000000
        /*0030*/ 	.short	0x0001
        /*0032*/ 	.short	0x0008
        /*0034*/ 	.byte	0x00, 0xf0, 0x11, 0x00


	//----- nvinfo : EIATTR_KPARAM_INFO
	.align		4
.L_240:
        /*0038*/ 	.byte	0x04, 0x17
        /*003a*/ 	.short	(.L_242 - .L_241)
.L_241:
        /*003c*/ 	.word	0x00000000
        /*0040*/ 	.short	0x0000
        /*0042*/ 	.short	0x0000
        /*0044*/ 	.byte	0x00, 0xf5, 0x21, 0x00


	//----- nvinfo : EIATTR_SPARSE_MMA_MASK
	.align		4
.L_242:
        /*0048*/ 	.byte	0x03, 0x50
        /*004a*/ 	.short	0x0000


	//----- nvinfo : EIATTR_MAXREG_COUNT
	.align		4
        /*004c*/ 	.byte	0x03, 0x1b
        /*004e*/ 	.short	0x00ff


	//----- nvinfo : EIATTR_MERCURY_ISA_VERSION
	.align		4
        /*0050*/ 	.byte	0x03, 0x5f
        /*0052*/ 	.short	0x0101


	//----- nvinfo : EIATTR_VRC_CTA_INIT_COUNT
	.align		4
        /*0054*/ 	.byte	0x02, 0x4a
	.zero		1
	.zero		1


	//----- nvinfo : EIATTR_EXIT_INSTR_OFFSETS
	.align		4
        /*0058*/ 	.byte	0x04, 0x1c
        /*005a*/ 	.short	(.L_244 - .L_243)


	//   ....[0]....
.L_243:
        /*005c*/ 	.word	0x000019f0


	//   ....[1]....
        /*0060*/ 	.word	0x00001ad0


	//----- nvinfo : EIATTR_CRS_STACK_SIZE
	.align		4
.L_244:
        /*0064*/ 	.byte	0x04, 0x1e
        /*0066*/ 	.short	(.L_246 - .L_245)
.L_245:
        /*0068*/ 	.word	0x00000000


	//----- nvinfo : EIATTR_CBANK_PARAM_SIZE
	.align		4
.L_246:
        /*006c*/ 	.byte	0x03, 0x19
        /*006e*/ 	.short	0x001c


	//----- nvinfo : EIATTR_PARAM_CBANK
	.align		4
        /*0070*/ 	.byte	0x04, 0x0a
        /*0072*/ 	.short	(.L_248 - .L_247)
	.align		4
.L_247:
        /*0074*/ 	.word	index@(.nv.constant0._Z12GMMFindSplitP10GMMSplit_tiPfi)
        /*0078*/ 	.short	0x0380
        /*007a*/ 	.short	0x001c


	//----- nvinfo : EIATTR_SW_WAR
	.align		4
.L_248:
        /*007c*/ 	.byte	0x04, 0x36
        /*007e*/ 	.short	(.L_250 - .L_249)
.L_249:
        /*0080*/ 	.word	0x00000008
.L_250:


//--------------------- .nv.info._Z17GMMDataTermKernelPK6uchar4iPKfiPfii --------------------------
	.section	.nv.info._Z17GMMDataTermKernelPK6uchar4iPKfiPfii,"",@"SHT_CUDA_INFO"
	.sectionflags	@""
	.align	4


	//----- nvinfo : EIATTR_CUDA_API_VERSION
	.align		4
        /*0000*/ 	.byte	0x04, 0x37
        /*0002*/ 	.short	(.L_252 - .L_251)
.L_251:
        /*0004*/ 	.word	0x00000082


	//----- nvinfo : EIATTR_KPARAM_INFO
	.align		4
.L_252:
        /*0008*/ 	.byte	0x04, 0x17
        /*000a*/ 	.short	(.L_254 - .L_253)
.L_253:
        /*000c*/ 	.word	0x00000000
        /*0010*/ 	.short	0x0006
        /*0012*/ 	.short	0x002c
        /*0014*/ 	.byte	0x00, 0xf0, 0x11, 0x00


	//----- nvinfo : EIATTR_KPARAM_INFO
	.align		4
.L_254:
        /*0018*/ 	.byte	0x04, 0x17
        /*001a*/ 	.short	(.L_256 - .L_255)
.L_255:
        /*001c*/ 	.word	0x00000000
        /*0020*/ 	.short	0x0005
        /*0022*/ 	.short	0x0028
        /*0024*/ 	.byte	0x00, 0xf0, 0x11, 0x00


	//----- nvinfo : EIATTR_KPARAM_INFO
	.align		4
.L_256:
        /*0028*/ 	.byte	0x04, 0x17
        /*002a*/ 	.short	(.L_258 - .L_257)
.L_257:
        /*002c*/ 	.word	0x00000000
        /*0030*/ 	.short	0x0004
        /*0032*/ 	.short	0x0020
        /*0034*/ 	.byte	0x00, 0xf5, 0x21, 0x00


	//----- nvinfo : EIATTR_KPARAM_INFO
	.align		4
.L_258:
        /*0038*/ 	.byte	0x04, 0x17
        /*003a*/ 	.short	(.L_260 - .L_259)
.L_259:
        /*003c*/ 	.word	0x00000000
        /*0040*/ 	.short	0x0003
        /*0042*/ 	.short	0x0018
        /*0044*/ 	.byte	0x00, 0xf0, 0x11, 0x00


	//----- nvinfo : EIATTR_KPARAM_INFO
	.align		4
.L_260:
        /*0048*/ 	.byte	0x04, 0x17
        /*004a*/ 	.short	(.L_262 - .L_261)
.L_261:
        /*004c*/ 	.word	0x00000000
        /*0050*/ 	.short	0x0002
        /*0052*/ 	.short	0x0010
        /*0054*/ 	.byte	0x00, 0xf5, 0x21, 0x00


	//----- nvinfo : EIATTR_KPARAM_INFO
	.align		4
.L_262:
        /*0058*/ 	.byte	0x04, 0x17
        /*005a*/ 	.short	(.L_264 - .L_263)
.L_263:
        /*005c*/ 	.word	0x00000000
        /*0060*/ 	.short	0x0001
        /*0062*/ 	.short	0x0008
        /*0064*/ 	.byte	0x00, 0xf0, 0x11, 0x00


	//----- nvinfo : EIATTR_KPARAM_INFO
	.align		4
.L_264:
        /*0068*/ 	.byte	0x04, 0x17
        /*006a*/ 	.short	(.L_266 - .L_265)
.L_265:
        /*006c*/ 	.word	0x00000000
        /*0070*/ 	.short	0x0000
        /*0072*/ 	.short	0x0000
        /*0074*/ 	.byte	0x00, 0xf5, 0x21, 0x00


	//----- nvinfo : EIATTR_SPARSE_MMA_MASK
	.align		4
.L_266:
        /*0078*/ 	.byte	0x03, 0x50
        /*007a*/ 	.short	0x0000


	//----- nvinfo : EIATTR_MAXREG_COUNT
	.align		4
        /*007c*/ 	.byte	0x03, 0x1b
        /*007e*/ 	.short	0x00ff


	//----- nvinfo : EIATTR_MERCURY_ISA_VERSION
	.align		4
        /*0080*/ 	.byte	0x03, 0x5f
        /*0082*/ 	.short	0x0101


	//----- nvinfo : EIATTR_UNUSED_LOAD_BYTE_OFFSET
	.align		4
        /*0084*/ 	.byte	0x04, 0x44
        /*0086*/ 	.short	(.L_268 - .L_267)


	//   ....[0]....
.L_267:
        /*0088*/ 	.word	0x00000180
        /*008c*/ 	.word	0x00000007


	//----- nvinfo : EIATTR_VRC_CTA_INIT_COUNT
	.align		4
.L_268:
        /*0090*/ 	.byte	0x02, 0x4a
	.zero		1
	.zero		1


	//----- nvinfo : EIATTR_EXIT_INSTR_OFFSETS
	.align		4
        /*0094*/ 	.byte	0x04, 0x1c
        /*0096*/ 	.short	(.L_270 - .L_269)


	//   ....[0]....
.L_269:
        /*0098*/ 	.word	0x000000c0


	//   ....[1]....
        /*009c*/ 	.word	0x00002a70


	//----- nvinfo : EIATTR_CRS_STACK_SIZE
	.align		4
.L_270:
        /*00a0*/ 	.byte	0x04, 0x1e
        /*00a2*/ 	.short	(.L_272 - .L_271)
.L_271:
        /*00a4*/ 	.word	0x00000000


	//----- nvinfo : EIATTR_CBANK_PARAM_SIZE
	.align		4
.L_272:
        /*00a8*/ 	.byte	0x03, 0x19
        /*00aa*/ 	.short	0x0030


	//----- nvinfo : EIATTR_PARAM_CBANK
	.align		4
        /*00ac*/ 	.byte	0x04, 0x0a
        /*00ae*/ 	.short	(.L_274 - .L_273)
	.align		4
.L_273:
        /*00b0*/ 	.word	index@(.nv.constant0._Z17GMMDataTermKernelPK6uchar4iPKfiPfii)
        /*00b4*/ 	.short	0x0380
        /*00b6*/ 	.short	0x0030


	//----- nvinfo : EIATTR_SW_WAR
	.align		4
.L_274:
        /*00b8*/ 	.byte	0x04, 0x36
        /*00ba*/ 	.short	(.L_276 - .L_275)
.L_275:
        /*00bc*/ 	.word	0x00000008
.L_276:


//--------------------- .nv.info._Z13GMMcommonTermiPfi --------------------------
	.section	.nv.info._Z13GMMcommonTermiPfi,"",@"SHT_CUDA_INFO"
	.sectionflags	@""
	.align	4


	//----- nvinfo : EIATTR_CUDA_API_VERSION
	.align		4
        /*0000*/ 	.byte	0x04, 0x37
        /*0002*/ 	.short	(.L_278 - .L_277)
.L_277:
        /*0004*/ 	.word	0x00000082


	//----- nvinfo : EIATTR_KPARAM_INFO
	.align		4
.L_278:
        /*0008*/ 	.byte	0x04, 0x17
        /*000a*/ 	.short	(.L_280 - .L_279)
.L_279:
        /*000c*/ 	.word	0x00000000
        /*0010*/ 	.short	0x0002
        /*0012*/ 	.short	0x0010
        /*0014*/ 	.byte	0x00, 0xf0, 0x11, 0x00


	//----- nvinfo : EIATTR_KPARAM_INFO
	.align		4
.L_280:
        /*0018*/ 	.byte	0x04, 0x17
        /*001a*/ 	.short	(.L_282 - .L_281)
.L_281:
        /*001c*/ 	.word	0x00000000
        /*0020*/ 	.short	0x0001
        /*0022*/ 	.short	0x0008
        /*0024*/ 	.byte	0x00, 0xf5, 0x21, 0x00


	//----- nvinfo : EIATTR_KPARAM_INFO
	.align		4
.L_282:
        /*0028*/ 	.byte	0x04, 0x17
        /*002a*/ 	.short	(.L_284 - .L_283)
.L_283:
        /*002c*/ 	.word	0x00000000
        /*0030*/ 	.short	0x0000
        /*0032*/ 	.short	0x0000
        /*0034*/ 	.byte	0x00, 0xf0, 0x11, 0x00


	//----- nvinfo : EIATTR_SPARSE_MMA_MASK
	.align		4
.L_284:
        /*0038*/ 	.byte	0x03, 0x50
        /*003a*/ 	.short	0x0000


	//----- nvinfo : EIATTR_MAXREG_COUNT
	.align		4
        /*003c*/ 	.byte	0x03, 0x1b
        /*003e*/ 	.short	0x00ff


	//----- nvinfo : EIATTR_MERCURY_ISA_VERSION
	.align		4
        /*0040*/ 	.byte	0x03, 0x5f
        /*0042*/ 	.short	0x0101


	//----- nvinfo : EIATTR_VRC_CTA_INIT_COUNT
	.align		4
        /*0044*/ 	.byte	0x02, 0x4a
	.zero		1
	.zero		1


	//----- nvinfo : EIATTR_EXIT_INSTR_OFFSETS
	.align		4
        /*0048*/ 	.byte	0x04, 0x1c
        /*004a*/ 	.short	(.L_286 - .L_285)


	//   ....[0]....
.L_285:
        /*004c*/ 	.word	0x000002d0


	//   ....[1]....
        /*0050*/ 	.word	0x00000510


	//----- nvinfo : EIATTR_CRS_STACK_SIZE
	.align		4
.L_286:
        /*0054*/ 	.byte	0x04, 0x1e
        /*0056*/ 	.short	(.L_288 - .L_287)
.L_287:
        /*0058*/ 	.word	0x00000000


	//----- nvinfo : EIATTR_CBANK_PARAM_SIZE
	.align		4
.L_288:
        /*005c*/ 	.byte	0x03, 0x19
        /*005e*/ 	.short	0x0014


	//----- nvinfo : EIATTR_PARAM_CBANK
	.align		4
        /*0060*/ 	.byte	0x04, 0x0a
        /*0062*/ 	.short	(.L_290 - .L_289)
	.align		4
.L_289:
        /*0064*/ 	.word	index@(.nv.constant0._Z13GMMcommonTermiPfi)
        /*0068*/ 	.short	0x0380
        /*006a*/ 	.short	0x0014


	//----- nvinfo : EIATTR_SW_WAR
	.align		4
.L_290:
        /*006c*/ 	.byte	0x04, 0x36
        /*006e*/ 	.short	(.L_292 - .L_291)
.L_291:
        /*0070*/ 	.word	0x00000008
.L_292:


//--------------------- .nv.callgraph             --------------------------
	.section	.nv.callgraph,"",@"SHT_CUDA_CALLGRAPH"
	.align	4
	.sectionentsize	8
	.align		4
        /*0000*/ 	.word	0x00000000
	.align		4
        /*0004*/ 	.word	0xffffffff
	.align		4
        /*0008*/ 	.word	0x00000000
	.align		4
        /*000c*/ 	.word	0xfffffffe
	.align		4
        /*0010*/ 	.word	0x00000000
	.align		4
        /*0014*/ 	.word	0xfffffffd
	.align		4
        /*0018*/ 	.word	0x00000000
	.align		4
        /*001c*/ 	.word	0xfffffffc


//--------------------- .nv.constant3             --------------------------
	.section	.nv.constant3,"a",@progbits
	.align	4
.nv.constant3:
	.type		det_indices,@object
	.size		det_indices,(inv_indices - det_indices)
det_indices:
        /*0000*/ 	.byte	0x54, 0x46, 0x09, 0x00, 0x67, 0x86, 0x05, 0x00, 0x89, 0x87, 0x05, 0x00
	.type		inv_indices,@object
	.size		inv_indices,(.L_1 - inv_indices)
inv_indices:
        /*000c*/ 	.byte	0x67, 0x45, 0x45, 0x00, 0x89, 0x98, 0x76, 0x00, 0x58, 0x66, 0x54, 0x00, 0x98, 0x67, 0x58, 0x00
.L_1:


//--------------------- .nv.constant4             --------------------------
	.section	.nv.constant4,"a",@progbits
	.align	8
	.align		8
.nv.constant4:
        /*0000*/ 	.dword	__cudart_i2opi_f


//--------------------- .nv.constant2._Z17GMMFinalizeKernelILi4ELb1EEvPfS0_ii --------------------------
	.section	.nv.constant2._Z17GMMFinalizeKernelILi4ELb1EEvPfS0_ii,"a",@progbits
	.sectionflags	@""
	.align	4
.nv.constant2._Z17GMMFinalizeKernelILi4ELb1EEvPfS0_ii:
        /*0000*/ 	.byte	0xc0, 0x17, 0x00, 0x00, 0xf0, 0x17, 0x00, 0x00, 0x80, 0x17, 0x00, 0x00, 0x20, 0x19, 0x00, 0x00
        /*0010*/ 	.byte	0xd0, 0x18, 0x00, 0x00, 0x00, 0x19, 0x00, 0x00, 0xa0, 0x18, 0x00, 0x00, 0x20, 0x19, 0x00, 0x00


//--------------------- .nv.constant2._Z17GMMFinalizeKernelILi4ELb0EEvPfS0_ii --------------------------
	.section	.nv.constant2._Z17GMMFinalizeKernelILi4ELb0EEvPfS0_ii,"a",@progbits
	.sectionflags	@""
	.align	4
.nv.constant2._Z17GMMFinalizeKernelILi4ELb0EEvPfS0_ii:
        /*0000*/ 	.byte	0xc0, 0x17, 0x00, 0x00, 0xf0, 0x17, 0x00, 0x00, 0x80, 0x17, 0x00, 0x00, 0x20, 0x19, 0x00, 0x00
        /*0010*/ 	.byte	0xd0, 0x18, 0x00, 0x00, 0x00, 0x19, 0x00, 0x00, 0xa0, 0x18, 0x00, 0x00, 0x20, 0x19, 0x00, 0x00


//--------------------- .nv.constant2._Z18GMMReductionKernelILi4ELb0EEviPfiPK6uchar4PciiPj --------------------------
	.section	.nv.constant2._Z18GMMReductionKernelILi4ELb0EEviPfiPK6uchar4PciiPj,"a",@progbits
	.sectionflags	@""
	.align	4
.nv.constant2._Z18GMMReductionKernelILi4ELb0EEviPfiPK6uchar4PciiPj:
        /*0000*/ 	.byte	0x90, 0x10, 0x00, 0x00, 0x60, 0x10, 0x00, 0x00, 0xc0, 0x10, 0x00, 0x00, 0x40, 0x12, 0x00, 0x00
        /*0010*/ 	.byte	0x20, 0x12, 0x00, 0x00, 0x50, 0x14, 0x00, 0x00, 0xf0, 0x12, 0x00, 0x00, 0xc0, 0x12, 0x00, 0x00
        /*0020*/ 	.byte	0x50, 0x14, 0x00, 0x00, 0xc0, 0x13, 0x00, 0x00, 0x90, 0x13, 0x00, 0x00, 0x50, 0x14, 0x00, 0x00
        /*0030*/ 	.byte	0x80, 0x14, 0x00, 0x00, 0x50, 0x14, 0x00, 0x00, 0xb0, 0x14, 0x00, 0x00, 0x50, 0x14, 0x00, 0x00


//--------------------- .nv.constant2._Z18GMMReductionKernelILi4ELb1EEviPfiPK6uchar4PciiPj --------------------------
	.section	.nv.constant2._Z18GMMReductionKernelILi4ELb1EEviPfiPK6uchar4PciiPj,"a",@progbits
	.sectionflags	@""
	.align	4
.nv.constant2._Z18GMMReductionKernelILi4ELb1EEviPfiPK6uchar4PciiPj:
        /*0000*/ 	.byte	0x00, 0x13, 0x00, 0x00, 0xd0, 0x12, 0x00, 0x00, 0x30, 0x13, 0x00, 0x00, 0xb0, 0x14, 0x00, 0x00
        /*0010*/ 	.byte	0x90, 0x14, 0x00, 0x00, 0xc0, 0x16, 0x00, 0x00, 0x60, 0x15, 0x00, 0x00, 0x30, 0x15, 0x00, 0x00
        /*0020*/ 	.byte	0xc0, 0x16, 0x00, 0x00, 0x30, 0x16, 0x00, 0x00, 0x00, 0x16, 0x00, 0x00, 0xc0, 0x16, 0x00, 0x00
        /*0030*/ 	.byte	0xf0, 0x16, 0x00, 0x00, 0xc0, 0x16, 0x00, 0x00, 0x20, 0x17, 0x00, 0x00, 0xc0, 0x16, 0x00, 0x00


//--------------------- .text._Z17GMMFinalizeKernelILi4ELb1EEvPfS0_ii --------------------------
	.section	.text._Z17GMMFinalizeKernelILi4ELb1EEvPfS0_ii,"ax",@progbits
	.align	128
        .global         _Z17GMMFinalizeKernelILi4ELb1EEvPfS0_ii
        .type           _Z17GMMFinalizeKernelILi4ELb1EEvPfS0_ii,@function
        .size           _Z17GMMFinalizeKernelILi4ELb1EEvPfS0_ii,(.L_x_299 - _Z17GMMFinalizeKernelILi4ELb1EEvPfS0_ii)
        .other          _Z17GMMFinalizeKernelILi4ELb1EEvPfS0_ii,@"STO_CUDA_ENTRY STV_DEFAULT"
_Z17GMMFinalizeKernelILi4ELb1EEvPfS0_ii:
.text._Z17GMMFinalizeKernelILi4ELb1EEvPfS0_ii:
[----:B------:R-:W-:Y:S01]  /*0000*/  LDC R1, c[0x0][0x37c] ;  /* 0x0000df00ff017b82 */ /* 0x000fe20000000800 */
[----:B------:R-:W0:Y:S07]  /*0010*/  S2R R20, SR_TID.X ;  /* 0x0000000000147919 */ /* 0x000e2e0000002100 */
[----:B------:R-:W1:Y:S01]  /*0020*/  S2UR UR6, SR_CgaCtaId ;  /* 0x00000000000679c3 */ /* 0x000e620000008800 */
[----:B------:R-:W2:Y:S01]  /*0030*/  LDCU.64 UR8, c[0x0][0x390] ;  /* 0x00007200ff0877ac */ /* 0x000ea20008000a00 */
[----:B------:R-:W-:Y:S01]  /*0040*/  IMAD.MOV.U32 R8, RZ, RZ, 0x3f800000 ;  /* 0x3f800000ff087424 */ /* 0x000fe200078e00ff */
[----:B------:R-:W-:Y:S01]  /*0050*/  UMOV UR4, 0x400 ;  /* 0x0000040000047882 */ /* 0x000fe20000000000 */
[----:B------:R-:W3:Y:S04]  /*0060*/  LDCU.64 UR12, c[0x0][0x358] ;  /* 0x00006b00ff0c77ac */ /* 0x000ee80008000a00 */
[----:B------:R-:W2:Y:S01]  /*0070*/  S2UR UR5, SR_CTAID.X ;  /* 0x00000000000579c3 */ /* 0x000ea20000002500 */
[----:B-1----:R-:W-:-:S02]  /*0080*/  ULEA UR7, UR6, UR4, 0x18 ;  /* 0x0000000406077291 */ /* 0x002fc4000f8ec0ff */
[----:B------:R-:W-:-:S04]  /*0090*/  UIADD3 UR4, UPT, UPT, UR4, 0x200, URZ ;  /* 0x0000020004047890 */ /* 0x000fc8000fffe0ff */
[----:B------:R-:W-:Y:S01]  /*00a0*/  ULEA UR6, UR6, UR4, 0x18 ;  /* 0x0000000406067291 */ /* 0x000fe2000f8ec0ff */
[----:B0-----:R-:W-:Y:S01]  /*00b0*/  IMAD.SHL.U32 R0, R20, 0x4, RZ ;  /* 0x0000000414007824 */ /* 0x001fe200078e00ff */
[----:B------:R-:W-:Y:S01]  /*00c0*/  LOP3.LUT R9, RZ, R20, RZ, 0x33, !PT ;  /* 0x00000014ff097212 */ /* 0x000fe200078e33ff */
[----:B--2---:R-:W-:Y:S02]  /*00d0*/  UIMAD UR5, UR5, UR8, URZ ;  /* 0x00000008050572a4 */ /* 0x004fe4000f8e02ff */
[C---:B------:R-:W-:Y:S01]  /*00e0*/  VIADD R3, R0.reuse, 0x20 ;  /* 0x0000002000037836 */ /* 0x040fe20000000000 */
[C---:B------:R-:W-:Y:S01]  /*00f0*/  LOP3.LUT R2, R0.reuse, 0xf80, RZ, 0xc0, !PT ;  /* 0x00000f8000027812 */ /* 0x040fe200078ec0ff */
[C---:B------:R-:W-:Y:S01]  /*0100*/  VIADD R4, R0.reuse, 0x10 ;  /* 0x0000001000047836 */ /* 0x040fe20000000000 */
[C---:B------:R-:W-:Y:S01]  /*0110*/  LOP3.LUT R19, R0.reuse, 0x7c, RZ, 0xc0, !PT ;  /* 0x0000007c00137812 */ /* 0x040fe200078ec0ff */
[C---:B------:R-:W-:Y:S01]  /*0120*/  VIADD R6, R0.reuse, 0x8 ;  /* 0x0000000800067836 */ /* 0x040fe20000000000 */
[----:B------:R-:W-:Y:S01]  /*0130*/  LOP3.LUT R17, R3, 0x7c, RZ, 0xc0, !PT ;  /* 0x0000007c03117812 */ /* 0x000fe200078ec0ff */
[----:B------:R-:W-:Y:S01]  /*0140*/  VIADD R0, R0, 0x4 ;  /* 0x0000000400007836 */ /* 0x000fe20000000000 */
[----:B------:R-:W-:Y:S01]  /*0150*/  LOP3.LUT R5, R4, 0x7c, RZ, 0xc0, !PT ;  /* 0x0000007c04057812 */ /* 0x000fe200078ec0ff */
[----:B------:R-:W-:Y:S01]  /*0160*/  VIADD R2, R2, UR7 ;  /* 0x0000000702027c36 */ /* 0x000fe20008000000 */
[----:B------:R-:W-:Y:S01]  /*0170*/  LOP3.LUT R3, R19, 0x40, RZ, 0x3c, !PT ;  /* 0x0000004013037812 */ /* 0x000fe200078e3cff */
[----:B------:R-:W-:Y:S01]  /*0180*/  VIADD R9, R9, UR9 ;  /* 0x0000000909097c36 */ /* 0x000fe20008000000 */
[----:B------:R-:W-:Y:S01]  /*0190*/  LOP3.LUT R11, R6, 0x7c, RZ, 0xc0, !PT ;  /* 0x0000007c060b7812 */ /* 0x000fe200078ec0ff */
[----:B------:R-:W-:Y:S01]  /*01a0*/  IMAD.IADD R19, R2, 0x1, R19 ;  /* 0x0000000102137824 */ /* 0x000fe200078e0213 */
[----:B------:R-:W-:Y:S01]  /*01b0*/  LOP3.LUT R7, R0, 0x7c, RZ, 0xc0, !PT ;  /* 0x0000007c00077812 */ /* 0x000fe200078ec0ff */
[C---:B------:R-:W-:Y:S01]  /*01c0*/  IMAD.IADD R18, R2.reuse, 0x1, R3 ;  /* 0x0000000102127824 */ /* 0x040fe200078e0203 */
[----:B------:R-:W-:Y:S01]  /*01d0*/  UIMAD UR10, UR5, UR9, URZ ;  /* 0x00000009050a72a4 */ /* 0x000fe2000f8e02ff */
[C---:B------:R-:W-:Y:S01]  /*01e0*/  IMAD.IADD R17, R2.reuse, 0x1, R17 ;  /* 0x0000000102117824 */ /* 0x040fe200078e0211 */
[----:B------:R-:W-:Y:S01]  /*01f0*/  UMOV UR4, URZ ;  /* 0x000000ff00047c82 */ /* 0x000fe20008000000 */
[C---:B------:R-:W-:Y:S01]  /*0200*/  IMAD.IADD R16, R2.reuse, 0x1, R5 ;  /* 0x0000000102107824 */ /* 0x040fe200078e0205 */
[----:B------:R-:W-:Y:S01]  /*0210*/  SHF.R.U32.HI R5, RZ, 0x3, R20 ;  /* 0x00000003ff057819 */ /* 0x000fe20000011614 */
[----:B------:R-:W-:-:S02]  /*0220*/  IMAD.IADD R11, R2, 0x1, R11 ;  /* 0x00000001020b7824 */ /* 0x000fc400078e020b */
[----:B------:R-:W-:Y:S01]  /*0230*/  IMAD.IADD R10, R2, 0x1, R7 ;  /* 0x00000001020a7824 */ /* 0x000fe200078e0207 */
[----:B------:R-:W-:Y:S01]  /*0240*/  LEA.HI R2, R9, 0x1, RZ, 0x19 ;  /* 0x0000000109027811 */ /* 0x000fe200078fc8ff */
[C---:B------:R-:W-:Y:S01]  /*0250*/  VIADD R7, R20.reuse, 0x180 ;  /* 0x0000018014077836 */ /* 0x040fe20000000000 */
[----:B------:R-:W-:Y:S01]  /*0260*/  LOP3.LUT R5, R5, 0x7c, RZ, 0xc0, !PT ;  /* 0x0000007c05057812 */ /* 0x000fe200078ec0ff */
[----:B------:R-:W-:Y:S01]  /*0270*/  VIADD R6, R20, 0x80 ;  /* 0x0000008014067836 */ /* 0x000fe20000000000 */
[C---:B------:R-:W-:Y:S02]  /*0280*/  LOP3.LUT R0, R2.reuse, 0x3fffff0, RZ, 0xc0, !PT ;  /* 0x03fffff002007812 */ /* 0x040fe400078ec0ff */
[C---:B------:R-:W-:Y:S02]  /*0290*/  LOP3.LUT R4, R2.reuse, 0xf, RZ, 0xc0, !PT ;  /* 0x0000000f02047812 */ /* 0x040fe400078ec0ff */
[C---:B------:R-:W-:Y:S01]  /*02a0*/  LOP3.LUT R3, R2.reuse, 0x7, RZ, 0xc0, !PT ;  /* 0x0000000702037812 */ /* 0x040fe200078ec0ff */
[----:B------:R-:W-:Y:S01]  /*02b0*/  IMAD.MOV R0, RZ, RZ, -R0 ;  /* 0x000000ffff007224 */ /* 0x000fe200078e0a00 */
[----:B---3--:R-:W-:-:S07]  /*02c0*/  LOP3.LUT R2, R2, 0x3, RZ, 0xc0, !PT ;  /* 0x0000000302027812 */ /* 0x008fce00078ec0ff */
.L_x_16:
[----:B0-----:R-:W0:Y:S01]  /*02d0*/  LDCU UR7, c[0x0][0x394] ;  /* 0x00007280ff0777ac */ /* 0x001e220008000800 */
[----:B------:R-:W-:Y:S01]  /*02e0*/  BSSY.RECONVERGENT B0, `(.L_x_0) ;  /* 0x0000124000007945 */ /* 0x000fe20003800200 */
[----:B------:R-:W-:Y:S01]  /*02f0*/  IMAD.MOV.U32 R45, RZ, RZ, RZ ;  /* 0x000000ffff2d7224 */ /* 0x000fe200078e00ff */
[----:B-1----:R-:W1:Y:S01]  /*0300*/  LDCU.64 UR8, c[0x0][0x388] ;  /* 0x00007100ff0877ac */ /* 0x002e620008000a00 */
[----:B0-----:R-:W-:-:S13]  /*0310*/  ISETP.GE.AND P0, PT, R20, UR7, PT ;  /* 0x0000000714007c0c */ /* 0x001fda000bf06270 */
[----:B-1----:R-:W-:Y:S05]  /*0320*/  @P0 BRA `(.L_x_1) ;  /* 0x00000010007c0947 */ /* 0x002fea0003800000 */
[----:B------:R-:W-:Y:S01]  /*0330*/  ISETP.GE.U32.AND P1, PT, R9, 0x780, PT ;  /* 0x000007800900780c */ /* 0x000fe20003f26070 */
[----:B------:R-:W-:Y:S01]  /*0340*/  BSSY.RECONVERGENT B1, `(.L_x_2) ;  /* 0x000009a000017945 */ /* 0x000fe20003800200 */
[----:B------:R-:W-:Y:S01]  /*0350*/  ISETP.NE.AND P0, PT, R4, RZ, PT ;  /* 0x000000ff0400720c */ /* 0x000fe20003f05270 */
[----:B------:R-:W-:Y:S02]  /*0360*/  IMAD.MOV.U32 R45, RZ, RZ, RZ ;  /* 0x000000ffff2d7224 */ /* 0x000fe400078e00ff */
[----:B------:R-:W-:-:S08]  /*0370*/  IMAD.MOV.U32 R35, RZ, RZ, R20 ;  /* 0x000000ffff237224 */ /* 0x000fd000078e0014 */
[----:B------:R-:W-:Y:S05]  /*0380*/  @!P1 BRA `(.L_x_3) ;  /* 0x0000000800549947 */ /* 0x000fea0003800000 */
[----:B------:R-:W0:Y:S01]  /*0390*/  LDC R13, c[0x0][0x390] ;  /* 0x0000e400ff0d7b82 */ /* 0x000e220000000800 */
[C---:B------:R-:W-:Y:S01]  /*03a0*/  LOP3.LUT R12, R20.reuse, 0x400, RZ, 0xfc, !PT ;  /* 0x00000400140c7812 */ /* 0x040fe200078efcff */
[C---:B------:R-:W-:Y:S02]  /*03b0*/  VIADD R14, R20.reuse, 0x480 ;  /* 0x00000480140e7836 */ /* 0x040fe40000000000 */
[C---:B------:R-:W-:Y:S02]  /*03c0*/  VIADD R22, R20.reuse, 0x500 ;  /* 0x0000050014167836 */ /* 0x040fe40000000000 */
[C---:B------:R-:W-:Y:S02]  /*03d0*/  VIADD R24, R20.reuse, 0x580 ;  /* 0x0000058014187836 */ /* 0x040fe40000000000 */
[C---:B------:R-:W-:Y:S02]  /*03e0*/  VIADD R32, R20.reuse, 0x600 ;  /* 0x0000060014207836 */ /* 0x040fe40000000000 */
[----:B------:R-:W-:-:S02]  /*03f0*/  VIADD R34, R20, 0x680 ;  /* 0x0000068014227836 */ /* 0x000fc40000000000 */
[C---:B------:R-:W-:Y:S02]  /*0400*/  VIADD R36, R20.reuse, 0x700 ;  /* 0x0000070014247836 */ /* 0x040fe40000000000 */
[C---:B------:R-:W-:Y:S02]  /*0410*/  VIADD R38, R20.reuse, 0x780 ;  /* 0x0000078014267836 */ /* 0x040fe40000000000 */
[C---:B------:R-:W-:Y:S02]  /*0420*/  VIADD R26, R20.reuse, 0x200 ;  /* 0x00000200141a7836 */ /* 0x040fe40000000000 */
[C---:B------:R-:W-:Y:S02]  /*0430*/  VIADD R42, R20.reuse, 0x280 ;  /* 0x00000280142a7836 */ /* 0x040fe40000000000 */
[C---:B------:R-:W-:Y:S02]  /*0440*/  VIADD R44, R20.reuse, 0x300 ;  /* 0x00000300142c7836 */ /* 0x040fe40000000000 */
[----:B------:R-:W-:-:S02]  /*0450*/  VIADD R28, R20, 0x380 ;  /* 0x00000380141c7836 */ /* 0x000fc40000000000 */
[----:B------:R-:W-:Y:S02]  /*0460*/  VIADD R30, R20, 0x100 ;  /* 0x00000100141e7836 */ /* 0x000fe40000000000 */
[-C--:B0-----:R-:W-:Y:S02]  /*0470*/  IMAD R21, R12, R13.reuse, UR4 ;  /* 0x000000040c157e24 */ /* 0x081fe4000f8e020d */
[----:B------:R-:W-:Y:S02]  /*0480*/  IMAD.MOV.U32 R45, RZ, RZ, RZ ;  /* 0x000000ffff2d7224 */ /* 0x000fe400078e00ff */
[----:B------:R-:W-:Y:S02]  /*0490*/  IMAD.MOV.U32 R37, RZ, RZ, R0 ;  /* 0x000000ffff257224 */ /* 0x000fe400078e0000 */
[----:B------:R-:W-:Y:S02]  /*04a0*/  IMAD.MOV.U32 R35, RZ, RZ, R20 ;  /* 0x000000ffff237224 */ /* 0x000fe400078e0014 */
[----:B------:R-:W-:-:S02]  /*04b0*/  IMAD R14, R14, R13, UR4 ;  /* 0x000000040e0e7e24 */ /* 0x000fc4000f8e020d */
[-C--:B------:R-:W-:Y:S02]  /*04c0*/  IMAD R22, R22, R13.reuse, UR4 ;  /* 0x0000000416167e24 */ /* 0x080fe4000f8e020d */
[-C--:B------:R-:W-:Y:S02]  /*04d0*/  IMAD R24, R24, R13.reuse, UR4 ;  /* 0x0000000418187e24 */ /* 0x080fe4000f8e020d */
[-C--:B------:R-:W-:Y:S02]  /*04e0*/  IMAD R32, R32, R13.reuse, UR4 ;  /* 0x0000000420207e24 */ /* 0x080fe4000f8e020d */
[-C--:B------:R-:W-:Y:S02]  /*04f0*/  IMAD R34, R34, R13.reuse, UR4 ;  /* 0x0000000422227e24 */ /* 0x080fe4000f8e020d */
[-C--:B------:R-:W-:Y:S02]  /*0500*/  IMAD R36, R36, R13.reuse, UR4 ;  /* 0x0000000424247e24 */ /* 0x080fe4000f8e020d */
        /* <DEDUP_REMOVED lines=8> */
[----:B------:R-:W-:-:S07]  /*0590*/  IMAD R12, R20, R13, UR4 ;  /* 0x00000004140c7e24 */ /* 0x000fce000f8e020d */
.L_x_4:
[----:B------:R-:W-:-:S04]  /*05a0*/  IADD3 R26, P1, PT, R12, UR10, RZ ;  /* 0x0000000a0c1a7c10 */ /* 0x000fc8000ff3e0ff */
[----:B------:R-:W-:Y:S02]  /*05b0*/  LEA.HI.X.SX32 R27, R12, RZ, 0x1, P1 ;  /* 0x000000ff0c1b7211 */ /* 0x000fe400008f0eff */
[----:B------:R-:W-:-:S04]  /*05c0*/  LEA R30, P1, R26, UR8, 0x2 ;  /* 0x000000081a1e7c11 */ /* 0x000fc8000f8210ff */
[----:B------:R-:W-:Y:S02]  /*05d0*/  LEA.HI.X R31, R26, UR9, R27, 0x2, P1 ;  /* 0x000000091a1f7c11 */ /* 0x000fe400088f141b */
[----:B------:R-:W-:-:S03]  /*05e0*/  IADD3 R27, P1, PT, R40, UR10, RZ ;  /* 0x0000000a281b7c10 */ /* 0x000fc6000ff3e0ff */
[----:B------:R0:W2:Y:S01]  /*05f0*/  LDG.E R43, desc[UR12][R30.64] ;  /* 0x0000000c1e2b7981 */ /* 0x0000a2000c1e1900 */
[----:B------:R-:W-:Y:S02]  /*0600*/  LEA.HI.X.SX32 R28, R40, RZ, 0x1, P1 ;  /* 0x000000ff281c7211 */ /* 0x000fe400008f0eff */
[----:B------:R-:W-:-:S04]  /*0610*/  LEA R26, P1, R27, UR8, 0x2 ;  /* 0x000000081b1a7c11 */ /* 0x000fc8000f8210ff */
[----:B------:R-:W-:Y:S02]  /*0620*/  LEA.HI.X R27, R27, UR9, R28, 0x2, P1 ;  /* 0x000000091b1b7c11 */ /* 0x000fe400088f141c */
[----:B------:R-:W-:-:S03]  /*0630*/  IADD3 R29, P1, PT, R33, UR10, RZ ;  /* 0x0000000a211d7c10 */ /* 0x000fc6000ff3e0ff */
[----:B------:R1:W3:Y:S01]  /*0640*/  LDG.E R41, desc[UR12][R26.64] ;  /* 0x0000000c1a297981 */ /* 0x0002e2000c1e1900 */
[----:B------:R-:W-:Y:S02]  /*0650*/  LEA.HI.X.SX32 R39, R33, RZ, 0x1, P1 ;  /* 0x000000ff21277211 */ /* 0x000fe400008f0eff */
[----:B------:R-:W-:-:S04]  /*0660*/  LEA R28, P1, R29, UR8, 0x2 ;  /* 0x000000081d1c7c11 */ /* 0x000fc8000f8210ff */
[----:B------:R-:W-:-:S05]  /*0670*/  LEA.HI.X R29, R29, UR9, R39, 0x2, P1 ;  /* 0x000000091d1d7c11 */ /* 0x000fca00088f1427 */
[----:B------:R4:W5:Y:S01]  /*0680*/  LDG.E R39, desc[UR12][R28.64] ;  /* 0x0000000c1c277981 */ /* 0x000962000c1e1900 */
[----:B0-----:R-:W-:-:S04]  /*0690*/  IADD3 R31, P1, PT, R23, UR10, RZ ;  /* 0x0000000a171f7c10 */ /* 0x001fc8000ff3e0ff */
[----:B-1----:R-:W-:Y:S02]  /*06a0*/  LEA.HI.X.SX32 R26, R23, RZ, 0x1, P1 ;  /* 0x000000ff171a7211 */ /* 0x002fe400008f0eff */
[----:B------:R-:W-:-:S04]  /*06b0*/  LEA R30, P1, R31, UR8, 0x2 ;  /* 0x000000081f1e7c11 */ /* 0x000fc8000f8210ff */
[----:B------:R-:W-:Y:S02]  /*06c0*/  LEA.HI.X R31, R31, UR9, R26, 0x2, P1 ;  /* 0x000000091f1f7c11 */ /* 0x000fe400088f141a */
[----:B------:R-:W-:-:S03]  /*06d0*/  IADD3 R27, P1, PT, R25, UR10, RZ ;  /* 0x0000000a191b7c10 */ /* 0x000fc6000ff3e0ff */
[----:B------:R0:W5:Y:S01]  /*06e0*/  LDG.E R30, desc[UR12][R30.64] ;  /* 0x0000000c1e1e7981 */ /* 0x000162000c1e1900 */
[----:B--2---:R-:W-:Y:S01]  /*06f0*/  FADD R45, R43, R45 ;  /* 0x0000002d2b2d7221 */ /* 0x004fe20000000000 */
[----:B------:R-:W-:Y:S02]  /*0700*/  LEA.HI.X.SX32 R43, R25, RZ, 0x1, P1 ;  /* 0x000000ff192b7211 */ /* 0x000fe400008f0eff */
[----:B------:R-:W-:-:S04]  /*0710*/  LEA R26, P1, R27, UR8, 0x2 ;  /* 0x000000081b1a7c11 */ /* 0x000fc8000f8210ff */
[----:B------:R-:W-:Y:S02]  /*0720*/  LEA.HI.X R27, R27, UR9, R43, 0x2, P1 ;  /* 0x000000091b1b7c11 */ /* 0x000fe400088f142b */
[----:B----4-:R-:W-:-:S03]  /*0730*/  IADD3 R29, P1, PT, R42, UR10, RZ ;  /* 0x0000000a2a1d7c10 */ /* 0x010fc6000ff3e0ff */
[----:B------:R1:W2:Y:S01]  /*0740*/  LDG.E R43, desc[UR12][R26.64] ;  /* 0x0000000c1a2b7981 */ /* 0x0002a2000c1e1900 */
[----:B---3--:R-:W-:Y:S01]  /*0750*/  FADD R45, R45, R41 ;  /* 0x000000292d2d7221 */ /* 0x008fe20000000000 */
[----:B------:R-:W-:Y:S02]  /*0760*/  LEA.HI.X.SX32 R41, R42, RZ, 0x1, P1 ;  /* 0x000000ff2a297211 */ /* 0x000fe400008f0eff */
[----:B------:R-:W-:-:S04]  /*0770*/  LEA R28, P1, R29, UR8, 0x2 ;  /* 0x000000081d1c7c11 */ /* 0x000fc8000f8210ff */
[----:B------:R-:W-:Y:S02]  /*0780*/  LEA.HI.X R29, R29, UR9, R41, 0x2, P1 ;  /* 0x000000091d1d7c11 */ /* 0x000fe400088f1429 */
[C---:B0-----:R-:W-:Y:S01]  /*0790*/  IADD3 R31, P1, PT, R44.reuse, UR10, RZ ;  /* 0x0000000a2c1f7c10 */ /* 0x041fe2000ff3e0ff */
[----:B-----5:R-:W-:Y:S02]  /*07a0*/  FADD R45, R45, R39 ;  /* 0x000000272d2d7221 */ /* 0x020fe40000000000 */
[----:B------:R-:W3:Y:S01]  /*07b0*/  LDG.E R41, desc[UR12][R28.64] ;  /* 0x0000000c1c297981 */ /* 0x000ee2000c1e1900 */
[----:B------:R-:W-:Y:S02]  /*07c0*/  LEA.HI.X.SX32 R39, R44, RZ, 0x1, P1 ;  /* 0x000000ff2c277211 */ /* 0x000fe400008f0eff */
[----:B-1----:R-:W-:-:S04]  /*07d0*/  LEA R26, P1, R31, UR8, 0x2 ;  /* 0x000000081f1a7c11 */ /* 0x002fc8000f8210ff */
[----:B------:R-:W-:-:S05]  /*07e0*/  LEA.HI.X R27, R31, UR9, R39, 0x2, P1 ;  /* 0x000000091f1b7c11 */ /* 0x000fca00088f1427 */
[----:B------:R0:W4:Y:S01]  /*07f0*/  LDG.E R39, desc[UR12][R26.64] ;  /* 0x0000000c1a277981 */ /* 0x000122000c1e1900 */
[----:B------:R-:W-:Y:S01]  /*0800*/  IADD3 R31, P1, PT, R15, UR10, RZ ;  /* 0x0000000a0f1f7c10 */ /* 0x000fe2000ff3e0ff */
[----:B0-----:R-:W-:-:S03]  /*0810*/  FADD R26, R45, R30 ;  /* 0x0000001e2d1a7221 */ /* 0x001fc60000000000 */
[----:B------:R-:W-:Y:S02]  /*0820*/  LEA.HI.X.SX32 R45, R15, RZ, 0x1, P1 ;  /* 0x000000ff0f2d7211 */ /* 0x000fe400008f0eff */
[----:B------:R-:W-:-:S04]  /*0830*/  LEA R30, P1, R31, UR8, 0x2 ;  /* 0x000000081f1e7c11 */ /* 0x000fc8000f8210ff */
[----:B------:R-:W-:Y:S02]  /*0840*/  LEA.HI.X R31, R31, UR9, R45, 0x2, P1 ;  /* 0x000000091f1f7c11 */ /* 0x000fe400088f142d */
[----:B------:R-:W-:-:S03]  /*0850*/  IADD3 R29, P1, PT, R21, UR10, RZ ;  /* 0x0000000a151d7c10 */ /* 0x000fc6000ff3e0ff */
[----:B------:R-:W5:Y:S01]  /*0860*/  LDG.E R45, desc[UR12][R30.64] ;  /* 0x0000000c1e2d7981 */ /* 0x000f62000c1e1900 */
[----:B--2---:R-:W-:Y:S01]  /*0870*/  FADD R26, R26, R43 ;  /* 0x0000002b1a1a7221 */ /* 0x004fe20000000000 */
[----:B------:R-:W-:Y:S02]  /*0880*/  LEA.HI.X.SX32 R43, R21, RZ, 0x1, P1 ;  /* 0x000000ff152b7211 */ /* 0x000fe400008f0eff */
[----:B------:R-:W-:-:S04]  /*0890*/  LEA R28, P1, R29, UR8, 0x2 ;  /* 0x000000081d1c7c11 */ /* 0x000fc8000f8210ff */
[----:B------:R-:W-:Y:S02]  /*08a0*/  LEA.HI.X R29, R29, UR9, R43, 0x2, P1 ;  /* 0x000000091d1d7c11 */ /* 0x000fe400088f142b */
[----:B------:R-:W-:-:S03]  /*08b0*/  IADD3 R27, P1, PT, R14, UR10, RZ ;  /* 0x0000000a0e1b7c10 */ /* 0x000fc6000ff3e0ff */
[----:B------:R3:W2:Y:S02]  /*08c0*/  LDG.E R43, desc[UR12][R28.64] ;  /* 0x0000000c1c2b7981 */ /* 0x0006a4000c1e1900 */
[----:B---3--:R-:W-:Y:S01]  /*08d0*/  FADD R28, R26, R41 ;  /* 0x000000291a1c7221 */ /* 0x008fe20000000000 */
[----:B------:R-:W-:Y:S02]  /*08e0*/  LEA.HI.X.SX32 R41, R14, RZ, 0x1, P1 ;  /* 0x000000ff0e297211 */ /* 0x000fe400008f0eff */
[----:B------:R-:W-:-:S04]  /*08f0*/  LEA R26, P1, R27, UR8, 0x2 ;  /* 0x000000081b1a7c11 */ /* 0x000fc8000f8210ff */
[----:B------:R-:W-:Y:S02]  /*0900*/  LEA.HI.X R27, R27, UR9, R41, 0x2, P1 ;  /* 0x000000091b1b7c11 */ /* 0x000fe400088f1429 */
[----:B------:R-:W-:Y:S01]  /*0910*/  IADD3 R31, P1, PT, R22, UR10, RZ ;  /* 0x0000000a161f7c10 */ /* 0x000fe2000ff3e0ff */
[----:B----4-:R-:W-:Y:S02]  /*0920*/  FADD R28, R28, R39 ;  /* 0x000000271c1c7221 */ /* 0x010fe40000000000 */
[----:B------:R5:W3:Y:S01]  /*0930*/  LDG.E R41, desc[UR12][R26.64] ;  /* 0x0000000c1a297981 */ /* 0x000ae2000c1e1900 */
[----:B------:R-:W-:Y:S02]  /*0940*/  LEA.HI.X.SX32 R39, R22, RZ, 0x1, P1 ;  /* 0x000000ff16277211 */ /* 0x000fe400008f0eff */
[----:B------:R-:W-:-:S04]  /*0950*/  LEA R30, P1, R31, UR8, 0x2 ;  /* 0x000000081f1e7c11 */ /* 0x000fc8000f8210ff */
[----:B------:R-:W-:-:S05]  /*0960*/  LEA.HI.X R31, R31, UR9, R39, 0x2, P1 ;  /* 0x000000091f1f7c11 */ /* 0x000fca00088f1427 */
[----:B------:R-:W4:Y:S01]  /*0970*/  LDG.E R39, desc[UR12][R30.64] ;  /* 0x0000000c1e277981 */ /* 0x000f22000c1e1900 */
[----:B------:R-:W-:Y:S01]  /*0980*/  IADD3 R29, P1, PT, R24, UR10, RZ ;  /* 0x0000000a181d7c10 */ /* 0x000fe2000ff3e0ff */
[----:B-----5:R-:W-:-:S03]  /*0990*/  FADD R26, R28, R45 ;  /* 0x0000002d1c1a7221 */ /* 0x020fc60000000000 */
[----:B------:R-:W-:Y:S02]  /*09a0*/  LEA.HI.X.SX32 R45, R24, RZ, 0x1, P1 ;  /* 0x000000ff182d7211 */ /* 0x000fe400008f0eff */
[----:B------:R-:W-:-:S04]  /*09b0*/  LEA R28, P1, R29, UR8, 0x2 ;  /* 0x000000081d1c7c11 */ /* 0x000fc8000f8210ff */
[----:B------:R-:W-:Y:S02]  /*09c0*/  LEA.HI.X R29, R29, UR9, R45, 0x2, P1 ;  /* 0x000000091d1d7c11 */ /* 0x000fe400088f142d */
[----:B------:R-:W-:-:S03]  /*09d0*/  IADD3 R27, P1, PT, R32, UR10, RZ ;  /* 0x0000000a201b7c10 */ /* 0x000fc6000ff3e0ff */
[----:B------:R2:W5:Y:S02]  /*09e0*/  LDG.E R45, desc[UR12][R28.64] ;  /* 0x0000000c1c2d7981 */ /* 0x000564000c1e1900 */
[----:B--2---:R-:W-:Y:S01]  /*09f0*/  FADD R28, R26, R43 ;  /* 0x0000002b1a1c7221 */ /* 0x004fe20000000000 */
[----:B------:R-:W-:Y:S02]  /*0a00*/  LEA.HI.X.SX32 R43, R32, RZ, 0x1, P1 ;  /* 0x000000ff202b7211 */ /* 0x000fe400008f0eff */
[----:B------:R-:W-:-:S04]  /*0a10*/  LEA R26, P1, R27, UR8, 0x2 ;  /* 0x000000081b1a7c11 */ /* 0x000fc8000f8210ff */
[----:B------:R-:W-:Y:S02]  /*0a20*/  LEA.HI.X R27, R27, UR9, R43, 0x2, P1 ;  /* 0x000000091b1b7c11 */ /* 0x000fe400088f142b */
[----:B------:R-:W-:-:S03]  /*0a30*/  IADD3 R31, P1, PT, R34, UR10, RZ ;  /* 0x0000000a221f7c10 */ /* 0x000fc6000ff3e0ff */
[----:B------:R0:W2:Y:S02]  /*0a40*/  LDG.E R43, desc[UR12][R26.64] ;  /* 0x0000000c1a2b7981 */ /* 0x0000a4000c1e1900 */
[----:B0-----:R-:W-:Y:S01]  /*0a50*/  LEA.HI.X.SX32 R26, R34, RZ, 0x1, P1 ;  /* 0x000000ff221a7211 */ /* 0x001fe200008f0eff */
[----:B---3--:R-:W-:Y:S01]  /*0a60*/  FADD R41, R28, R41 ;  /* 0x000000291c297221 */ /* 0x008fe20000000000 */
[----:B------:R-:W-:-:S04]  /*0a70*/  LEA R30, P1, R31, UR8, 0x2 ;  /* 0x000000081f1e7c11 */ /* 0x000fc8000f8210ff */
[----:B------:R-:W-:Y:S02]  /*0a80*/  LEA.HI.X R31, R31, UR9, R26, 0x2, P1 ;  /* 0x000000091f1f7c11 */ /* 0x000fe400088f141a */
[----:B------:R-:W-:-:S03]  /*0a90*/  IADD3 R29, P1, PT, R36, UR10, RZ ;  /* 0x0000000a241d7c10 */ /* 0x000fc6000ff3e0ff */
[----:B------:R-:W3:Y:S01]  /*0aa0*/  LDG.E R30, desc[UR12][R30.64] ;  /* 0x0000000c1e1e7981 */ /* 0x000ee2000c1e1900 */
[----:B----4-:R-:W-:Y:S01]  /*0ab0*/  FADD R39, R41, R39 ;  /* 0x0000002729277221 */ /* 0x010fe20000000000 */
[----:B------:R-:W-:Y:S02]  /*0ac0*/  LEA.HI.X.SX32 R41, R36, RZ, 0x1, P1 ;  /* 0x000000ff24297211 */ /* 0x000fe400008f0eff */
[----:B------:R-:W-:-:S04]  /*0ad0*/  LEA R28, P1, R29, UR8, 0x2 ;  /* 0x000000081d1c7c11 */ /* 0x000fc8000f8210ff */
[----:B------:R-:W-:Y:S02]  /*0ae0*/  LEA.HI.X R29, R29, UR9, R41, 0x2, P1 ;  /* 0x000000091d1d7c11 */ /* 0x000fe400088f1429 */
[----:B------:R-:W-:-:S03]  /*0af0*/  IADD3 R27, P1, PT, R38, UR10, RZ ;  /* 0x0000000a261b7c10 */ /* 0x000fc6000ff3e0ff */
[----:B------:R-:W4:Y:S01]  /*0b00*/  LDG.E R28, desc[UR12][R28.64] ;  /* 0x0000000c1c1c7981 */ /* 0x000f22000c1e1900 */
[----:B------:R-:W-:Y:S02]  /*0b10*/  LEA.HI.X.SX32 R41, R38, RZ, 0x1, P1 ;  /* 0x000000ff26297211 */ /* 0x000fe400008f0eff */
[----:B------:R-:W-:Y:S01]  /*0b20*/  LEA R26, P1, R27, UR8, 0x2 ;  /* 0x000000081b1a7c11 */ /* 0x000fe2000f8210ff */
[----:B------:R-:W-:Y:S02]  /*0b30*/  VIADD R37, R37, 0x10 ;  /* 0x0000001025257836 */ /* 0x000fe40000000000 */
[----:B-----5:R-:W-:Y:S01]  /*0b40*/  FADD R39, R39, R45 ;  /* 0x0000002d27277221 */ /* 0x020fe20000000000 */
[----:B------:R-:W-:-:S05]  /*0b50*/  LEA.HI.X R27, R27, UR9, R41, 0x2, P1 ;  /* 0x000000091b1b7c11 */ /* 0x000fca00088f1429 */
[----:B------:R-:W5:Y:S01]  /*0b60*/  LDG.E R26, desc[UR12][R26.64] ;  /* 0x0000000c1a1a7981 */ /* 0x000f62000c1e1900 */
[----:B------:R-:W-:Y:S01]  /*0b70*/  ISETP.NE.AND P1, PT, R37, RZ, PT ;  /* 0x000000ff2500720c */ /* 0x000fe20003f25270 */
[----:B------:R-:W-:Y:S02]  /*0b80*/  VIADD R35, R35, 0x800 ;  /* 0x0000080023237836 */ /* 0x000fe40000000000 */
[C---:B------:R-:W-:Y:S02]  /*0b90*/  IMAD R12, R13.reuse, 0x800, R12 ;  /* 0x000008000d0c7824 */ /* 0x040fe400078e020c */
[C---:B------:R-:W-:Y:S02]  /*0ba0*/  IMAD R40, R13.reuse, 0x800, R40 ;  /* 0x000008000d287824 */ /* 0x040fe400078e0228 */
[C---:B------:R-:W-:Y:S02]  /*0bb0*/  IMAD R33, R13.reuse, 0x800, R33 ;  /* 0x000008000d217824 */ /* 0x040fe400078e0221 */
[----:B------:R-:W-:-:S02]  /*0bc0*/  IMAD R23, R13, 0x800, R23 ;  /* 0x000008000d177824 */ /* 0x000fc400078e0217 */
[C---:B------:R-:W-:Y:S02]  /*0bd0*/  IMAD R25, R13.reuse, 0x800, R25 ;  /* 0x000008000d197824 */ /* 0x040fe400078e0219 */
[C---:B------:R-:W-:Y:S02]  /*0be0*/  IMAD R42, R13.reuse, 0x800, R42 ;  /* 0x000008000d2a7824 */ /* 0x040fe400078e022a */
        /* <DEDUP_REMOVED lines=10> */
[----:B--2---:R-:W-:-:S04]  /*0c90*/  FADD R39, R39, R43 ;  /* 0x0000002b27277221 */ /* 0x004fc80000000000 */
[----:B---3--:R-:W-:-:S04]  /*0ca0*/  FADD R39, R39, R30 ;  /* 0x0000001e27277221 */ /* 0x008fc80000000000 */
[----:B----4-:R-:W-:-:S04]  /*0cb0*/  FADD R39, R39, R28 ;  /* 0x0000001c27277221 */ /* 0x010fc80000000000 */
[----:B-----5:R-:W-:Y:S01]  /*0cc0*/  FADD R45, R39, R26 ;  /* 0x0000001a272d7221 */ /* 0x020fe20000000000 */
[----:B------:R-:W-:Y:S06]  /*0cd0*/  @P1 BRA `(.L_x_4) ;  /* 0xfffffff800301947 */ /* 0x000fec000383ffff */
.L_x_3:
[----:B------:R-:W-:Y:S05]  /*0ce0*/  BSYNC.RECONVERGENT B1 ;  /* 0x0000000000017941 */ /* 0x000fea0003800200 */
.L_x_2:
[----:B------:R-:W-:Y:S05]  /*0cf0*/  @!P0 BRA `(.L_x_1) ;  /* 0x0000000800088947 */ /* 0x000fea0003800000 */
[----:B------:R-:W-:Y:S01]  /*0d00*/  VIADD R12, R4, 0xffffffff ;  /* 0xffffffff040c7836 */ /* 0x000fe20000000000 */
[----:B------:R-:W-:Y:S01]  /*0d10*/  BSSY.RECONVERGENT B1, `(.L_x_5) ;  /* 0x000003f000017945 */ /* 0x000fe20003800200 */
[----:B------:R-:W-:-:S03]  /*0d20*/  ISETP.NE.AND P0, PT, R3, RZ, PT ;  /* 0x000000ff0300720c */ /* 0x000fc60003f05270 */
[----:B------:R-:W-:-:S13]  /*0d30*/  ISETP.GE.U32.AND P1, PT, R12, 0x7, PT ;  /* 0x000000070c00780c */ /* 0x000fda0003f26070 */
[----:B------:R-:W-:Y:S05]  /*0d40*/  @!P1 BRA `(.L_x_6) ;  /* 0x0000000000ec9947 */ /* 0x000fea0003800000 */
[----:B------:R-:W0:Y:S01]  /*0d50*/  LDC R30, c[0x0][0x390] ;  /* 0x0000e400ff1e7b82 */ /* 0x000e220000000800 */
[----:B------:R-:W1:Y:S01]  /*0d60*/  LDCU.64 UR14, c[0x0][0x388] ;  /* 0x00007100ff0e77ac */ /* 0x000e620008000a00 */
[----:B0-----:R-:W-:-:S04]  /*0d70*/  IMAD R21, R35, R30, UR4 ;  /* 0x0000000423157e24 */ /* 0x001fc8000f8e021e */
[C-C-:B------:R-:W-:Y:S01]  /*0d80*/  IMAD R12, R30.reuse, 0x80, R21.reuse ;  /* 0x000000801e0c7824 */ /* 0x140fe200078e0215 */
[----:B------:R-:W-:Y:S01]  /*0d90*/  IADD3 R22, P1, PT, R21, UR10, RZ ;  /* 0x0000000a15167c10 */ /* 0x000fe2000ff3e0ff */
[----:B------:R-:W-:-:S03]  /*0da0*/  IMAD R13, R30, 0x100, R21 ;  /* 0x000001001e0d7824 */ /* 0x000fc600078e0215 */
[----:B------:R-:W-:Y:S02]  /*0db0*/  IADD3 R14, P2, PT, R12, UR10, RZ ;  /* 0x0000000a0c0e7c10 */ /* 0x000fe4000ff5e0ff */
[----:B------:R-:W-:Y:S01]  /*0dc0*/  LEA.HI.X.SX32 R23, R21, RZ, 0x1, P1 ;  /* 0x000000ff15177211 */ /* 0x000fe200008f0eff */
[----:B------:R-:W-:Y:S01]  /*0dd0*/  IMAD R21, R30, 0x200, R21 ;  /* 0x000002001e157824 */ /* 0x000fe200078e0215 */
[----:B-1----:R-:W-:Y:S02]  /*0de0*/  LEA R28, P1, R22, UR14, 0x2 ;  /* 0x0000000e161c7c11 */ /* 0x002fe4000f8210ff */
[----:B------:R-:W-:Y:S02]  /*0df0*/  LEA.HI.X.SX32 R15, R12, RZ, 0x1, P2 ;  /* 0x000000ff0c0f7211 */ /* 0x000fe400010f0eff */
[----:B------:R-:W-:Y:S02]  /*0e00*/  LEA R26, P2, R14, UR14, 0x2 ;  /* 0x0000000e0e1a7c11 */ /* 0x000fe4000f8410ff */
[----:B------:R-:W-:Y:S01]  /*0e10*/  LEA.HI.X R29, R22, UR15, R23, 0x2, P1 ;  /* 0x0000000f161d7c11 */ /* 0x000fe200088f1417 */
[C---:B------:R-:W-:Y:S01]  /*0e20*/  IMAD R22, R30.reuse, 0x80, R13 ;  /* 0x000000801e167824 */ /* 0x040fe200078e020d */
[----:B------:R-:W-:Y:S01]  /*0e30*/  IADD3 R25, P1, PT, R13, UR10, RZ ;  /* 0x0000000a0d197c10 */ /* 0x000fe2000ff3e0ff */
[----:B------:R-:W-:Y:S01]  /*0e40*/  IMAD R23, R30, 0x80, R21 ;  /* 0x000000801e177824 */ /* 0x000fe200078e0215 */
[----:B------:R-:W-:Y:S01]  /*0e50*/  LEA.HI.X R27, R14, UR15, R15, 0x2, P2 ;  /* 0x0000000f0e1b7c11 */ /* 0x000fe200090f140f */
[----:B------:R0:W2:Y:S01]  /*0e60*/  LDG.E R28, desc[UR12][R28.64] ;  /* 0x0000000c1c1c7981 */ /* 0x0000a2000c1e1900 */
[----:B------:R-:W-:-:S02]  /*0e70*/  IADD3 R15, P2, PT, R21, UR10, RZ ;  /* 0x0000000a150f7c10 */ /* 0x000fc4000ff5e0ff */
[----:B------:R-:W-:Y:S02]  /*0e80*/  LEA.HI.X.SX32 R32, R13, RZ, 0x1, P1 ;  /* 0x000000ff0d207211 */ /* 0x000fe400008f0eff */
[----:B------:R-:W-:Y:S02]  /*0e90*/  LEA R12, P1, R25, UR14, 0x2 ;  /* 0x0000000e190c7c11 */ /* 0x000fe4000f8210ff */
[----:B------:R-:W-:Y:S02]  /*0ea0*/  LEA.HI.X.SX32 R24, R21, RZ, 0x1, P2 ;  /* 0x000000ff15187211 */ /* 0x000fe400010f0eff */
[----:B------:R-:W-:Y:S02]  /*0eb0*/  LEA R14, P2, R15, UR14, 0x2 ;  /* 0x0000000e0f0e7c11 */ /* 0x000fe4000f8410ff */
[----:B------:R-:W-:Y:S02]  /*0ec0*/  LEA.HI.X R13, R25, UR15, R32, 0x2, P1 ;  /* 0x0000000f190d7c11 */ /* 0x000fe400088f1420 */
[----:B------:R-:W-:-:S02]  /*0ed0*/  IADD3 R31, P1, PT, R22, UR10, RZ ;  /* 0x0000000a161f7c10 */ /* 0x000fc4000ff3e0ff */
[----:B------:R-:W-:Y:S01]  /*0ee0*/  LEA.HI.X R15, R15, UR15, R24, 0x2, P2 ;  /* 0x0000000f0f0f7c11 */ /* 0x000fe200090f1418 */
[----:B------:R-:W3:Y:S01]  /*0ef0*/  LDG.E R12, desc[UR12][R12.64] ;  /* 0x0000000c0c0c7981 */ /* 0x000ee2000c1e1900 */
[----:B------:R-:W-:Y:S02]  /*0f00*/  IADD3 R25, P2, PT, R23, UR10, RZ ;  /* 0x0000000a17197c10 */ /* 0x000fe4000ff5e0ff */
[----:B------:R-:W-:Y:S02]  /*0f10*/  LEA.HI.X.SX32 R34, R22, RZ, 0x1, P1 ;  /* 0x000000ff16227211 */ /* 0x000fe400008f0eff */
[----:B------:R-:W-:Y:S01]  /*0f20*/  LEA R22, P1, R31, UR14, 0x2 ;  /* 0x0000000e1f167c11 */ /* 0x000fe2000f8210ff */
[----:B------:R-:W4:Y:S01]  /*0f30*/  LDG.E R15, desc[UR12][R14.64] ;  /* 0x0000000c0e0f7981 */ /* 0x000f22000c1e1900 */
[----:B------:R-:W-:Y:S02]  /*0f40*/  LEA.HI.X.SX32 R32, R23, RZ, 0x1, P2 ;  /* 0x000000ff17207211 */ /* 0x000fe400010f0eff */
[----:B------:R-:W-:Y:S01]  /*0f50*/  LEA.HI.X R23, R31, UR15, R34, 0x2, P1 ;  /* 0x0000000f1f177c11 */ /* 0x000fe200088f1422 */
[C---:B------:R-:W-:Y:S01]  /*0f60*/  IMAD R31, R30.reuse, 0x100, R21 ;  /* 0x000001001e1f7824 */ /* 0x040fe200078e0215 */
[C---:B------:R-:W-:Y:S01]  /*0f70*/  LEA R24, P2, R25.reuse, UR14, 0x2 ;  /* 0x0000000e19187c11 */ /* 0x040fe2000f8410ff */
[----:B------:R1:W5:Y:S03]  /*0f80*/  LDG.E R21, desc[UR12][R26.64] ;  /* 0x0000000c1a157981 */ /* 0x000366000c1e1900 */
[----:B------:R-:W-:Y:S01]  /*0f90*/  LEA.HI.X R25, R25, UR15, R32, 0x2, P2 ;  /* 0x0000000f19197c11 */ /* 0x000fe200090f1420 */
[----:B------:R-:W-:Y:S01]  /*0fa0*/  IMAD R32, R30, 0x80, R31 ;  /* 0x000000801e207824 */ /* 0x000fe200078e021f */
[C---:B------:R-:W-:Y:S01]  /*0fb0*/  IADD3 R33, P1, PT, R31.reuse, UR10, RZ ;  /* 0x0000000a1f217c10 */ /* 0x040fe2000ff3e0ff */
[----:B------:R-:W4:Y:S03]  /*0fc0*/  LDG.E R23, desc[UR12][R22.64] ;  /* 0x0000000c16177981 */ /* 0x000f26000c1e1900 */
[----:B------:R-:W-:Y:S01]  /*0fd0*/  LEA.HI.X.SX32 R34, R31, RZ, 0x1, P1 ;  /* 0x000000ff1f227211 */ /* 0x000fe200008f0eff */
[----:B------:R-:W4:Y:S01]  /*0fe0*/  LDG.E R25, desc[UR12][R24.64] ;  /* 0x0000000c18197981 */ /* 0x000f22000c1e1900 */
[----:B------:R-:W-:-:S02]  /*0ff0*/  LEA R30, P1, R33, UR14, 0x2 ;  /* 0x0000000e211e7c11 */ /* 0x000fc4000f8210ff */
[C---:B0-----:R-:W-:Y:S02]  /*1000*/  IADD3 R29, P2, PT, R32.reuse, UR10, RZ ;  /* 0x0000000a201d7c10 */ /* 0x041fe4000ff5e0ff */
[----:B------:R-:W-:Y:S02]  /*1010*/  LEA.HI.X R31, R33, UR15, R34, 0x2, P1 ;  /* 0x0000000f211f7c11 */ /* 0x000fe400088f1422 */
[----:B------:R-:W-:Y:S02]  /*1020*/  LEA.HI.X.SX32 R32, R32, RZ, 0x1, P2 ;  /* 0x000000ff20207211 */ /* 0x000fe400010f0eff */
[C---:B-1----:R-:W-:Y:S02]  /*1030*/  LEA R26, P1, R29.reuse, UR14, 0x2 ;  /* 0x0000000e1d1a7c11 */ /* 0x042fe4000f8210ff */
[----:B------:R-:W4:Y:S02]  /*1040*/  LDG.E R31, desc[UR12][R30.64] ;  /* 0x0000000c1e1f7981 */ /* 0x000f24000c1e1900 */
[----:B------:R-:W-:-:S06]  /*1050*/  LEA.HI.X R27, R29, UR15, R32, 0x2, P1 ;  /* 0x0000000f1d1b7c11 */ /* 0x000fcc00088f1420 */
[----:B------:R-:W4:Y:S01]  /*1060*/  LDG.E R27, desc[UR12][R26.64] ;  /* 0x0000000c1a1b7981 */ /* 0x000f22000c1e1900 */
[----:B------:R-:W-:Y:S02]  /*1070*/  VIADD R35, R35, 0x400 ;  /* 0x0000040023237836 */ /* 0x000fe40000000000 */
[----:B--2---:R-:W-:-:S04]  /*1080*/  FADD R28, R45, R28 ;  /* 0x0000001c2d1c7221 */ /* 0x004fc80000000000 */
[----:B-----5:R-:W-:-:S04]  /*1090*/  FADD R21, R28, R21 ;  /* 0x000000151c157221 */ /* 0x020fc80000000000 */
[----:B---3--:R-:W-:-:S04]  /*10a0*/  FADD R12, R21, R12 ;  /* 0x0000000c150c7221 */ /* 0x008fc80000000000 */
[----:B----4-:R-:W-:-:S04]  /*10b0*/  FADD R12, R12, R23 ;  /* 0x000000170c0c7221 */ /* 0x010fc80000000000 */
[----:B------:R-:W-:-:S04]  /*10c0*/  FADD R12, R12, R15 ;  /* 0x0000000f0c0c7221 */ /* 0x000fc80000000000 */
[----:B------:R-:W-:-:S04]  /*10d0*/  FADD R12, R12, R25 ;  /* 0x000000190c0c7221 */ /* 0x000fc80000000000 */
[----:B------:R-:W-:-:S04]  /*10e0*/  FADD R12, R12, R31 ;  /* 0x0000001f0c0c7221 */ /* 0x000fc80000000000 */
[----:B------:R-:W-:-:S07]  /*10f0*/  FADD R45, R12, R27 ;  /* 0x0000001b0c2d7221 */ /* 0x000fce0000000000 */
.L_x_6:
[----:B------:R-:W-:Y:S05]  /*1100*/  BSYNC.RECONVERGENT B1 ;  /* 0x0000000000017941 */ /* 0x000fea0003800200 */
.L_x_5:
        /* <DEDUP_REMOVED lines=12> */
[----:B------:R-:W-:Y:S01]  /*11d0*/  LEA.HI.X.SX32 R22, R13, RZ, 0x1, P1 ;  /* 0x000000ff0d167211 */ /* 0x000fe200008f0eff */
[----:B------:R-:W-:Y:S01]  /*11e0*/  IMAD R27, R14, 0x80, R25 ;  /* 0x000000800e1b7824 */ /* 0x000fe200078e0219 */
[----:B-1----:R-:W-:Y:S02]  /*11f0*/  LEA R12, P2, R15, UR14, 0x2 ;  /* 0x0000000e0f0c7c11 */ /* 0x002fe4000f8410ff */
[----:B------:R-:W-:Y:S02]  /*1200*/  IADD3 R23, P3, PT, R21, UR10, RZ ;  /* 0x0000000a15177c10 */ /* 0x000fe4000ff7e0ff */
[----:B------:R-:W-:Y:S02]  /*1210*/  IADD3 R26, P1, PT, R25, UR10, RZ ;  /* 0x0000000a191a7c10 */ /* 0x000fe4000ff3e0ff */
[----:B------:R-:W-:Y:S02]  /*1220*/  LEA.HI.X R13, R15, UR15, R22, 0x2, P2 ;  /* 0x0000000f0f0d7c11 */ /* 0x000fe400090f1416 */
[----:B------:R-:W-:-:S02]  /*1230*/  LEA.HI.X.SX32 R24, R21, RZ, 0x1, P3 ;  /* 0x000000ff15187211 */ /* 0x000fc400018f0eff */
[----:B------:R-:W-:Y:S01]  /*1240*/  LEA R14, P2, R23, UR14, 0x2 ;  /* 0x0000000e170e7c11 */ /* 0x000fe2000f8410ff */
[----:B------:R-:W2:Y:S01]  /*1250*/  LDG.E R12, desc[UR12][R12.64] ;  /* 0x0000000c0c0c7981 */ /* 0x000ea2000c1e1900 */
[----:B------:R-:W-:Y:S02]  /*1260*/  LEA.HI.X.SX32 R25, R25, RZ, 0x1, P1 ;  /* 0x000000ff19197211 */ /* 0x000fe400008f0eff */
[C---:B------:R-:W-:Y:S02]  /*1270*/  LEA R22, P1, R26.reuse, UR14, 0x2 ;  /* 0x0000000e1a167c11 */ /* 0x040fe4000f8210ff */
[----:B------:R-:W-:Y:S02]  /*1280*/  LEA.HI.X R15, R23, UR15, R24, 0x2, P2 ;  /* 0x0000000f170f7c11 */ /* 0x000fe400090f1418 */
[C---:B------:R-:W-:Y:S02]  /*1290*/  IADD3 R21, P2, PT, R27.reuse, UR10, RZ ;  /* 0x0000000a1b157c10 */ /* 0x040fe4000ff5e0ff */
[----:B------:R-:W-:Y:S01]  /*12a0*/  LEA.HI.X R23, R26, UR15, R25, 0x2, P1 ;  /* 0x0000000f1a177c11 */ /* 0x000fe200088f1419 */
[----:B------:R-:W3:Y:S01]  /*12b0*/  LDG.E R14, desc[UR12][R14.64] ;  /* 0x0000000c0e0e7981 */ /* 0x000ee2000c1e1900 */
[----:B------:R-:W-:-:S02]  /*12c0*/  LEA.HI.X.SX32 R26, R27, RZ, 0x1, P2 ;  /* 0x000000ff1b1a7211 */ /* 0x000fc400010f0eff */
[C---:B------:R-:W-:Y:S01]  /*12d0*/  LEA R24, P1, R21.reuse, UR14, 0x2 ;  /* 0x0000000e15187c11 */ /* 0x040fe2000f8210ff */
[----:B------:R-:W4:Y:S03]  /*12e0*/  LDG.E R22, desc[UR12][R22.64] ;  /* 0x0000000c16167981 */ /* 0x000f26000c1e1900 */
[----:B------:R-:W-:-:S05]  /*12f0*/  LEA.HI.X R25, R21, UR15, R26, 0x2, P1 ;  /* 0x0000000f15197c11 */ /* 0x000fca00088f141a */
[----:B------:R-:W5:Y:S01]  /*1300*/  LDG.E R24, desc[UR12][R24.64] ;  /* 0x0000000c18187981 */ /* 0x000f62000c1e1900 */
[----:B------:R-:W-:Y:S02]  /*1310*/  VIADD R35, R35, 0x200 ;  /* 0x0000020023237836 */ /* 0x000fe40000000000 */
[----:B--2---:R-:W-:-:S04]  /*1320*/  FADD R45, R45, R12 ;  /* 0x0000000c2d2d7221 */ /* 0x004fc80000000000 */
[----:B---3--:R-:W-:-:S04]  /*1330*/  FADD R45, R45, R14 ;  /* 0x0000000e2d2d7221 */ /* 0x008fc80000000000 */
[----:B----4-:R-:W-:-:S04]  /*1340*/  FADD R45, R45, R22 ;  /* 0x000000162d2d7221 */ /* 0x010fc80000000000 */
[----:B-----5:R-:W-:-:S07]  /*1350*/  FADD R45, R45, R24 ;  /* 0x000000182d2d7221 */ /* 0x020fce0000000000 */
.L_x_8:
[----:B------:R-:W-:Y:S05]  /*1360*/  BSYNC.RECONVERGENT B1 ;  /* 0x0000000000017941 */ /* 0x000fea0003800200 */
.L_x_7:
[----:B------:R-:W-:Y:S05]  /*1370*/  @!P0 BRA `(.L_x_1) ;  /* 0x0000000000688947 */ /* 0x000fea0003800000 */
[----:B------:R-:W0:Y:S08]  /*1380*/  LDC R24, c[0x0][0x390] ;  /* 0x0000e400ff187b82 */ /* 0x000e300000000800 */
[----:B------:R-:W1:Y:S01]  /*1390*/  LDC.64 R12, c[0x0][0x388] ;  /* 0x0000e200ff0c7b82 */ /* 0x000e620000000a00 */
[----:B0-----:R-:W-:-:S05]  /*13a0*/  IMAD R21, R35, R24, UR4 ;  /* 0x0000000423157e24 */ /* 0x001fca000f8e0218 */
[----:B------:R-:W-:-:S04]  /*13b0*/  IADD3 R15, P0, PT, R21, UR10, RZ ;  /* 0x0000000a150f7c10 */ /* 0x000fc8000ff1e0ff */
[----:B------:R-:W-:Y:S02]  /*13c0*/  LEA.HI.X.SX32 R22, R21, RZ, 0x1, P0 ;  /* 0x000000ff15167211 */ /* 0x000fe400000f0eff */
[----:B-1----:R-:W-:-:S04]  /*13d0*/  LEA R14, P0, R15, R12, 0x2 ;  /* 0x0000000c0f0e7211 */ /* 0x002fc800078010ff */
[----:B------:R-:W-:-:S05]  /*13e0*/  LEA.HI.X R15, R15, R13, R22, 0x2, P0 ;  /* 0x0000000d0f0f7211 */ /* 0x000fca00000f1416 */
[----:B------:R-:W2:Y:S01]  /*13f0*/  LDG.E R14, desc[UR12][R14.64] ;  /* 0x0000000c0e0e7981 */ /* 0x000ea2000c1e1900 */
[----:B------:R-:W-:Y:S01]  /*1400*/  ISETP.NE.AND P0, PT, R2, 0x1, PT ;  /* 0x000000010200780c */ /* 0x000fe20003f05270 */
[----:B--2---:R-:W-:-:S12]  /*1410*/  FADD R45, R45, R14 ;  /* 0x0000000e2d2d7221 */ /* 0x004fd80000000000 */
[----:B------:R-:W-:Y:S05]  /*1420*/  @!P0 BRA `(.L_x_1) ;  /* 0x00000000003c8947 */ /* 0x000fea0003800000 */
[----:B------:R-:W-:Y:S01]  /*1430*/  ISETP.NE.AND P0, PT, R2, 0x2, PT ;  /* 0x000000020200780c */ /* 0x000fe20003f05270 */
[----:B------:R-:W-:-:S05]  /*1440*/  IMAD R14, R24, 0x80, R21 ;  /* 0x00000080180e7824 */ /* 0x000fca00078e0215 */
[----:B------:R-:W-:-:S07]  /*1450*/  IADD3 R15, P1, PT, R14, UR10, RZ ;  /* 0x0000000a0e0f7c10 */ /* 0x000fce000ff3e0ff */
[----:B------:R-:W-:Y:S01]  /*1460*/  @P0 IMAD R21, R24, 0x100, R21 ;  /* 0x0000010018150824 */ /* 0x000fe200078e0215 */
[----:B------:R-:W-:Y:S02]  /*1470*/  LEA.HI.X.SX32 R24, R14, RZ, 0x1, P1 ;  /* 0x000000ff0e187211 */ /* 0x000fe400008f0eff */
[-C--:B------:R-:W-:Y:S02]  /*1480*/  LEA R14, P1, R15, R12.reuse, 0x2 ;  /* 0x0000000c0f0e7211 */ /* 0x080fe400078210ff */
[----:B------:R-:W-:Y:S02]  /*1490*/  @P0 IADD3 R22, P2, PT, R21, UR10, RZ ;  /* 0x0000000a15160c10 */ /* 0x000fe4000ff5e0ff */
[-C--:B------:R-:W-:Y:S02]  /*14a0*/  LEA.HI.X R15, R15, R13.reuse, R24, 0x2, P1 ;  /* 0x0000000d0f0f7211 */ /* 0x080fe400008f1418 */
[----:B------:R-:W-:Y:S02]  /*14b0*/  @P0 LEA.HI.X.SX32 R21, R21, RZ, 0x1, P2 ;  /* 0x000000ff15150211 */ /* 0x000fe400010f0eff */
[C---:B------:R-:W-:Y:S01]  /*14c0*/  @P0 LEA R12, P1, R22.reuse, R12, 0x2 ;  /* 0x0000000c160c0211 */ /* 0x040fe200078210ff */
[----:B------:R-:W2:Y:S03]  /*14d0*/  LDG.E R14, desc[UR12][R14.64] ;  /* 0x0000000c0e0e7981 */ /* 0x000ea6000c1e1900 */
[----:B------:R-:W-:-:S05]  /*14e0*/  @P0 LEA.HI.X R13, R22, R13, R21, 0x2, P1 ;  /* 0x0000000d160d0211 */ /* 0x000fca00008f1415 */
[----:B------:R-:W3:Y:S01]  /*14f0*/  @P0 LDG.E R12, desc[UR12][R12.64] ;  /* 0x0000000c0c0c0981 */ /* 0x000ee2000c1e1900 */
[----:B--2---:R-:W-:-:S04]  /*1500*/  FADD R45, R45, R14 ;  /* 0x0000000e2d2d7221 */ /* 0x004fc80000000000 */
[----:B---3--:R-:W-:-:S07]  /*1510*/  @P0 FADD R45, R45, R12 ;  /* 0x0000000c2d2d0221 */ /* 0x008fce0000000000 */
.L_x_1:
[----:B------:R-:W-:Y:S05]  /*1520*/  BSYNC.RECONVERGENT B0 ;  /* 0x0000000000007941 */ /* 0x000fea0003800200 */
.L_x_0:
[----:B------:R-:W-:Y:S01]  /*1530*/  STS [R19], R45 ;  /* 0x0000002d13007388 */ /* 0x000fe20000000800 */
[----:B------:R-:W-:Y:S01]  /*1540*/  ISETP.NE.AND P0, PT, R20, RZ, PT ;  /* 0x000000ff1400720c */ /* 0x000fe20003f05270 */
[----:B------:R-:W-:Y:S02]  /*1550*/  BSSY.RECONVERGENT B0, `(.L_x_9) ;  /* 0x0000053000007945 */ /* 0x000fe40003800200 */
[----:B------:R-:W0:Y:S02]  /*1560*/  LDS R12, [R18] ;  /* 0x00000000120c7984 */ /* 0x000e240000000800 */
[----:B0-----:R-:W-:-:S05]  /*1570*/  FADD R12, R12, R45 ;  /* 0x0000002d0c0c7221 */ /* 0x001fca0000000000 */
[----:B------:R-:W-:Y:S04]  /*1580*/  STS [R19], R12 ;  /* 0x0000000c13007388 */ /* 0x000fe80000000800 */
        /* <DEDUP_REMOVED lines=11> */
[----:B------:R0:W-:Y:S01]  /*1640*/  STS [R5+UR6], R26 ;  /* 0x0000001a05007988 */ /* 0x0001e20008000806 */
[----:B------:R-:W-:Y:S06]  /*1650*/  BAR.SYNC.DEFER_BLOCKING 0x0 ;  /* 0x0000000000007b1d */ /* 0x000fec0000010000 */
[----:B------:R-:W-:Y:S05]  /*1660*/  @P0 BRA `(.L_x_10) ;  /* 0x0000000400040947 */ /* 0x000fea0003800000 */
[----:B------:R-:W1:Y:S01]  /*1670*/  S2UR UR8, SR_CgaCtaId ;  /* 0x00000000000879c3 */ /* 0x000e620000008800 */
[----:B------:R-:W-:Y:S01]  /*1680*/  UMOV UR7, 0x400 ;  /* 0x0000040000077882 */ /* 0x000fe20000000000 */
[----:B------:R-:W-:Y:S02]  /*1690*/  UISETP.GT.AND UP0, UPT, UR4, 0x6, UPT ;  /* 0x000000060400788c */ /* 0x000fe4000bf04270 */
[----:B-1----:R-:W-:-:S09]  /*16a0*/  ULEA UR9, UR8, UR7, 0x18 ;  /* 0x0000000708097291 */ /* 0x002fd2000f8ec0ff */
[----:B------:R-:W1:Y:S02]  /*16b0*/  LDS.128 R12, [UR9+0x200] ;  /* 0x00020009ff0c7984 */ /* 0x000e640008000c00 */
[----:B-1----:R-:W-:-:S04]  /*16c0*/  FADD R13, R26, R13 ;  /* 0x0000000d1a0d7221 */ /* 0x002fc80000000000 */
[----:B------:R-:W-:Y:S01]  /*16d0*/  FADD R24, R13, R14 ;  /* 0x0000000e0d187221 */ /* 0x000fe20000000000 */
[----:B------:R-:W-:-:S03]  /*16e0*/  IMAD.MOV.U32 R13, RZ, RZ, RZ ;  /* 0x000000ffff0d7224 */ /* 0x000fc600078e00ff */
[----:B------:R-:W-:Y:S01]  /*16f0*/  FADD R12, R24, R15 ;  /* 0x0000000f180c7221 */ /* 0x000fe20000000000 */
[----:B------:R-:W-:Y:S06]  /*1700*/  BRA.U UP0, `(.L_x_11) ;  /* 0x0000000100487547 */ /* 0x000fec000b800000 */
[----:B------:R-:W-:Y:S02]  /*1710*/  IMAD.MOV.U32 R14, RZ, RZ, -0x4 ;  /* 0xfffffffcff0e7424 */ /* 0x000fe400078e00ff */
[----:B------:R-:W-:-:S05]  /*1720*/  IMAD.U32 R21, RZ, RZ, UR4 ;  /* 0x00000004ff157e24 */ /* 0x000fca000f8e00ff */
[----:B------:R-:W-:-:S05]  /*1730*/  VIADDMNMX.U32 R14, R14, R21, 0x3, PT ;  /* 0x000000030e0e7446 */ /* 0x000fca0003800015 */
[----:B------:R-:W-:-:S04]  /*1740*/  IMAD.SHL.U32 R14, R14, 0x4, RZ ;  /* 0x000000040e0e7824 */ /* 0x000fc800078e00ff */
[----:B------:R-:W1:Y:S02]  /*1750*/  LDC R22, c[0x2][R14] ;  /* 0x008000000e167b82 */ /* 0x000e640000000800 */
[----:B-1----:R-:W-:-:S04]  /*1760*/  SHF.R.S32.HI R23, RZ, 0x1f, R22 ;  /* 0x0000001fff177819 */ /* 0x002fc80000011416 */
.L_x_236:
[----:B------:R-:W-:Y:S05]  /*1770*/  BRX R22 -0x1780                                                         (*"BRANCH_TARGETS .L_x_237,.L_x_238,.L_x_239,.L_x_12"*) ;  /* 0xffffffe816207949 */ /* 0x000fea000383ffff */
.L_x_239:
[----:B------:R-:W-:Y:S04]  /*1780*/  LDS R13, [UR9+0x214] ;  /* 0x00021409ff0d7984 */ /* 0x000fe80008000800 */
[----:B------:R-:W1:Y:S02]  /*1790*/  LDS R14, [UR9+0x21c] ;  /* 0x00021c09ff0e7984 */ /* 0x000e640008000800 */
[----:B-1----:R-:W-:Y:S01]  /*17a0*/  FMUL R13, R13, R14 ;  /* 0x0000000e0d0d7220 */ /* 0x002fe20000400000 */
[----:B------:R-:W-:Y:S06]  /*17b0*/  BRA `(.L_x_12) ;  /* 0x0000000000587947 */ /* 0x000fec0003800000 */
.L_x_237:
[----:B------:R-:W1:Y:S02]  /*17c0*/  LDS R13, [UR9+0x214] ;  /* 0x00021409ff0d7984 */ /* 0x000e640008000800 */
[----:B-1----:R-:W-:Y:S01]  /*17d0*/  FFMA R13, R13, R13, 0.0010000000474974513054 ;  /* 0x3a83126f0d0d7423 */ /* 0x002fe2000000000d */
[----:B------:R-:W-:Y:S06]  /*17e0*/  BRA `(.L_x_12) ;  /* 0x00000000004c7947 */ /* 0x000fec0003800000 */
.L_x_238:
[----:B------:R-:W-:Y:S04]  /*17f0*/  LDS R14, [UR9+0x214] ;  /* 0x00021409ff0e7984 */ /* 0x000fe80008000800 */
[----:B------:R-:W1:Y:S02]  /*1800*/  LDS R13, [UR9+0x218] ;  /* 0x00021809ff0d7984 */ /* 0x000e640008000800 */
[----:B-1----:R-:W-:Y:S01]  /*1810*/  FMUL R13, R14, R13 ;  /* 0x0000000d0e0d7220 */ /* 0x002fe20000400000 */
[----:B------:R-:W-:Y:S06]  /*1820*/  BRA `(.L_x_12) ;  /* 0x00000000003c7947 */ /* 0x000fec0003800000 */
.L_x_11:
[----:B------:R-:W-:Y:S02]  /*1830*/  IMAD.MOV.U32 R14, RZ, RZ, -0x7 ;  /* 0xfffffff9ff0e7424 */ /* 0x000fe400078e00ff */
[----:B------:R-:W-:-:S05]  /*1840*/  IMAD.U32 R21, RZ, RZ, UR4 ;  /* 0x00000004ff157e24 */ /* 0x000fca000f8e00ff */
[----:B------:R-:W-:-:S05]  /*1850*/  VIADDMNMX.U32 R14, R14, R21, 0x3, PT ;  /* 0x000000030e0e7446 */ /* 0x000fca0003800015 */
[----:B------:R-:W-:-:S04]  /*1860*/  IMAD.SHL.U32 R14, R14, 0x4, RZ ;  /* 0x000000040e0e7824 */ /* 0x000fc800078e00ff */
[----:B------:R-:W1:Y:S02]  /*1870*/  LDC R22, c[0x2][R14+0x10] ;  /* 0x008004000e167b82 */ /* 0x000e640000000800 */
[----:B-1----:R-:W-:-:S04]  /*1880*/  SHF.R.S32.HI R23, RZ, 0x1f, R22 ;  /* 0x0000001fff177819 */ /* 0x002fc80000011416 */
.L_x_241:
[----:B------:R-:W-:Y:S05]  /*1890*/  BRX R22 -0x18a0                                                         (*"BRANCH_TARGETS .L_x_242,.L_x_243,.L_x_244,.L_x_12"*) ;  /* 0xffffffe416d87949 */ /* 0x000fea000383ffff */
.L_x_244:
[----:B------:R-:W1:Y:S02]  /*18a0*/  LDS R13, [UR9+0x21c] ;  /* 0x00021c09ff0d7984 */ /* 0x000e640008000800 */
[----:B-1----:R-:W-:Y:S01]  /*18b0*/  FFMA R13, R13, R13, 0.0010000000474974513054 ;  /* 0x3a83126f0d0d7423 */ /* 0x002fe2000000000d */
[----:B------:R-:W-:Y:S06]  /*18c0*/  BRA `(.L_x_12) ;  /* 0x0000000000147947 */ /* 0x000fec0003800000 */
.L_x_242:
[----:B------:R-:W1:Y:S02]  /*18d0*/  LDS R13, [UR9+0x218] ;  /* 0x00021809ff0d7984 */ /* 0x000e640008000800 */
[----:B-1----:R-:W-:Y:S01]  /*18e0*/  FFMA R13, R13, R13, 0.0010000000474974513054 ;  /* 0x3a83126f0d0d7423 */ /* 0x002fe2000000000d */
[----:B------:R-:W-:Y:S06]  /*18f0*/  BRA `(.L_x_12) ;  /* 0x0000000000087947 */ /* 0x000fec0003800000 */
.L_x_243:
[----:B------:R-:W1:Y:S02]  /*1900*/  LDS.64 R22, [UR9+0x218] ;  /* 0x00021809ff167984 */ /* 0x000e640008000a00 */
[----:B-1----:R-:W-:-:S07]  /*1910*/  FMUL R13, R23, R22 ;  /* 0x00000016170d7220 */ /* 0x002fce0000400000 */
.L_x_12:
[----:B------:R-:W-:Y:S01]  /*1920*/  UIADD3 UR7, UPT, UPT, UR7, 0x210, URZ ;  /* 0x0000021007077890 */ /* 0x000fe2000fffe0ff */
[----:B------:R-:W-:Y:S01]  /*1930*/  FFMA R13, R8, R12, -R13 ;  /* 0x0000000c080d7223 */ /* 0x000fe2000000080d */
[----:B------:R-:W-:Y:S02]  /*1940*/  UISETP.NE.AND UP0, UPT, UR4, URZ, UPT ;  /* 0x000000ff0400728c */ /* 0x000fe4000bf05270 */
[----:B------:R-:W-:-:S04]  /*1950*/  ULEA UR7, UR8, UR7, 0x18 ;  /* 0x0000000708077291 */ /* 0x000fc8000f8ec0ff */
[----:B------:R-:W-:-:S09]  /*1960*/  ULEA UR7, UR4, UR7, 0x2 ;  /* 0x0000000704077291 */ /* 0x000fd2000f8e10ff */
[----:B------:R1:W-:Y:S01]  /*1970*/  STS [UR7], R13 ;  /* 0x0000000dff007988 */ /* 0x0003e20008000807 */
[----:B------:R-:W-:Y:S05]  /*1980*/  BRA.U UP0, `(.L_x_10) ;  /* 0x00000001003c7547 */ /* 0x000fea000b800000 */
[----:B-1----:R-:W-:Y:S01]  /*1990*/  VIADD R13, R12, 0x1800000 ;  /* 0x018000000c0d7836 */ /* 0x002fe20000000000 */
[----:B------:R-:W-:Y:S01]  /*19a0*/  BSSY.RECONVERGENT B1, `(.L_x_13) ;  /* 0x000000c000017945 */ /* 0x000fe20003800200 */
[----:B------:R-:W-:-:S03]  /*19b0*/  FSETP.GT.AND P3, PT, R24, -R15, PT ;  /* 0x8000000f1800720b */ /* 0x000fc60003f64000 */
[----:B------:R-:W-:-:S04]  /*19c0*/  LOP3.LUT R13, R13, 0x7f800000, RZ, 0xc0, !PT ;  /* 0x7f8000000d0d7812 */ /* 0x000fc800078ec0ff */
[----:B------:R-:W-:-:S13]  /*19d0*/  ISETP.GT.U32.AND P0, PT, R13, 0x1ffffff, PT ;  /* 0x01ffffff0d00780c */ /* 0x000fda0003f04070 */
[----:B------:R-:W-:Y:S05]  /*19e0*/  @P0 BRA `(.L_x_14) ;  /* 0x00000000000c0947 */ /* 0x000fea0003800000 */
[----:B------:R-:W-:-:S07]  /*19f0*/  MOV R14, 0x1a10 ;  /* 0x00001a10000e7802 */ /* 0x000fce0000000f00 */
[----:B0-----:R-:W-:Y:S05]  /*1a00*/  CALL.REL.NOINC `($__internal_0_$__cuda_sm20_rcp_rn_f32_slowpath) ;  /* 0x0000000400a47944 */ /* 0x001fea0003c00000 */
[----:B------:R-:W-:Y:S05]  /*1a10*/  BRA `(.L_x_15) ;  /* 0x0000000000107947 */ /* 0x000fea0003800000 */
.L_x_14:
[----:B------:R-:W1:Y:S02]  /*1a20*/  MUFU.RCP R13, R12 ;  /* 0x0000000c000d7308 */ /* 0x000e640000001000 */
[----:B-1----:R-:W-:-:S04]  /*1a30*/  FFMA R14, R12, R13, -1 ;  /* 0xbf8000000c0e7423 */ /* 0x002fc8000000000d */
[----:B------:R-:W-:-:S04]  /*1a40*/  FADD.FTZ R14, -R14, -RZ ;  /* 0x800000ff0e0e7221 */ /* 0x000fc80000010100 */
[----:B------:R-:W-:-:S07]  /*1a50*/  FFMA R13, R13, R14, R13 ;  /* 0x0000000e0d0d7223 */ /* 0x000fce000000000d */
.L_x_15:
[----:B------:R-:W-:Y:S05]  /*1a60*/  BSYNC.RECONVERGENT B1 ;  /* 0x0000000000017941 */ /* 0x000fea0003800200 */
.L_x_13:
[----:B------:R-:W-:-:S07]  /*1a70*/  FSEL R8, R13, R8, P3 ;  /* 0x000000080d087208 */ /* 0x000fce0001800000 */
.L_x_10:
[----:B------:R-:W-:Y:S05]  /*1a80*/  BSYNC.RECONVERGENT B0 ;  /* 0x0000000000007941 */ /* 0x000fea0003800200 */
.L_x_9:
[----:B------:R-:W-:-:S04]  /*1a90*/  UIADD3 UR4, UPT, UPT, UR4, 0x1, URZ ;  /* 0x0000000104047890 */ /* 0x000fc8000fffe0ff */
[----:B------:R-:W-:-:S09]  /*1aa0*/  UISETP.NE.AND UP0, UPT, UR4, 0xa, UPT ;  /* 0x0000000a0400788c */ /* 0x000fd2000bf05270 */
[----:B------:R-:W-:Y:S05]  /*1ab0*/  BRA.U UP0, `(.L_x_16) ;  /* 0xffffffe900047547 */ /* 0x000fea000b83ffff */
[----:B------:R-:W2:Y:S02]  /*1ac0*/  S2R R0, SR_TID.Y ;  /* 0x0000000000007919 */ /* 0x000ea40000002200 */
[----:B--2---:R-:W-:-:S13]  /*1ad0*/  ISETP.NE.AND P0, PT, R0, RZ, PT ;  /* 0x000000ff0000720c */ /* 0x004fda0003f05270 */
[----:B------:R-:W-:Y:S05]  /*1ae0*/  @P0 EXIT ;  /* 0x000000000000094d */ /* 0x000fea0003800000 */
[----:B------:R-:W2:Y:S01]  /*1af0*/  S2UR UR7, SR_CgaCtaId ;  /* 0x00000000000779c3 */ /* 0x000ea20000008800 */
[----:B------:R-:W-:Y:S01]  /*1b00*/  ISETP.GT.U32.AND P0, PT, R20, 0x4, PT ;  /* 0x000000041400780c */ /* 0x000fe20003f04070 */
[----:B------:R-:W-:Y:S01]  /*1b10*/  UMOV UR6, 0x400 ;  /* 0x0000040000067882 */ /* 0x000fe20000000000 */
[----:B------:R-:W-:Y:S01]  /*1b20*/  BSSY.RECONVERGENT B0, `(.L_x_17) ;  /* 0x0000050000007945 */ /* 0x000fe20003800200 */
[----:B------:R-:W-:-:S03]  /*1b30*/  UIADD3 UR4, UPT, UPT, UR6, 0x210, URZ ;  /* 0x0000021006047890 */ /* 0x000fc6000fffe0ff */
[----:B------:R-:W-:Y:S01]  /*1b40*/  BSSY.RELIABLE B1, `(.L_x_18) ;  /* 0x0000023000017945 */ /* 0x000fe20003800100 */
[----:B------:R-:W-:Y:S01]  /*1b50*/  IMAD.SHL.U32 R2, R20, 0x4, RZ ;  /* 0x0000000414027824 */ /* 0x000fe200078e00ff */
[----:B--2---:R-:W-:-:S05]  /*1b60*/  ULEA UR4, UR7, UR4, 0x18 ;  /* 0x0000000407047291 */ /* 0x004fca000f8ec0ff */
[----:B------:R-:W-:Y:S07]  /*1b70*/  @P0 BRA `(.L_x_19) ;  /* 0x0000000000680947 */ /* 0x000fee0003800000 */
[----:B0-----:R-:W0:Y:S01]  /*1b80*/  LDC.64 R4, c[0x3][RZ] ;  /* 0x00c00000ff047b82 */ /* 0x001e220000000a00 */
[----:B------:R-:W-:-:S07]  /*1b90*/  ULEA UR8, UR7, UR6, 0x18 ;  /* 0x0000000607087291 */ /* 0x000fce000f8ec0ff */
[----:B------:R-:W2:Y:S01]  /*1ba0*/  LDC R7, c[0x3][0x8] ;  /* 0x00c00200ff077b82 */ /* 0x000ea20000000800 */
[-C--:B0-----:R-:W-:Y:S02]  /*1bb0*/  SHF.R.U32.HI R0, RZ, R2.reuse, R4 ;  /* 0x00000002ff007219 */ /* 0x081fe40000011604 */
[----:B------:R-:W-:-:S03]  /*1bc0*/  SHF.R.U32.HI R3, RZ, R2, R5 ;  /* 0x00000002ff037219 */ /* 0x000fc60000011605 */
[----:B------:R-:W-:Y:S02]  /*1bd0*/  IMAD.SHL.U32 R0, R0, 0x4, RZ ;  /* 0x0000000400007824 */ /* 0x000fe400078e00ff */
[----:B------:R-:W-:Y:S01]  /*1be0*/  IMAD.SHL.U32 R3, R3, 0x4, RZ ;  /* 0x0000000403037824 */ /* 0x000fe200078e00ff */
[----:B--2---:R-:W-:Y:S02]  /*1bf0*/  SHF.R.U32.HI R4, RZ, R2, R7 ;  /* 0x00000002ff047219 */ /* 0x004fe40000011607 */
[----:B------:R-:W-:Y:S02]  /*1c00*/  LOP3.LUT R0, R0, 0x3c, RZ, 0xc0, !PT ;  /* 0x0000003c00007812 */ /* 0x000fe400078ec0ff */
[----:B------:R-:W-:Y:S01]  /*1c10*/  LOP3.LUT R3, R3, 0x3c, RZ, 0xc0, !PT ;  /* 0x0000003c03037812 */ /* 0x000fe200078ec0ff */
[----:B------:R-:W-:-:S03]  /*1c20*/  IMAD.SHL.U32 R4, R4, 0x4, RZ ;  /* 0x0000000404047824 */ /* 0x000fc600078e00ff */
[----:B------:R-:W-:Y:S02]  /*1c30*/  LDS R0, [R0+UR4] ;  /* 0x0000000400007984 */ /* 0x000fe40008000800 */
[----:B------:R-:W-:Y:S02]  /*1c40*/  LOP3.LUT R5, R4, 0x3c, RZ, 0xc0, !PT ;  /* 0x0000003c04057812 */ /* 0x000fe400078ec0ff */
[----:B------:R-:W0:Y:S04]  /*1c50*/  LDS R3, [R3+UR4] ;  /* 0x0000000403037984 */ /* 0x000e280008000800 */
[----:B------:R-:W2:Y:S01]  /*1c60*/  LDS R5, [R5+UR4] ;  /* 0x0000000405057984 */ /* 0x000ea20008000800 */
[----:B0-----:R-:W-:-:S04]  /*1c70*/  FMUL R4, R0, R3 ;  /* 0x0000000300047220 */ /* 0x001fc80000400000 */
[----:B--2---:R-:W-:-:S05]  /*1c80*/  FMUL R7, R4, R5 ;  /* 0x0000000504077220 */ /* 0x004fca0000400000 */
[----:B------:R-:W-:Y:S04]  /*1c90*/  STS [R2+UR4+0x28], R7 ;  /* 0x0000280702007988 */ /* 0x000fe80008000804 */
[----:B------:R-:W0:Y:S04]  /*1ca0*/  LDS.64 R8, [UR8+0x238] ;  /* 0x00023808ff087984 */ /* 0x000e280008000a00 */
[----:B-1----:R-:W1:Y:S01]  /*1cb0*/  LDS.128 R12, [UR8+0x240] ;  /* 0x00024008ff0c7984 */ /* 0x002e620008000c00 */
[----:B0-----:R-:W-:-:S04]  /*1cc0*/  FFMA R9, R9, 2, R8 ;  /* 0x4000000009097823 */ /* 0x001fc80000000008 */
[----:B-1----:R-:W-:-:S04]  /*1cd0*/  FADD R12, R9, -R12 ;  /* 0x8000000c090c7221 */ /* 0x002fc80000000000 */
[----:B------:R-:W-:-:S04]  /*1ce0*/  FADD R13, R12, -R13 ;  /* 0x8000000d0c0d7221 */ /* 0x000fc80000000000 */
[----:B------:R-:W-:-:S05]  /*1cf0*/  FADD R3, R13, -R14 ;  /* 0x8000000e0d037221 */ /* 0x000fca0000000000 */
[----:B------:R0:W-:Y:S01]  /*1d00*/  STS [UR8+0x238], R3 ;  /* 0x00023803ff007988 */ /* 0x0001e20008000808 */
[----:B------:R-:W-:Y:S05]  /*1d10*/  BRA `(.L_x_20) ;  /* 0x0000000000147947 */ /* 0x000fea0003800000 */
.L_x_19:
[----:B------:R-:W-:-:S13]  /*1d20*/  ISETP.NE.AND P0, PT, R20, 0x5, PT ;  /* 0x000000051400780c */ /* 0x000fda0003f05270 */
[----:B------:R-:W-:Y:S05]  /*1d30*/  @P0 BREAK.RELIABLE B1 ;  /* 0x0000000000010942 */ /* 0x000fea0003800100 */
[----:B------:R-:W-:Y:S05]  /*1d40*/  @P0 BRA `(.L_x_21) ;  /* 0x0000000000ac0947 */ /* 0x000fea0003800000 */
[----:B------:R-:W-:-:S09]  /*1d50*/  ULEA UR8, UR7, UR6, 0x18 ;  /* 0x0000000607087291 */ /* 0x000fd2000f8ec0ff */
[----:B------:R-:W2:Y:S03]  /*1d60*/  LDS R3, [UR8+0x238] ;  /* 0x00023808ff037984 */ /* 0x000ea60008000800 */
.L_x_20:
[----:B------:R-:W-:Y:S05]  /*1d70*/  BSYNC.RELIABLE B1 ;  /* 0x0000000000017941 */ /* 0x000fea0003800100 */
.L_x_18:
[----:B--2---:R-:W-:-:S13]  /*1d80*/  FSETP.GT.AND P0, PT, R3, RZ, PT ;  /* 0x000000ff0300720b */ /* 0x004fda0003f04000 */
[----:B------:R-:W-:Y:S05]  /*1d90*/  @!P0 BRA `(.L_x_22) ;  /* 0x0000000000908947 */ /* 0x000fea0003800000 */
[----:B0-----:R-:W0:Y:S01]  /*1da0*/  LDC.64 R4, c[0x3][0x10] ;  /* 0x00c00400ff047b82 */ /* 0x001e220000000a00 */
[----:B------:R-:W2:Y:S01]  /*1db0*/  MUFU.RCP R8, R3 ;  /* 0x0000000300087308 */ /* 0x000ea20000001000 */
[----:B------:R-:W-:Y:S06]  /*1dc0*/  BSSY.RECONVERGENT B2, `(.L_x_23) ;  /* 0x000001f000027945 */ /* 0x000fec0003800200 */
[----:B------:R-:W3:Y:S08]  /*1dd0*/  LDC R9, c[0x3][0x18] ;  /* 0x00c00600ff097b82 */ /* 0x000ef00000000800 */
[----:B------:R-:W4:Y:S01]  /*1de0*/  LDC R7, c[0x3][0xc] ;  /* 0x00c00300ff077b82 */ /* 0x000f220000000800 */
[----:B--2---:R-:W-:-:S04]  /*1df0*/  FFMA R11, R8, -R3, 1 ;  /* 0x3f800000080b7423 */ /* 0x004fc80000000803 */
[----:B------:R-:W-:Y:S01]  /*1e00*/  FFMA R11, R8, R11, R8 ;  /* 0x0000000b080b7223 */ /* 0x000fe20000000008 */
[-C--:B0-----:R-:W-:Y:S02]  /*1e10*/  SHF.R.U32.HI R5, RZ, R2.reuse, R5 ;  /* 0x00000002ff057219 */ /* 0x081fe40000011605 */
[----:B------:R-:W-:-:S03]  /*1e20*/  SHF.R.U32.HI R4, RZ, R2, R4 ;  /* 0x00000002ff047219 */ /* 0x000fc60000011604 */
[----:B------:R-:W-:Y:S02]  /*1e30*/  IMAD.SHL.U32 R5, R5, 0x4, RZ ;  /* 0x0000000405057824 */ /* 0x000fe400078e00ff */
[----:B------:R-:W-:Y:S01]  /*1e40*/  IMAD.SHL.U32 R4, R4, 0x4, RZ ;  /* 0x0000000404047824 */ /* 0x000fe200078e00ff */
[-C--:B---3--:R-:W-:Y:S02]  /*1e50*/  SHF.R.U32.HI R6, RZ, R2.reuse, R9 ;  /* 0x00000002ff067219 */ /* 0x088fe40000011609 */
[----:B----4-:R-:W-:-:S03]  /*1e60*/  SHF.R.U32.HI R0, RZ, R2, R7 ;  /* 0x00000002ff007219 */ /* 0x010fc60000011607 */
[----:B------:R-:W-:Y:S01]  /*1e70*/  IMAD.SHL.U32 R7, R6, 0x4, RZ ;  /* 0x0000000406077824 */ /* 0x000fe200078e00ff */
[----:B------:R-:W-:Y:S02]  /*1e80*/  LOP3.LUT R6, R5, 0x3c, RZ, 0xc0, !PT ;  /* 0x0000003c05067812 */ /* 0x000fe400078ec0ff */
[----:B------:R-:W-:Y:S01]  /*1e90*/  LOP3.LUT R5, R4, 0x3c, RZ, 0xc0, !PT ;  /* 0x0000003c04057812 */ /* 0x000fe200078ec0ff */
[----:B------:R-:W-:Y:S01]  /*1ea0*/  IMAD.SHL.U32 R0, R0, 0x4, RZ ;  /* 0x0000000400007824 */ /* 0x000fe200078e00ff */
[----:B------:R-:W-:Y:S02]  /*1eb0*/  LOP3.LUT R7, R7, 0x3c, RZ, 0xc0, !PT ;  /* 0x0000003c07077812 */ /* 0x000fe400078ec0ff */
[----:B------:R-:W-:Y:S02]  /*1ec0*/  LDS R6, [R6+UR4] ;  /* 0x0000000406067984 */ /* 0x000fe40008000800 */
[----:B------:R-:W-:Y:S02]  /*1ed0*/  LOP3.LUT R4, R0, 0x3c, RZ, 0xc0, !PT ;  /* 0x0000003c00047812 */ /* 0x000fe400078ec0ff */
[----:B------:R-:W0:Y:S04]  /*1ee0*/  LDS R7, [R7+UR4] ;  /* 0x0000000407077984 */ /* 0x000e280008000800 */
[----:B------:R-:W-:Y:S04]  /*1ef0*/  LDS R5, [R5+UR4] ;  /* 0x0000000405057984 */ /* 0x000fe80008000800 */
[----:B------:R-:W2:Y:S01]  /*1f00*/  LDS R0, [R4+UR4] ;  /* 0x0000000404007984 */ /* 0x000ea20008000800 */
[----:B0-----:R-:W-:-:S04]  /*1f10*/  FMUL R9, R6, R7 ;  /* 0x0000000706097220 */ /* 0x001fc80000400000 */
[----:B--2---:R-:W-:-:S04]  /*1f20*/  FFMA R0, R0, R5, -R9 ;  /* 0x0000000500007223 */ /* 0x004fc80000000809 */
[----:B------:R-:W0:Y:S01]  /*1f30*/  FCHK P0, R0, R3 ;  /* 0x0000000300007302 */ /* 0x000e220000000000 */
[----:B------:R-:W-:-:S04]  /*1f40*/  FFMA R8, R0, R11, RZ ;  /* 0x0000000b00087223 */ /* 0x000fc800000000ff */
[----:B------:R-:W-:-:S04]  /*1f50*/  FFMA R6, R8, -R3, R0 ;  /* 0x8000000308067223 */ /* 0x000fc80000000000 */
[----:B------:R-:W-:Y:S01]  /*1f60*/  FFMA R11, R11, R6, R8 ;  /* 0x000000060b0b7223 */ /* 0x000fe20000000008 */
[----:B0-----:R-:W-:Y:S06]  /*1f70*/  @!P0 BRA `(.L_x_24) ;  /* 0x00000000000c8947 */ /* 0x001fec0003800000 */
[----:B------:R-:W-:-:S07]  /*1f80*/  MOV R4, 0x1fa0 ;  /* 0x00001fa000047802 */ /* 0x000fce0000000f00 */
[----:B-1----:R-:W-:Y:S05]  /*1f90*/  CALL.REL.NOINC `($__internal_1_$__cuda_sm3x_div_rn_noftz_f32_slowpath) ;  /* 0x0000000400147944 */ /* 0x002fea0003c00000 */
[----:B------:R-:W-:-:S07]  /*1fa0*/  IMAD.MOV.U32 R11, RZ, RZ, R8 ;  /* 0x000000ffff0b7224 */ /* 0x000fce00078e0008 */
.L_x_24:
[----:B------:R-:W-:Y:S05]  /*1fb0*/  BSYNC.RECONVERGENT B2 ;  /* 0x0000000000027941 */ /* 0x000fea0003800200 */
.L_x_23:
[----:B------:R3:W-:Y:S01]  /*1fc0*/  STS [R2+UR4+0x10], R11 ;  /* 0x0000100b02007988 */ /* 0x0007e20008000804 */
[----:B------:R-:W-:Y:S05]  /*1fd0*/  BRA `(.L_x_25) ;  /* 0x0000000000107947 */ /* 0x000fea0003800000 */
.L_x_22:
[----:B------:R2:W-:Y:S01]  /*1fe0*/  STS [R2+UR4+0x10], RZ ;  /* 0x000010ff02007988 */ /* 0x0005e20008000804 */
[----:B------:R-:W-:Y:S05]  /*1ff0*/  BRA `(.L_x_25) ;  /* 0x0000000000087947 */ /* 0x000fea0003800000 */
.L_x_21:
[----:B------:R-:W-:-:S13]  /*2000*/  ISETP.GT.U32.AND P0, PT, R20, 0xa, PT ;  /* 0x0000000a1400780c */ /* 0x000fda0003f04070 */
[----:B------:R-:W-:Y:S05]  /*2010*/  @P0 EXIT ;  /* 0x000000000000094d */ /* 0x000fea0003800000 */
.L_x_25:
[----:B------:R-:W-:Y:S05]  /*2020*/  BSYNC.RECONVERGENT B0 ;  /* 0x0000000000007941 */ /* 0x000fea0003800200 */
.L_x_17:
[----:B------:R-:W-:Y:S05]  /*2030*/  WARPSYNC.ALL ;  /* 0x0000000000007948 */ /* 0x000fea0003800000 */
[----:B0-----:R-:W0:Y:S01]  /*2040*/  LDS R3, [R2+UR4] ;  /* 0x0000000402037984 */ /* 0x001e220008000800 */
[----:B------:R-:W4:Y:S01]  /*2050*/  LDC.64 R4, c[0x0][0x380] ;  /* 0x0000e000ff047b82 */ /* 0x000f220000000a00 */
[----:B------:R-:W-:-:S04]  /*2060*/  VIADD R7, R20, UR5 ;  /* 0x0000000514077c36 */ /* 0x000fc80008000000 */
[----:B----4-:R-:W-:-:S05]  /*2070*/  IMAD.WIDE.U32 R4, R7, 0x4, R4 ;  /* 0x0000000407047825 */ /* 0x010fca00078e0004 */
[----:B0-----:R-:W-:Y:S01]  /*2080*/  STG.E desc[UR12][R4.64], R3 ;  /* 0x0000000304007986 */ /* 0x001fe2000c10190c */
[----:B------:R-:W-:Y:S05]  /*2090*/  EXIT ;  /* 0x000000000000794d */ /* 0x000fea0003800000 */
        .weak           $__internal_0_$__cuda_sm20_rcp_rn_f32_slowpath
        .type           $__internal_0_$__cuda_sm20_rcp_rn_f32_slowpath,@function
        .size           $__internal_0_$__cuda_sm20_rcp_rn_f32_slowpath,($__internal_1_$__cuda_sm3x_div_rn_noftz_f32_slowpath - $__internal_0_$__cuda_sm20_rcp_rn_f32_slowpath)
$__internal_0_$__cuda_sm20_rcp_rn_f32_slowpath:
[----:B------:R-:W-:Y:S01]  /*20a0*/  IMAD.SHL.U32 R13, R12, 0x2, RZ ;  /* 0x000000020c0d7824 */ /* 0x000fe200078e00ff */
[----:B------:R-:W-:Y:S04]  /*20b0*/  BSSY.RECONVERGENT B2, `(.L_x_26) ;  /* 0x0000030000027945 */ /* 0x000fe80003800200 */
[----:B------:R-:W-:-:S04]  /*20c0*/  SHF.R.U32.HI R23, RZ, 0x18, R13 ;  /* 0x00000018ff177819 */ /* 0x000fc8000001160d */
[----:B------:R-:W-:-:S13]  /*20d0*/  ISETP.NE.U32.AND P0, PT, R23, RZ, PT ;  /* 0x000000ff1700720c */ /* 0x000fda0003f05070 */
[----:B------:R-:W-:Y:S05]  /*20e0*/  @P0 BRA `(.L_x_27) ;  /* 0x0000000000280947 */ /* 0x000fea0003800000 */
[----:B------:R-:W-:-:S05]  /*20f0*/  IMAD.SHL.U32 R13, R12, 0x2, RZ ;  /* 0x000000020c0d7824 */ /* 0x000fca00078e00ff */
[----:B------:R-:W-:-:S13]  /*2100*/  ISETP.NE.AND P0, PT, R13, RZ, PT ;  /* 0x000000ff0d00720c */ /* 0x000fda0003f05270 */
[----:B------:R-:W-:Y:S01]  /*2110*/  @P0 FFMA R21, R12, 1.84467440737095516160e+19, RZ ;  /* 0x5f8000000c150823 */ /* 0x000fe200000000ff */
[----:B------:R-:W-:Y:S08]  /*2120*/  @!P0 MUFU.RCP R15, R12 ;  /* 0x0000000c000f8308 */ /* 0x000ff00000001000 */
[----:B------:R-:W0:Y:S02]  /*2130*/  @P0 MUFU.RCP R22, R21 ;  /* 0x0000001500160308 */ /* 0x000e240000001000 */
[----:B0-----:R-:W-:-:S04]  /*2140*/  @P0 FFMA R13, R21, R22, -1 ;  /* 0xbf800000150d0423 */ /* 0x001fc80000000016 */
[----:B------:R-:W-:-:S04]  /*2150*/  @P0 FADD.FTZ R13, -R13, -RZ ;  /* 0x800000ff0d0d0221 */ /* 0x000fc80000010100 */
[----:B------:R-:W-:-:S04]  /*2160*/  @P0 FFMA R13, R22, R13, R22 ;  /* 0x0000000d160d0223 */ /* 0x000fc80000000016 */
[----:B------:R-:W-:Y:S01]  /*2170*/  @P0 FFMA R15, R13, 1.84467440737095516160e+19, RZ ;  /* 0x5f8000000d0f0823 */ /* 0x000fe200000000ff */
[----:B------:R-:W-:Y:S06]  /*2180*/  BRA `(.L_x_28) ;  /* 0x0000000000887947 */ /* 0x000fec0003800000 */
.L_x_27:
[----:B------:R-:W-:-:S05]  /*2190*/  VIADD R25, R23, 0xffffff03 ;  /* 0xffffff0317197836 */ /* 0x000fca0000000000 */
[----:B------:R-:W-:-:S13]  /*21a0*/  ISETP.GT.U32.AND P0, PT, R25, 0x1, PT ;  /* 0x000000011900780c */ /* 0x000fda0003f04070 */
[----:B------:R-:W-:Y:S05]  /*21b0*/  @P0 BRA `(.L_x_29) ;  /* 0x0000000000780947 */ /* 0x000fea0003800000 */
[----:B------:R-:W-:Y:S01]  /*21c0*/  LOP3.LUT R13, R12, 0x7fffff, RZ, 0xc0, !PT ;  /* 0x007fffff0c0d7812 */ /* 0x000fe200078ec0ff */
[----:B------:R-:W-:-:S03]  /*21d0*/  IMAD.MOV.U32 R24, RZ, RZ, 0x3 ;  /* 0x00000003ff187424 */ /* 0x000fc600078e00ff */
[----:B------:R-:W-:Y:S02]  /*21e0*/  LOP3.LUT R13, R13, 0x3f800000, RZ, 0xfc, !PT ;  /* 0x3f8000000d0d7812 */ /* 0x000fe400078efcff */
[----:B------:R-:W-:Y:S02]  /*21f0*/  SHF.L.U32 R24, R24, R25, RZ ;  /* 0x0000001918187219 */ /* 0x000fe400000006ff */
[----:B------:R-:W0:Y:S02]  /*2200*/  MUFU.RCP R22, R13 ;  /* 0x0000000d00167308 */ /* 0x000e240000001000 */
[----:B0-----:R-:W-:-:S04]  /*2210*/  FFMA R15, R13, R22, -1 ;  /* 0xbf8000000d0f7423 */ /* 0x001fc80000000016 */
[----:B------:R-:W-:-:S04]  /*2220*/  FADD.FTZ R15, -R15, -RZ ;  /* 0x800000ff0f0f7221 */ /* 0x000fc80000010100 */
[CCC-:B------:R-:W-:Y:S01]  /*2230*/  FFMA.RM R21, R22.reuse, R15.reuse, R22.reuse ;  /* 0x0000000f16157223 */ /* 0x1c0fe20000004016 */
[----:B------:R-:W-:-:S04]  /*2240*/  FFMA.RP R22, R22, R15, R22 ;  /* 0x0000000f16167223 */ /* 0x000fc80000008016 */
[C---:B------:R-:W-:Y:S02]  /*2250*/  LOP3.LUT R15, R21.reuse, 0x7fffff, RZ, 0xc0, !PT ;  /* 0x007fffff150f7812 */ /* 0x040fe400078ec0ff */
[----:B------:R-:W-:Y:S02]  /*2260*/  FSETP.NEU.FTZ.AND P0, PT, R21, R22, PT ;  /* 0x000000161500720b */ /* 0x000fe40003f1d000 */
[----:B------:R-:W-:Y:S02]  /*2270*/  LOP3.LUT R15, R15, 0x800000, RZ, 0xfc, !PT ;  /* 0x008000000f0f7812 */ /* 0x000fe400078efcff */
[----:B------:R-:W-:Y:S02]  /*2280*/  SEL R21, RZ, 0xffffffff, !P0 ;  /* 0xffffffffff157807 */ /* 0x000fe40004000000 */
[----:B------:R-:W-:-:S03]  /*2290*/  LOP3.LUT R24, R24, R15, RZ, 0xc0, !PT ;  /* 0x0000000f18187212 */ /* 0x000fc600078ec0ff */
[----:B------:R-:W-:Y:S01]  /*22a0*/  IMAD.MOV R22, RZ, RZ, -R21 ;  /* 0x000000ffff167224 */ /* 0x000fe200078e0a15 */
[----:B------:R-:W-:-:S04]  /*22b0*/  SHF.R.U32.HI R24, RZ, R25, R24 ;  /* 0x00000019ff187219 */ /* 0x000fc80000011618 */
[--C-:B------:R-:W-:Y:S01]  /*22c0*/  LOP3.LUT P1, RZ, R22, R25, R15.reuse, 0xf8, !PT ;  /* 0x0000001916ff7212 */ /* 0x100fe2000782f80f */
[----:B------:R-:W-:Y:S01]  /*22d0*/  VIADD R22, R23, 0xffffff04 ;  /* 0xffffff0417167836 */ /* 0x000fe20000000000 */
[C---:B------:R-:W-:Y:S02]  /*22e0*/  LOP3.LUT P0, RZ, R24.reuse, 0x1, RZ, 0xc0, !PT ;  /* 0x0000000118ff7812 */ /* 0x040fe4000780c0ff */
[----:B------:R-:W-:Y:S02]  /*22f0*/  LOP3.LUT P2, RZ, R24, 0x2, RZ, 0xc0, !PT ;  /* 0x0000000218ff7812 */ /* 0x000fe4000784c0ff */
[----:B------:R-:W-:Y:S02]  /*2300*/  SHF.R.U32.HI R15, RZ, R22, R15 ;  /* 0x00000016ff0f7219 */ /* 0x000fe4000001160f */
[----:B------:R-:W-:Y:S02]  /*2310*/  PLOP3.LUT P0, PT, P0, P1, P2, 0xe0, 0x0 ;  /* 0x000000000000781c */ /* 0x000fe40000703c20 */
[----:B------:R-:W-:-:S02]  /*2320*/  LOP3.LUT P1, RZ, R12, 0x7fffff, RZ, 0xc0, !PT ;  /* 0x007fffff0cff7812 */ /* 0x000fc4000782c0ff */
[----:B------:R-:W-:-:S05]  /*2330*/  SEL R13, RZ, 0x1, !P0 ;  /* 0x00000001ff0d7807 */ /* 0x000fca0004000000 */
[----:B------:R-:W-:-:S05]  /*2340*/  IMAD.MOV R13, RZ, RZ, -R13 ;  /* 0x000000ffff0d7224 */ /* 0x000fca00078e0a0d */
[----:B------:R-:W-:-:S13]  /*2350*/  ISETP.GE.AND P0, PT, R13, RZ, PT ;  /* 0x000000ff0d00720c */ /* 0x000fda0003f06270 */
[----:B------:R-:W-:-:S04]  /*2360*/  @!P0 VIADD R15, R15, 0x1 ;  /* 0x000000010f0f8836 */ /* 0x000fc80000000000 */
[----:B------:R-:W-:-:S05]  /*2370*/  @!P1 IMAD.SHL.U32 R15, R15, 0x2, RZ ;  /* 0x000000020f0f9824 */ /* 0x000fca00078e00ff */
[----:B------:R-:W-:Y:S01]  /*2380*/  LOP3.LUT R15, R15, 0x80000000, R12, 0xf8, !PT ;  /* 0x800000000f0f7812 */ /* 0x000fe200078ef80c */
[----:B------:R-:W-:Y:S06]  /*2390*/  BRA `(.L_x_28) ;  /* 0x0000000000047947 */ /* 0x000fec0003800000 */
.L_x_29:
[----:B------:R0:W1:Y:S02]  /*23a0*/  MUFU.RCP R15, R12 ;  /* 0x0000000c000f7308 */ /* 0x0000640000001000 */
.L_x_28:
[----:B------:R-:W-:Y:S05]  /*23b0*/  BSYNC.RECONVERGENT B2 ;  /* 0x0000000000027941 */ /* 0x000fea0003800200 */
.L_x_26:
[----:B-1----:R-:W-:Y:S02]  /*23c0*/  IMAD.MOV.U32 R13, RZ, RZ, R15 ;  /* 0x000000ffff0d7224 */ /* 0x002fe400078e000f */
[----:B------:R-:W-:-:S04]  /*23d0*/  IMAD.MOV.U32 R15, RZ, RZ, 0x0 ;  /* 0x00000000ff0f7424 */ /* 0x000fc800078e00ff */
[----:B0-----:R-:W-:Y:S05]  /*23e0*/  RET.REL.NODEC R14 `(_Z17GMMFinalizeKernelILi4ELb1EEvPfS0_ii) ;  /* 0xffffffdc0e047950 */ /* 0x001fea0003c3ffff */
        .weak           $__internal_1_$__cuda_sm3x_div_rn_noftz_f32_slowpath
        .type           $__internal_1_$__cuda_sm3x_div_rn_noftz_f32_slowpath,@function
        .size           $__internal_1_$__cuda_sm3x_div_rn_noftz_f32_slowpath,(.L_x_299 - $__internal_1_$__cuda_sm3x_div_rn_noftz_f32_slowpath)
$__internal_1_$__cuda_sm3x_div_rn_noftz_f32_slowpath:
[----:B------:R-:W-:Y:S01]  /*23f0*/  SHF.R.U32.HI R6, RZ, 0x17, R3 ;  /* 0x00000017ff067819 */ /* 0x000fe20000011603 */
[----:B------:R-:W-:Y:S01]  /*2400*/  BSSY.RECONVERGENT B3, `(.L_x_30) ;  /* 0x0000063000037945 */ /* 0x000fe20003800200 */
[--C-:B------:R-:W-:Y:S02]  /*2410*/  SHF.R.U32.HI R5, RZ, 0x17, R0.reuse ;  /* 0x00000017ff057819 */ /* 0x100fe40000011600 */
[----:B------:R-:W-:Y:S01]  /*2420*/  LOP3.LUT R10, R6, 0xff, RZ, 0xc0, !PT ;  /* 0x000000ff060a7812 */ /* 0x000fe200078ec0ff */
[----:B------:R-:W-:Y:S01]  /*2430*/  IMAD.MOV.U32 R6, RZ, RZ, R0 ;  /* 0x000000ffff067224 */ /* 0x000fe200078e0000 */
[----:B------:R-:W-:-:S03]  /*2440*/  LOP3.LUT R5, R5, 0xff, RZ, 0xc0, !PT ;  /* 0x000000ff05057812 */ /* 0x000fc600078ec0ff */
[----:B------:R-:W-:Y:S02]  /*2450*/  VIADD R9, R10, 0xffffffff ;  /* 0xffffffff0a097836 */ /* 0x000fe40000000000 */
[----:B------:R-:W-:-:S03]  /*2460*/  VIADD R8, R5, 0xffffffff ;  /* 0xffffffff05087836 */ /* 0x000fc60000000000 */
[----:B------:R-:W-:-:S04]  /*2470*/  ISETP.GT.U32.AND P0, PT, R9, 0xfd, PT ;  /* 0x000000fd0900780c */ /* 0x000fc80003f04070 */
[----:B------:R-:W-:-:S13]  /*2480*/  ISETP.GT.U32.OR P0, PT, R8, 0xfd, P0 ;  /* 0x000000fd0800780c */ /* 0x000fda0000704470 */
[----:B------:R-:W-:Y:S01]  /*2490*/  @!P0 IMAD.MOV.U32 R7, RZ, RZ, RZ ;  /* 0x000000ffff078224 */ /* 0x000fe200078e00ff */
[----:B------:R-:W-:Y:S06]  /*24a0*/  @!P0 BRA `(.L_x_31) ;  /* 0x00000000005c8947 */ /* 0x000fec0003800000 */
[----:B------:R-:W-:Y:S02]  /*24b0*/  FSETP.GTU.FTZ.AND P1, PT, |R3|, +INF , PT ;  /* 0x7f8000000300780b */ /* 0x000fe40003f3c200 */
[----:B------:R-:W-:-:S04]  /*24c0*/  FSETP.GTU.FTZ.AND P0, PT, |R0|, +INF , PT ;  /* 0x7f8000000000780b */ /* 0x000fc80003f1c200 */
[----:B------:R-:W-:-:S13]  /*24d0*/  PLOP3.LUT P0, PT, P0, P1, PT, 0xf8, 0x8f ;  /* 0x00000000008f781c */ /* 0x000fda0000703f70 */
[----:B------:R-:W-:Y:S05]  /*24e0*/  @P0 BRA `(.L_x_32) ;  /* 0x00000004004c0947 */ /* 0x000fea0003800000 */
[----:B------:R-:W-:-:S13]  /*24f0*/  LOP3.LUT P0, RZ, R3, 0x7fffffff, R6, 0xc8, !PT ;  /* 0x7fffffff03ff7812 */ /* 0x000fda000780c806 */
[----:B------:R-:W-:Y:S05]  /*2500*/  @!P0 BRA `(.L_x_33) ;  /* 0x00000004003c8947 */ /* 0x000fea0003800000 */
[C---:B------:R-:W-:Y:S02]  /*2510*/  FSETP.NEU.FTZ.AND P1, PT, |R0|.reuse, +INF , PT ;  /* 0x7f8000000000780b */ /* 0x040fe40003f3d200 */
[----:B------:R-:W-:Y:S02]  /*2520*/  FSETP.NEU.FTZ.AND P2, PT, |R3|, +INF , PT ;  /* 0x7f8000000300780b */ /* 0x000fe40003f5d200 */
[----:B------:R-:W-:-:S11]  /*2530*/  FSETP.NEU.FTZ.AND P0, PT, |R0|, +INF , PT ;  /* 0x7f8000000000780b */ /* 0x000fd60003f1d200 */
[----:B------:R-:W-:Y:S05]  /*2540*/  @!P2 BRA !P1, `(.L_x_33) ;  /* 0x00000004002ca947 */ /* 0x000fea0004800000 */
[----:B------:R-:W-:-:S04]  /*2550*/  LOP3.LUT P1, RZ, R6, 0x7fffffff, RZ, 0xc0, !PT ;  /* 0x7fffffff06ff7812 */ /* 0x000fc8000782c0ff */
[----:B------:R-:W-:-:S13]  /*2560*/  PLOP3.LUT P1, PT, P2, P1, PT, 0x2f, 0xf2 ;  /* 0x0000000000f2781c */ /* 0x000fda0001722577 */
[----:B------:R-:W-:Y:S05]  /*2570*/  @P1 BRA `(.L_x_34) ;  /* 0x0000000400181947 */ /* 0x000fea0003800000 */
[----:B------:R-:W-:-:S04]  /*2580*/  LOP3.LUT P1, RZ, R3, 0x7fffffff, RZ, 0xc0, !PT ;  /* 0x7fffffff03ff7812 */ /* 0x000fc8000782c0ff */
[----:B------:R-:W-:-:S13]  /*2590*/  PLOP3.LUT P0, PT, P0, P1, PT, 0x2f, 0xf2 ;  /* 0x0000000000f2781c */ /* 0x000fda0000702577 */
[----:B------:R-:W-:Y:S05]  /*25a0*/  @P0 BRA `(.L_x_35) ;  /* 0x0000000400000947 */ /* 0x000fea0003800000 */
[----:B------:R-:W-:Y:S02]  /*25b0*/  ISETP.GE.AND P0, PT, R8, RZ, PT ;  /* 0x000000ff0800720c */ /* 0x000fe40003f06270 */
[----:B------:R-:W-:-:S11]  /*25c0*/  ISETP.GE.AND P1, PT, R9, RZ, PT ;  /* 0x000000ff0900720c */ /* 0x000fd60003f26270 */
[----:B------:R-:W-:Y:S02]  /*25d0*/  @P0 IMAD.MOV.U32 R7, RZ, RZ, RZ ;  /* 0x000000ffff070224 */ /* 0x000fe400078e00ff */
[----:B------:R-:W-:Y:S01]  /*25e0*/  @!P0 FFMA R6, R0, 1.84467440737095516160e+19, RZ ;  /* 0x5f80000000068823 */ /* 0x000fe200000000ff */
[----:B------:R-:W-:Y:S02]  /*25f0*/  @!P0 IMAD.MOV.U32 R7, RZ, RZ, -0x40 ;  /* 0xffffffc0ff078424 */ /* 0x000fe400078e00ff */
[----:B------:R-:W-:Y:S02]  /*2600*/  @!P1 FFMA R3, R3, 1.84467440737095516160e+19, RZ ;  /* 0x5f80000003039823 */ /* 0x000fe400000000ff */
[----:B------:R-:W-:-:S07]  /*2610*/  @!P1 VIADD R7, R7, 0x40 ;  /* 0x0000004007079836 */ /* 0x000fce0000000000 */
.L_x_31:
[----:B------:R-:W-:Y:S01]  /*2620*/  LEA R0, R10, 0xc0800000, 0x17 ;  /* 0xc08000000a007811 */ /* 0x000fe200078eb8ff */
[----:B------:R-:W-:Y:S01]  /*2630*/  VIADD R5, R5, 0xffffff81 ;  /* 0xffffff8105057836 */ /* 0x000fe20000000000 */
[----:B------:R-:W-:Y:S03]  /*2640*/  BSSY.RECONVERGENT B4, `(.L_x_36) ;  /* 0x0000035000047945 */ /* 0x000fe60003800200 */
[----:B------:R-:W-:Y:S02]  /*2650*/  IMAD.IADD R3, R3, 0x1, -R0 ;  /* 0x0000000103037824 */ /* 0x000fe400078e0a00 */
[----:B------:R-:W-:Y:S02]  /*2660*/  IMAD R0, R5, -0x800000, R6 ;  /* 0xff80000005007824 */ /* 0x000fe400078e0206 */
[----:B------:R-:W0:Y:S01]  /*2670*/  MUFU.RCP R8, R3 ;  /* 0x0000000300087308 */ /* 0x000e220000001000 */
[----:B------:R-:W-:-:S04]  /*2680*/  FADD.FTZ R9, -R3, -RZ ;  /* 0x800000ff03097221 */ /* 0x000fc80000010100 */
[----:B0-----:R-:W-:-:S04]  /*2690*/  FFMA R11, R8, R9, 1 ;  /* 0x3f800000080b7423 */ /* 0x001fc80000000009 */
[----:B------:R-:W-:-:S04]  /*26a0*/  FFMA R13, R8, R11, R8 ;  /* 0x0000000b080d7223 */ /* 0x000fc80000000008 */
[----:B------:R-:W-:-:S04]  /*26b0*/  FFMA R6, R0, R13, RZ ;  /* 0x0000000d00067223 */ /* 0x000fc800000000ff */
[----:B------:R-:W-:-:S04]  /*26c0*/  FFMA R11, R9, R6, R0 ;  /* 0x00000006090b7223 */ /* 0x000fc80000000000 */
[----:B------:R-:W-:Y:S01]  /*26d0*/  FFMA R12, R13, R11, R6 ;  /* 0x0000000b0d0c7223 */ /* 0x000fe20000000006 */
[----:B------:R-:W-:-:S03]  /*26e0*/  IADD3 R6, PT, PT, R5, 0x7f, -R10 ;  /* 0x0000007f05067810 */ /* 0x000fc60007ffe80a */
[----:B------:R-:W-:Y:S02]  /*26f0*/  FFMA R9, R9, R12, R0 ;  /* 0x0000000c09097223 */ /* 0x000fe40000000000 */
[----:B------:R-:W-:Y:S02]  /*2700*/  IMAD.IADD R7, R6, 0x1, R7 ;  /* 0x0000000106077824 */ /* 0x000fe400078e0207 */
[----:B------:R-:W-:-:S05]  /*2710*/  FFMA R8, R13, R9, R12 ;  /* 0x000000090d087223 */ /* 0x000fca000000000c */
[----:B------:R-:W-:-:S04]  /*2720*/  SHF.R.U32.HI R0, RZ, 0x17, R8 ;  /* 0x00000017ff007819 */ /* 0x000fc80000011608 */
[----:B------:R-:W-:-:S05]  /*2730*/  LOP3.LUT R0, R0, 0xff, RZ, 0xc0, !PT ;  /* 0x000000ff00007812 */ /* 0x000fca00078ec0ff */
[----:B------:R-:W-:-:S04]  /*2740*/  IMAD.IADD R10, R0, 0x1, R7 ;  /* 0x00000001000a7824 */ /* 0x000fc800078e0207 */
[----:B------:R-:W-:-:S05]  /*2750*/  VIADD R0, R10, 0xffffffff ;  /* 0xffffffff0a007836 */ /* 0x000fca0000000000 */
[----:B------:R-:W-:-:S13]  /*2760*/  ISETP.GE.U32.AND P0, PT, R0, 0xfe, PT ;  /* 0x000000fe0000780c */ /* 0x000fda0003f06070 */
[----:B------:R-:W-:Y:S05]  /*2770*/  @!P0 BRA `(.L_x_37) ;  /* 0x0000000000808947 */ /* 0x000fea0003800000 */
[----:B------:R-:W-:-:S13]  /*2780*/  ISETP.GT.AND P0, PT, R10, 0xfe, PT ;  /* 0x000000fe0a00780c */ /* 0x000fda0003f04270 */
[----:B------:R-:W-:Y:S05]  /*2790*/  @P0 BRA `(.L_x_38) ;  /* 0x00000000006c0947 */ /* 0x000fea0003800000 */
[----:B------:R-:W-:-:S13]  /*27a0*/  ISETP.GE.AND P0, PT, R10, 0x1, PT ;  /* 0x000000010a00780c */ /* 0x000fda0003f06270 */
[----:B------:R-:W-:Y:S05]  /*27b0*/  @P0 BRA `(.L_x_39) ;  /* 0x0000000000740947 */ /* 0x000fea0003800000 */
[----:B------:R-:W-:Y:S02]  /*27c0*/  ISETP.GE.AND P0, PT, R10, -0x18, PT ;  /* 0xffffffe80a00780c */ /* 0x000fe40003f06270 */
[----:B------:R-:W-:-:S11]  /*27d0*/  LOP3.LUT R8, R8, 0x80000000, RZ, 0xc0, !PT ;  /* 0x8000000008087812 */ /* 0x000fd600078ec0ff */
[----:B------:R-:W-:Y:S05]  /*27e0*/  @!P0 BRA `(.L_x_39) ;  /* 0x0000000000688947 */ /* 0x000fea0003800000 */
[CCC-:B------:R-:W-:Y:S01]  /*27f0*/  FFMA.RZ R0, R13.reuse, R9.reuse, R12.reuse ;  /* 0x000000090d007223 */ /* 0x1c0fe2000000c00c */
[C---:B------:R-:W-:Y:S02]  /*2800*/  VIADD R6, R10.reuse, 0x20 ;  /* 0x000000200a067836 */ /* 0x040fe40000000000 */
[CC--:B------:R-:W-:Y:S01]  /*2810*/  FFMA.RM R3, R13.reuse, R9.reuse, R12 ;  /* 0x000000090d037223 */ /* 0x0c0fe2000000400c */
[----:B------:R-:W-:Y:S01]  /*2820*/  IMAD.MOV R7, RZ, RZ, -R10 ;  /* 0x000000ffff077224 */ /* 0x000fe200078e0a0a */
[----:B------:R-:W-:Y:S02]  /*2830*/  ISETP.NE.AND P2, PT, R10, RZ, PT ;  /* 0x000000ff0a00720c */ /* 0x000fe40003f45270 */
[----:B------:R-:W-:Y:S01]  /*2840*/  LOP3.LUT R5, R0, 0x7fffff, RZ, 0xc0, !PT ;  /* 0x007fffff00057812 */ /* 0x000fe200078ec0ff */
[----:B------:R-:W-:Y:S01]  /*2850*/  FFMA.RP R0, R13, R9, R12 ;  /* 0x000000090d007223 */ /* 0x000fe2000000800c */
[----:B------:R-:W-:Y:S02]  /*2860*/  ISETP.NE.AND P1, PT, R10, RZ, PT ;  /* 0x000000ff0a00720c */ /* 0x000fe40003f25270 */
[----:B------:R-:W-:-:S02]  /*2870*/  LOP3.LUT R5, R5, 0x800000, RZ, 0xfc, !PT ;  /* 0x0080000005057812 */ /* 0x000fc400078efcff */
[----:B------:R-:W-:Y:S02]  /*2880*/  FSETP.NEU.FTZ.AND P0, PT, R0, R3, PT ;  /* 0x000000030000720b */ /* 0x000fe40003f1d000 */
[----:B------:R-:W-:Y:S02]  /*2890*/  SHF.L.U32 R6, R5, R6, RZ ;  /* 0x0000000605067219 */ /* 0x000fe400000006ff */
[----:B------:R-:W-:Y:S02]  /*28a0*/  SEL R0, R7, RZ, P2 ;  /* 0x000000ff07007207 */ /* 0x000fe40001000000 */
[----:B------:R-:W-:Y:S02]  /*28b0*/  ISETP.NE.AND P1, PT, R6, RZ, P1 ;  /* 0x000000ff0600720c */ /* 0x000fe40000f25270 */
[----:B------:R-:W-:Y:S02]  /*28c0*/  SHF.R.U32.HI R0, RZ, R0, R5 ;  /* 0x00000000ff007219 */ /* 0x000fe40000011605 */
[----:B------:R-:W-:-:S02]  /*28d0*/  PLOP3.LUT P0, PT, P0, P1, PT, 0xf8, 0x8f ;  /* 0x00000000008f781c */ /* 0x000fc40000703f70 */
[----:B------:R-:W-:Y:S02]  /*28e0*/  SHF.R.U32.HI R6, RZ, 0x1, R0 ;  /* 0x00000001ff067819 */ /* 0x000fe40000011600 */
[----:B------:R-:W-:-:S04]  /*28f0*/  SEL R3, RZ, 0x1, !P0 ;  /* 0x00000001ff037807 */ /* 0x000fc80004000000 */
[----:B------:R-:W-:-:S04]  /*2900*/  LOP3.LUT R3, R3, 0x1, R6, 0xf8, !PT ;  /* 0x0000000103037812 */ /* 0x000fc800078ef806 */
[----:B------:R-:W-:-:S05]  /*2910*/  LOP3.LUT R3, R3, R0, RZ, 0xc0, !PT ;  /* 0x0000000003037212 */ /* 0x000fca00078ec0ff */
[----:B------:R-:W-:-:S05]  /*2920*/  IMAD.IADD R3, R6, 0x1, R3 ;  /* 0x0000000106037824 */ /* 0x000fca00078e0203 */
[----:B------:R-:W-:Y:S01]  /*2930*/  LOP3.LUT R8, R3, R8, RZ, 0xfc, !PT ;  /* 0x0000000803087212 */ /* 0x000fe200078efcff */
[----:B------:R-:W-:Y:S06]  /*2940*/  BRA `(.L_x_39) ;  /* 0x0000000000107947 */ /* 0x000fec0003800000 */
.L_x_38:
[----:B------:R-:W-:-:S04]  /*2950*/  LOP3.LUT R8, R8, 0x80000000, RZ, 0xc0, !PT ;  /* 0x8000000008087812 */ /* 0x000fc800078ec0ff */
[----:B------:R-:W-:Y:S01]  /*2960*/  LOP3.LUT R8, R8, 0x7f800000, RZ, 0xfc, !PT ;  /* 0x7f80000008087812 */ /* 0x000fe200078efcff */
[----:B------:R-:W-:Y:S06]  /*2970*/  BRA `(.L_x_39) ;  /* 0x0000000000047947 */ /* 0x000fec0003800000 */
.L_x_37:
[----:B------:R-:W-:-:S07]  /*2980*/  IMAD R8, R7, 0x800000, R8 ;  /* 0x0080000007087824 */ /* 0x000fce00078e0208 */
.L_x_39:
[----:B------:R-:W-:Y:S05]  /*2990*/  BSYNC.RECONVERGENT B4 ;  /* 0x0000000000047941 */ /* 0x000fea0003800200 */
.L_x_36:
[----:B------:R-:W-:Y:S05]  /*29a0*/  BRA `(.L_x_40) ;  /* 0x0000000000207947 */ /* 0x000fea0003800000 */
.L_x_35:
[----:B------:R-:W-:-:S04]  /*29b0*/  LOP3.LUT R3, R3, 0x80000000, R6, 0x48, !PT ;  /* 0x8000000003037812 */ /* 0x000fc800078e4806 */
[----:B------:R-:W-:Y:S01]  /*29c0*/  LOP3.LUT R8, R3, 0x7f800000, RZ, 0xfc, !PT ;  /* 0x7f80000003087812 */ /* 0x000fe200078efcff */
[----:B------:R-:W-:Y:S06]  /*29d0*/  BRA `(.L_x_40) ;  /* 0x0000000000147947 */ /* 0x000fec0003800000 */
.L_x_34:
[----:B------:R-:W-:Y:S01]  /*29e0*/  LOP3.LUT R8, R3, 0x80000000, R6, 0x48, !PT ;  /* 0x8000000003087812 */ /* 0x000fe200078e4806 */
[----:B------:R-:W-:Y:S06]  /*29f0*/  BRA `(.L_x_40) ;  /* 0x00000000000c7947 */ /* 0x000fec0003800000 */
.L_x_33:
[----:B------:R-:W0:Y:S01]  /*2a00*/  MUFU.RSQ R8, -QNAN ;  /* 0xffc0000000087908 */ /* 0x000e220000001400 */
[----:B------:R-:W-:Y:S05]  /*2a10*/  BRA `(.L_x_40) ;  /* 0x0000000000047947 */ /* 0x000fea0003800000 */
.L_x_32:
[----:B------:R-:W-:-:S07]  /*2a20*/  FADD.FTZ R8, R0, R3 ;  /* 0x0000000300087221 */ /* 0x000fce0000010000 */
.L_x_40:
[----:B------:R-:W-:Y:S05]  /*2a30*/  BSYNC.RECONVERGENT B3 ;  /* 0x0000000000037941 */ /* 0x000fea0003800200 */
.L_x_30:
[----:B------:R-:W-:-:S04]  /*2a40*/  IMAD.MOV.U32 R5, RZ, RZ, 0x0 ;  /* 0x00000000ff057424 */ /* 0x000fc800078e00ff */
[----:B0-----:R-:W-:Y:S05]  /*2a50*/  RET.REL.NODEC R4 `(_Z17GMMFinalizeKernelILi4ELb1EEvPfS0_ii) ;  /* 0xffffffd404687950 */ /* 0x001fea0003c3ffff */
.L_x_41:
[----:B------:R-:W-:-:S00]  /*2a60*/  BRA `(.L_x_41) ;  /* 0xfffffffc00fc7947 */ /* 0x000fc0000383ffff */
[----:B------:R-:W-:-:S00]  /*2a70*/  NOP ;  /* 0x0000000000007918 */ /* 0x000fc00000000000 */
        /* <DEDUP_REMOVED lines=8> */
.L_x_299:


//--------------------- .text._Z17GMMFinalizeKernelILi4ELb0EEvPfS0_ii --------------------------
	.section	.text._Z17GMMFinalizeKernelILi4ELb0EEvPfS0_ii,"ax",@progbits
	.align	128
        .global         _Z17GMMFinalizeKernelILi4ELb0EEvPfS0_ii
        .type           _Z17GMMFinalizeKernelILi4ELb0EEvPfS0_ii,@function
        .size           _Z17GMMFinalizeKernelILi4ELb0EEvPfS0_ii,(.L_x_300 - _Z17GMMFinalizeKernelILi4ELb0EEvPfS0_ii)
        .other          _Z17GMMFinalizeKernelILi4ELb0EEvPfS0_ii,@"STO_CUDA_ENTRY STV_DEFAULT"
_Z17GMMFinalizeKernelILi4ELb0EEvPfS0_ii:
.text._Z17GMMFinalizeKernelILi4ELb0EEvPfS0_ii:
        /* <DEDUP_REMOVED lines=45> */
.L_x_58:
        /* <DEDUP_REMOVED lines=45> */
.L_x_46:
        /* <DEDUP_REMOVED lines=116> */
.L_x_45:
[----:B------:R-:W-:Y:S05]  /*0ce0*/  BSYNC.RECONVERGENT B1 ;  /* 0x0000000000017941 */ /* 0x000fea0003800200 */
.L_x_44:
        /* <DEDUP_REMOVED lines=65> */
.L_x_48:
[----:B------:R-:W-:Y:S05]  /*1100*/  BSYNC.RECONVERGENT B1 ;  /* 0x0000000000017941 */ /* 0x000fea0003800200 */
.L_x_47:
        /* <DEDUP_REMOVED lines=37> */
.L_x_50:
[----:B------:R-:W-:Y:S05]  /*1360*/  BSYNC.RECONVERGENT B1 ;  /* 0x0000000000017941 */ /* 0x000fea0003800200 */
.L_x_49:
        /* <DEDUP_REMOVED lines=27> */
.L_x_43:
[----:B------:R-:W-:Y:S05]  /*1520*/  BSYNC.RECONVERGENT B0 ;  /* 0x0000000000007941 */ /* 0x000fea0003800200 */
.L_x_42:
        /* <DEDUP_REMOVED lines=36> */
.L_x_246:
[----:B------:R-:W-:Y:S05]  /*1770*/  BRX R22 -0x1780                                                         (*"BRANCH_TARGETS .L_x_247,.L_x_248,.L_x_249,.L_x_54"*) ;  /* 0xffffffe816207949 */ /* 0x000fea000383ffff */
.L_x_249:
[----:B------:R-:W-:Y:S04]  /*1780*/  LDS R13, [UR9+0x214] ;  /* 0x00021409ff0d7984 */ /* 0x000fe80008000800 */
[----:B------:R-:W1:Y:S02]  /*1790*/  LDS R14, [UR9+0x21c] ;  /* 0x00021c09ff0e7984 */ /* 0x000e640008000800 */
[----:B-1----:R-:W-:Y:S01]  /*17a0*/  FMUL R13, R13, R14 ;  /* 0x0000000e0d0d7220 */ /* 0x002fe20000400000 */
[----:B------:R-:W-:Y:S06]  /*17b0*/  BRA `(.L_x_54) ;  /* 0x0000000000587947 */ /* 0x000fec0003800000 */
.L_x_247:
[----:B------:R-:W1:Y:S02]  /*17c0*/  LDS R13, [UR9+0x214] ;  /* 0x00021409ff0d7984 */ /* 0x000e640008000800 */
[----:B-1----:R-:W-:Y:S01]  /*17d0*/  FFMA R13, R13, R13, 0.0010000000474974513054 ;  /* 0x3a83126f0d0d7423 */ /* 0x002fe2000000000d */
[----:B------:R-:W-:Y:S06]  /*17e0*/  BRA `(.L_x_54) ;  /* 0x00000000004c7947 */ /* 0x000fec0003800000 */
.L_x_248:
[----:B------:R-:W-:Y:S04]  /*17f0*/  LDS R14, [UR9+0x214] ;  /* 0x00021409ff0e7984 */ /* 0x000fe80008000800 */
[----:B------:R-:W1:Y:S02]  /*1800*/  LDS R13, [UR9+0x218] ;  /* 0x00021809ff0d7984 */ /* 0x000e640008000800 */
[----:B-1----:R-:W-:Y:S01]  /*1810*/  FMUL R13, R14, R13 ;  /* 0x0000000d0e0d7220 */ /* 0x002fe20000400000 */
[----:B------:R-:W-:Y:S06]  /*1820*/  BRA `(.L_x_54) ;  /* 0x00000000003c7947 */ /* 0x000fec0003800000 */
.L_x_53:
[----:B------:R-:W-:Y:S02]  /*1830*/  IMAD.MOV.U32 R14, RZ, RZ, -0x7 ;  /* 0xfffffff9ff0e7424 */ /* 0x000fe400078e00ff */
[----:B------:R-:W-:-:S05]  /*1840*/  IMAD.U32 R21, RZ, RZ, UR4 ;  /* 0x00000004ff157e24 */ /* 0x000fca000f8e00ff */
[----:B------:R-:W-:-:S05]  /*1850*/  VIADDMNMX.U32 R14, R14, R21, 0x3, PT ;  /* 0x000000030e0e7446 */ /* 0x000fca0003800015 */
[----:B------:R-:W-:-:S04]  /*1860*/  IMAD.SHL.U32 R14, R14, 0x4, RZ ;  /* 0x000000040e0e7824 */ /* 0x000fc800078e00ff */
[----:B------:R-:W1:Y:S02]  /*1870*/  LDC R22, c[0x2][R14+0x10] ;  /* 0x008004000e167b82 */ /* 0x000e640000000800 */
[----:B-1----:R-:W-:-:S04]  /*1880*/  SHF.R.S32.HI R23, RZ, 0x1f, R22 ;  /* 0x0000001fff177819 */ /* 0x002fc80000011416 */
.L_x_251:
[----:B------:R-:W-:Y:S05]  /*1890*/  BRX R22 -0x18a0                                                         (*"BRANCH_TARGETS .L_x_252,.L_x_253,.L_x_254,.L_x_54"*) ;  /* 0xffffffe416d87949 */ /* 0x000fea000383ffff */
.L_x_254:
[----:B------:R-:W1:Y:S02]  /*18a0*/  LDS R13, [UR9+0x21c] ;  /* 0x00021c09ff0d7984 */ /* 0x000e640008000800 */
[----:B-1----:R-:W-:Y:S01]  /*18b0*/  FFMA R13, R13, R13, 0.0010000000474974513054 ;  /* 0x3a83126f0d0d7423 */ /* 0x002fe2000000000d */
[----:B------:R-:W-:Y:S06]  /*18c0*/  BRA `(.L_x_54) ;  /* 0x0000000000147947 */ /* 0x000fec0003800000 */
.L_x_252:
[----:B------:R-:W1:Y:S02]  /*18d0*/  LDS R13, [UR9+0x218] ;  /* 0x00021809ff0d7984 */ /* 0x000e640008000800 */
[----:B-1----:R-:W-:Y:S01]  /*18e0*/  FFMA R13, R13, R13, 0.0010000000474974513054 ;  /* 0x3a83126f0d0d7423 */ /* 0x002fe2000000000d */
[----:B------:R-:W-:Y:S06]  /*18f0*/  BRA `(.L_x_54) ;  /* 0x0000000000087947 */ /* 0x000fec0003800000 */
.L_x_253:
[----:B------:R-:W1:Y:S02]  /*1900*/  LDS.64 R22, [UR9+0x218] ;  /* 0x00021809ff167984 */ /* 0x000e640008000a00 */
[----:B-1----:R-:W-:-:S07]  /*1910*/  FMUL R13, R23, R22 ;  /* 0x00000016170d7220 */ /* 0x002fce0000400000 */
.L_x_54:
        /* <DEDUP_REMOVED lines=14> */
[----:B0-----:R-:W-:Y:S05]  /*1a00*/  CALL.REL.NOINC `($__internal_2_$__cuda_sm20_rcp_rn_f32_slowpath) ;  /* 0x0000000000e47944 */ /* 0x001fea0003c00000 */
[----:B------:R-:W-:Y:S05]  /*1a10*/  BRA `(.L_x_57) ;  /* 0x0000000000107947 */ /* 0x000fea0003800000 */
.L_x_56:
[----:B------:R-:W1:Y:S02]  /*1a20*/  MUFU.RCP R13, R12 ;  /* 0x0000000c000d7308 */ /* 0x000e640000001000 */
[----:B-1----:R-:W-:-:S04]  /*1a30*/  FFMA R14, R12, R13, -1 ;  /* 0xbf8000000c0e7423 */ /* 0x002fc8000000000d */
[----:B------:R-:W-:-:S04]  /*1a40*/  FADD.FTZ R14, -R14, -RZ ;  /* 0x800000ff0e0e7221 */ /* 0x000fc80000010100 */
[----:B------:R-:W-:-:S07]  /*1a50*/  FFMA R13, R13, R14, R13 ;  /* 0x0000000e0d0d7223 */ /* 0x000fce000000000d */
.L_x_57:
[----:B------:R-:W-:Y:S05]  /*1a60*/  BSYNC.RECONVERGENT B1 ;  /* 0x0000000000017941 */ /* 0x000fea0003800200 */
.L_x_55:
[----:B------:R-:W-:-:S07]  /*1a70*/  FSEL R8, R13, R8, P3 ;  /* 0x000000080d087208 */ /* 0x000fce0001800000 */
.L_x_52:
[----:B------:R-:W-:Y:S05]  /*1a80*/  BSYNC.RECONVERGENT B0 ;  /* 0x0000000000007941 */ /* 0x000fea0003800200 */
.L_x_51:
[----:B------:R-:W-:-:S04]  /*1a90*/  UIADD3 UR4, UPT, UPT, UR4, 0x1, URZ ;  /* 0x0000000104047890 */ /* 0x000fc8000fffe0ff */
[----:B------:R-:W-:-:S09]  /*1aa0*/  UISETP.NE.AND UP0, UPT, UR4, 0xa, UPT ;  /* 0x0000000a0400788c */ /* 0x000fd2000bf05270 */
[----:B------:R-:W-:Y:S05]  /*1ab0*/  BRA.U UP0, `(.L_x_58) ;  /* 0xffffffe900047547 */ /* 0x000fea000b83ffff */
[----:B------:R-:W2:Y:S02]  /*1ac0*/  S2R R0, SR_TID.Y ;  /* 0x0000000000007919 */ /* 0x000ea40000002200 */
[----:B--2---:R-:W-:-:S13]  /*1ad0*/  ISETP.NE.AND P0, PT, R0, RZ, PT ;  /* 0x000000ff0000720c */ /* 0x004fda0003f05270 */
[----:B------:R-:W-:Y:S05]  /*1ae0*/  @P0 EXIT ;  /* 0x000000000000094d */ /* 0x000fea0003800000 */
[----:B------:R-:W2:Y:S01]  /*1af0*/  S2UR UR7, SR_CgaCtaId ;  /* 0x00000000000779c3 */ /* 0x000ea20000008800 */
[C---:B------:R-:W-:Y:S01]  /*1b00*/  ISETP.GT.U32.AND P0, PT, R20.reuse, 0x4, PT ;  /* 0x000000041400780c */ /* 0x040fe20003f04070 */
[----:B------:R-:W-:Y:S01]  /*1b10*/  UMOV UR6, 0x400 ;  /* 0x0000040000067882 */ /* 0x000fe20000000000 */
[----:B------:R-:W-:Y:S01]  /*1b20*/  BSSY.RECONVERGENT B0, `(.L_x_59) ;  /* 0x0000021000007945 */ /* 0x000fe20003800200 */
[----:B------:R-:W-:Y:S01]  /*1b30*/  UIADD3 UR4, UPT, UPT, UR6, 0x210, URZ ;  /* 0x0000021006047890 */ /* 0x000fe2000fffe0ff */
[----:B0-----:R-:W-:-:S03]  /*1b40*/  IMAD.SHL.U32 R5, R20, 0x4, RZ ;  /* 0x0000000414057824 */ /* 0x001fc600078e00ff */
[----:B--2---:R-:W-:-:S06]  /*1b50*/  ULEA UR4, UR7, UR4, 0x18 ;  /* 0x0000000407047291 */ /* 0x004fcc000f8ec0ff */
[----:B------:R-:W-:Y:S06]  /*1b60*/  @P0 BRA `(.L_x_60) ;  /* 0x0000000000680947 */ /* 0x000fec0003800000 */
[----:B------:R-:W0:Y:S01]  /*1b70*/  LDC.64 R2, c[0x3][RZ] ;  /* 0x00c00000ff027b82 */ /* 0x000e220000000a00 */
        /* <DEDUP_REMOVED lines=18> */
[----:B------:R-:W2:Y:S01]  /*1ca0*/  LDS.128 R8, [UR8+0x240] ;  /* 0x00024008ff087984 */ /* 0x000ea20008000c00 */
[----:B0-----:R-:W-:-:S04]  /*1cb0*/  FFMA R7, R7, 2, R6 ;  /* 0x4000000007077823 */ /* 0x001fc80000000006 */
[----:B--2---:R-:W-:-:S04]  /*1cc0*/  FADD R8, R7, -R8 ;  /* 0x8000000807087221 */ /* 0x004fc80000000000 */
[----:B------:R-:W-:-:S04]  /*1cd0*/  FADD R9, R8, -R9 ;  /* 0x8000000908097221 */ /* 0x000fc80000000000 */
[----:B------:R-:W-:-:S05]  /*1ce0*/  FADD R9, R9, -R10 ;  /* 0x8000000a09097221 */ /* 0x000fca0000000000 */
[----:B------:R0:W-:Y:S01]  /*1cf0*/  STS [UR8+0x238], R9 ;  /* 0x00023809ff007988 */ /* 0x0001e20008000808 */
[----:B------:R-:W-:Y:S05]  /*1d00*/  BRA `(.L_x_61) ;  /* 0x0000000000087947 */ /* 0x000fea0003800000 */
.L_x_60:
[----:B------:R-:W-:-:S13]  /*1d10*/  ISETP.GT.U32.AND P0, PT, R20, 0xa, PT ;  /* 0x0000000a1400780c */ /* 0x000fda0003f04070 */
[----:B------:R-:W-:Y:S05]  /*1d20*/  @P0 EXIT ;  /* 0x000000000000094d */ /* 0x000fea0003800000 */
.L_x_61:
[----:B------:R-:W-:Y:S05]  /*1d30*/  BSYNC.RECONVERGENT B0 ;  /* 0x0000000000007941 */ /* 0x000fea0003800200 */
.L_x_59:
[----:B------:R-:W2:Y:S01]  /*1d40*/  LDS R5, [R5+UR4] ;  /* 0x0000000405057984 */ /* 0x000ea20008000800 */
[----:B------:R-:W3:Y:S01]  /*1d50*/  LDC.64 R2, c[0x0][0x380] ;  /* 0x0000e000ff027b82 */ /* 0x000ee20000000a00 */
[----:B------:R-:W-:-:S04]  /*1d60*/  VIADD R7, R20, UR5 ;  /* 0x0000000514077c36 */ /* 0x000fc80008000000 */
[----:B---3--:R-:W-:-:S05]  /*1d70*/  IMAD.WIDE.U32 R2, R7, 0x4, R2 ;  /* 0x0000000407027825 */ /* 0x008fca00078e0002 */
[----:B--2---:R-:W-:Y:S01]  /*1d80*/  STG.E desc[UR12][R2.64], R5 ;  /* 0x0000000502007986 */ /* 0x004fe2000c10190c */
[----:B------:R-:W-:Y:S05]  /*1d90*/  EXIT ;  /* 0x000000000000794d */ /* 0x000fea0003800000 */
        .weak           $__internal_2_$__cuda_sm20_rcp_rn_f32_slowpath
        .type           $__internal_2_$__cuda_sm20_rcp_rn_f32_slowpath,@function
        .size           $__internal_2_$__cuda_sm20_rcp_rn_f32_slowpath,(.L_x_300 - $__internal_2_$__cuda_sm20_rcp_rn_f32_slowpath)
$__internal_2_$__cuda_sm20_rcp_rn_f32_slowpath:
        /* <DEDUP_REMOVED lines=15> */
.L_x_63:
        /* <DEDUP_REMOVED lines=33> */
.L_x_65:
[----:B------:R0:W1:Y:S02]  /*20a0*/  MUFU.RCP R15, R12 ;  /* 0x0000000c000f7308 */ /* 0x0000640000001000 */
.L_x_64:
[----:B------:R-:W-:Y:S05]  /*20b0*/  BSYNC.RECONVERGENT B2 ;  /* 0x0000000000027941 */ /* 0x000fea0003800200 */
.L_x_62:
[----:B-1----:R-:W-:Y:S02]  /*20c0*/  IMAD.MOV.U32 R13, RZ, RZ, R15 ;  /* 0x000000ffff0d7224 */ /* 0x002fe400078e000f */
[----:B------:R-:W-:-:S04]  /*20d0*/  IMAD.MOV.U32 R15, RZ, RZ, 0x0 ;  /* 0x00000000ff0f7424 */ /* 0x000fc800078e00ff */
[----:B0-----:R-:W-:Y:S05]  /*20e0*/  RET.REL.NODEC R14 `(_Z17GMMFinalizeKernelILi4ELb0EEvPfS0_ii) ;  /* 0xffffffdc0ec47950 */ /* 0x001fea0003c3ffff */
.L_x_66:
        /* <DEDUP_REMOVED lines=9> */
.L_x_300:


//--------------------- .text._Z18GMMReductionKernelILi4ELb0EEviPfiPK6uchar4PciiPj --------------------------
	.section	.text._Z18GMMReductionKernelILi4ELb0EEviPfiPK6uchar4PciiPj,"ax",@progbits
	.align	128
        .global         _Z18GMMReductionKernelILi4ELb0EEviPfiPK6uchar4PciiPj
        .type           _Z18GMMReductionKernelILi4ELb0EEviPfiPK6uchar4PciiPj,@function
        .size           _Z18GMMReductionKernelILi4ELb0EEviPfiPK6uchar4PciiPj,(.L_x_309 - _Z18GMMReductionKernelILi4ELb0EEviPfiPK6uchar4PciiPj)
        .other          _Z18GMMReductionKernelILi4ELb0EEviPfiPK6uchar4PciiPj,@"STO_CUDA_ENTRY STV_DEFAULT"
_Z18GMMReductionKernelILi4ELb0EEviPfiPK6uchar4PciiPj:
.text._Z18GMMReductionKernelILi4ELb0EEviPfiPK6uchar4PciiPj:
[----:B------:R-:W-:Y:S01]  /*0000*/  LDC R1, c[0x0][0x37c] ;  /* 0x0000df00ff017b82 */ /* 0x000fe20000000800 */
[----:B------:R-:W0:Y:S07]  /*0010*/  S2R R7, SR_CTAID.Y ;  /* 0x0000000000077919 */ /* 0x000e2e0000002600 */
[----:B------:R-:W1:Y:S01]  /*0020*/  LDC.64 R2, c[0x0][0x3b0] ;  /* 0x0000ec00ff027b82 */ /* 0x000e620000000a00 */
[----:B------:R-:W0:Y:S01]  /*0030*/  LDCU UR4, c[0x0][0x370] ;  /* 0x00006e00ff0477ac */ /* 0x000e220008000800 */
[----:B------:R-:W0:Y:S01]  /*0040*/  S2R R4, SR_CTAID.X ;  /* 0x0000000000047919 */ /* 0x000e220000002500 */
[----:B------:R-:W2:Y:S05]  /*0050*/  LDCU.64 UR6, c[0x0][0x358] ;  /* 0x00006b00ff0677ac */ /* 0x000eaa0008000a00 */
[----:B------:R-:W3:Y:S01]  /*0060*/  LDC R6, c[0x0][0x380] ;  /* 0x0000e000ff067b82 */ /* 0x000ee20000000800 */
[----:B------:R-:W4:Y:S07]  /*0070*/  LDCU UR8, c[0x0][0x390] ;  /* 0x00007200ff0877ac */ /* 0x000f2e0008000800 */
[----:B------:R-:W5:Y:S01]  /*0080*/  LDC.64 R16, c[0x0][0x388] ;  /* 0x0000e200ff107b82 */ /* 0x000f620000000a00 */
[----:B0-----:R-:W-:-:S04]  /*0090*/  IMAD R5, R7, UR4, R4 ;  /* 0x0000000407057c24 */ /* 0x001fc8000f8e0204 */
[----:B-1----:R-:W-:-:S06]  /*00a0*/  IMAD.WIDE.U32 R2, R5, 0x4, R2 ;  /* 0x0000000405027825 */ /* 0x002fcc00078e0002 */
[----:B--2---:R-:W2:Y:S01]  /*00b0*/  LDG.E R3, desc[UR6][R2.64] ;  /* 0x0000000602037981 */ /* 0x004ea2000c1e1900 */
[----:B------:R-:W0:Y:S02]  /*00c0*/  LDCU UR5, c[0x0][0x374] ;  /* 0x00006e80ff0577ac */ /* 0x000e240008000800 */
[----:B0-----:R-:W-:-:S06]  /*00d0*/  UIMAD UR4, UR4, UR5, URZ ;  /* 0x00000005040472a4 */ /* 0x001fcc000f8e02ff */
[----:B---3--:R-:W-:-:S04]  /*00e0*/  IMAD R5, R6, UR4, R5 ;  /* 0x0000000406057c24 */ /* 0x008fc8000f8e0205 */
[----:B----4-:R-:W-:-:S04]  /*00f0*/  IMAD R5, R5, UR8, RZ ;  /* 0x0000000805057c24 */ /* 0x010fc8000f8e02ff */
[----:B-----5:R-:W-:Y:S01]  /*0100*/  IMAD.WIDE.U32 R16, R5, 0x4, R16 ;  /* 0x0000000405107825 */ /* 0x020fe200078e0010 */
[----:B--2---:R-:W-:Y:S02]  /*0110*/  SHF.R.U32.HI R0, RZ, R6, R3 ;  /* 0x00000006ff007219 */ /* 0x004fe40000011603 */
[----:B------:R-:W0:Y:S02]  /*0120*/  S2R R3, SR_TID.X ;  /* 0x0000000000037919 */ /* 0x000e240000002100 */
[----:B------:R-:W-:-:S04]  /*0130*/  LOP3.LUT R0, R0, 0x1, RZ, 0xc0, !PT ;  /* 0x0000000100007812 */ /* 0x000fc800078ec0ff */
[----:B------:R-:W-:Y:S02]  /*0140*/  ISETP.NE.U32.AND P0, PT, R0, 0x1, PT ;  /* 0x000000010000780c */ /* 0x000fe40003f05070 */
[----:B------:R-:W1:Y:S11]  /*0150*/  S2R R0, SR_TID.Y ;  /* 0x0000000000007919 */ /* 0x000e760000002200 */
[----:B------:R-:W-:Y:S05]  /*0160*/  @!P0 BRA `(.L_x_67) ;  /* 0x0000000000188947 */ /* 0x000fea0003800000 */
[----:B-1----:R-:W-:-:S04]  /*0170*/  ISETP.NE.AND P0, PT, R0, RZ, PT ;  /* 0x000000ff0000720c */ /* 0x002fc80003f05270 */
[----:B0-----:R-:W-:-:S13]  /*0180*/  ISETP.GT.U32.OR P0, PT, R3, 0x9, P0 ;  /* 0x000000090300780c */ /* 0x001fda0000704470 */
[----:B------:R-:W-:Y:S05]  /*0190*/  @P0 EXIT ;  /* 0x000000000000094d */ /* 0x000fea0003800000 */
[----:B------:R-:W-:-:S05]  /*01a0*/  IMAD.WIDE.U32 R16, R3, 0x4, R16 ;  /* 0x0000000403107825 */ /* 0x000fca00078e0010 */
[----:B------:R-:W-:Y:S01]  /*01b0*/  STG.E desc[UR6][R16.64], RZ ;  /* 0x000000ff10007986 */ /* 0x000fe2000c101906 */
[----:B------:R-:W-:Y:S05]  /*01c0*/  EXIT ;  /* 0x000000000000794d */ /* 0x000fea0003800000 */
.L_x_67:
[----:B------:R-:W2:Y:S01]  /*01d0*/  S2R R9, SR_CgaCtaId ;  /* 0x0000000000097919 */ /* 0x000ea20000008800 */
[----:B------:R-:W3:Y:S01]  /*01e0*/  LDCU.64 UR4, c[0x0][0x3a8] ;  /* 0x00007500ff0477ac */ /* 0x000ee20008000a00 */
[----:B-1----:R-:W-:Y:S01]  /*01f0*/  IMAD R18, R7, 0x20, R0 ;  /* 0x0000002007127824 */ /* 0x002fe200078e0200 */
[----:B------:R-:W-:Y:S01]  /*0200*/  MOV R26, 0x400 ;  /* 0x00000400001a7802 */ /* 0x000fe20000000f00 */
[--C-:B0-----:R-:W-:Y:S01]  /*0210*/  IMAD R7, R4, 0x20, R3.reuse ;  /* 0x0000002004077824 */ /* 0x101fe200078e0203 */
[----:B------:R-:W-:Y:S01]  /*0220*/  BSSY.RECONVERGENT B0, `(.L_x_68) ;  /* 0x000001c000007945 */ /* 0x000fe20003800200 */
[----:B------:R-:W-:Y:S02]  /*0230*/  IMAD R5, R0, 0x20, R3 ;  /* 0x0000002000057824 */ /* 0x000fe400078e0203 */
[----:B------:R-:W-:Y:S02]  /*0240*/  IMAD.MOV.U32 R2, RZ, RZ, RZ ;  /* 0x000000ffff027224 */ /* 0x000fe400078e00ff */
[----:B------:R-:W-:-:S02]  /*0250*/  IMAD.SHL.U32 R11, R3, 0x4, RZ ;  /* 0x00000004030b7824 */ /* 0x000fc400078e00ff */
[C---:B------:R-:W-:Y:S02]  /*0260*/  VIADD R24, R18.reuse, 0x4 ;  /* 0x0000000412187836 */ /* 0x040fe40000000000 */
[C---:B------:R-:W-:Y:S02]  /*0270*/  VIADD R22, R18.reuse, 0x8 ;  /* 0x0000000812167836 */ /* 0x040fe40000000000 */
[C---:B------:R-:W-:Y:S02]  /*0280*/  VIADD R20, R18.reuse, 0xc ;  /* 0x0000000c12147836 */ /* 0x040fe40000000000 */
[C---:B------:R-:W-:Y:S01]  /*0290*/  VIADD R8, R18.reuse, 0x10 ;  /* 0x0000001012087836 */ /* 0x040fe20000000000 */
[C---:B---3--:R-:W-:Y:S01]  /*02a0*/  ISETP.GE.AND P0, PT, R18.reuse, UR5, PT ;  /* 0x0000000512007c0c */ /* 0x048fe2000bf06270 */
[C---:B------:R-:W-:Y:S02]  /*02b0*/  VIADD R10, R18.reuse, 0x14 ;  /* 0x00000014120a7836 */ /* 0x040fe40000000000 */
[----:B------:R-:W-:Y:S01]  /*02c0*/  VIADD R12, R18, 0x18 ;  /* 0x00000018120c7836 */ /* 0x000fe20000000000 */
[----:B------:R-:W-:-:S02]  /*02d0*/  ISETP.GE.OR P0, PT, R7, UR4, P0 ;  /* 0x0000000407007c0c */ /* 0x000fc40008706670 */
[----:B--2---:R-:W-:-:S05]  /*02e0*/  LEA R4, R9, R26, 0x18 ;  /* 0x0000001a09047211 */ /* 0x004fca00078ec0ff */
[----:B------:R-:W-:-:S06]  /*02f0*/  IMAD R5, R5, 0x4, R4 ;  /* 0x0000000405057824 */ /* 0x000fcc00078e0204 */
[----:B------:R-:W-:Y:S05]  /*0300*/  @P0 BRA `(.L_x_69) ;  /* 0x0000000000340947 */ /* 0x000fea0003800000 */
[----:B------:R-:W0:Y:S01]  /*0310*/  LDCU.64 UR8, c[0x0][0x3a0] ;  /* 0x00007400ff0877ac */ /* 0x000e220008000a00 */
[----:B------:R-:W-:-:S05]  /*0320*/  IMAD R13, R18, UR4, R7 ;  /* 0x00000004120d7c24 */ /* 0x000fca000f8e0207 */
[----:B0-----:R-:W-:-:S04]  /*0330*/  IADD3 R14, P0, PT, R13, UR8, RZ ;  /* 0x000000080d0e7c10 */ /* 0x001fc8000ff1e0ff */
[----:B------:R-:W-:-:S06]  /*0340*/  LEA.HI.X.SX32 R15, R13, UR9, 0x1, P0 ;  /* 0x000000090d0f7c11 */ /* 0x000fcc00080f0eff */
[----:B------:R-:W2:Y:S02]  /*0350*/  LDG.E.S8 R15, desc[UR6][R14.64] ;  /* 0x000000060e0f7981 */ /* 0x000ea4000c1e1300 */
[----:B--2---:R-:W-:-:S04]  /*0360*/  ISETP.NE.AND P0, PT, R15, R6, PT ;  /* 0x000000060f00720c */ /* 0x004fc80003f05270 */
[----:B------:R-:W-:-:S13]  /*0370*/  ISETP.EQ.OR P0, PT, R15, -0x1, P0 ;  /* 0xffffffff0f00780c */ /* 0x000fda0000702670 */
[----:B------:R-:W-:Y:S05]  /*0380*/  @P0 BRA `(.L_x_69) ;  /* 0x0000000000140947 */ /* 0x000fea0003800000 */
[----:B------:R-:W0:Y:S02]  /*0390*/  LDC.64 R14, c[0x0][0x398] ;  /* 0x0000e600ff0e7b82 */ /* 0x000e240000000a00 */
[----:B0-----:R-:W-:-:S06]  /*03a0*/  IMAD.WIDE R14, R13, 0x4, R14 ;  /* 0x000000040d0e7825 */ /* 0x001fcc00078e020e */
[----:B------:R-:W2:Y:S01]  /*03b0*/  LDG.E R14, desc[UR6][R14.64] ;  /* 0x000000060e0e7981 */ /* 0x000ea2000c1e1900 */
[----:B------:R-:W-:-:S03]  /*03c0*/  IMAD.MOV.U32 R2, RZ, RZ, 0x1 ;  /* 0x00000001ff027424 */ /* 0x000fc600078e00ff */
[----:B--2---:R0:W-:Y:S04]  /*03d0*/  STS [R5], R14 ;  /* 0x0000000e05007388 */ /* 0x0041e80000000800 */
.L_x_69:
[----:B------:R-:W-:Y:S05]  /*03e0*/  BSYNC.RECONVERGENT B0 ;  /* 0x0000000000007941 */ /* 0x000fea0003800200 */
.L_x_68:
[----:B------:R-:W-:Y:S01]  /*03f0*/  ISETP.GE.AND P5, PT, R24, UR5, PT ;  /* 0x0000000518007c0c */ /* 0x000fe2000bfa6270 */
[----:B------:R-:W-:Y:S01]  /*0400*/  VIADD R18, R18, 0x1c ;  /* 0x0000001c12127836 */ /* 0x000fe20000000000 */
[----:B------:R-:W-:Y:S01]  /*0410*/  ISETP.GE.AND P1, PT, R22, UR5, PT ;  /* 0x0000000516007c0c */ /* 0x000fe2000bf26270 */
[C---:B0-----:R-:W-:Y:S01]  /*0420*/  VIADD R14, R26.reuse, 0x1000 ;  /* 0x000010001a0e7836 */ /* 0x041fe20000000000 */
[----:B------:R-:W-:Y:S01]  /*0430*/  ISETP.GE.OR P5, PT, R7, UR4, P5 ;  /* 0x0000000407007c0c */ /* 0x000fe2000afa6670 */
[----:B------:R-:W-:Y:S01]  /*0440*/  VIADD R26, R26, 0x1200 ;  /* 0x000012001a1a7836 */ /* 0x000fe20000000000 */
[----:B------:R-:W-:Y:S01]  /*0450*/  ISETP.GE.AND P0, PT, R20, UR5, PT ;  /* 0x0000000514007c0c */ /* 0x000fe2000bf06270 */
[----:B------:R-:W-:Y:S01]  /*0460*/  IMAD R15, R0, 0x80, R11 ;  /* 0x00000080000f7824 */ /* 0x000fe200078e020b */
[----:B------:R-:W-:Y:S01]  /*0470*/  ISETP.GE.AND P6, PT, R8, UR5, PT ;  /* 0x0000000508007c0c */ /* 0x000fe2000bfc6270 */
[----:B------:R-:W-:Y:S01]  /*0480*/  BSSY.RECONVERGENT B0, `(.L_x_70) ;  /* 0x000001c000007945 */ /* 0x000fe20003800200 */
[----:B------:R-:W-:-:S02]  /*0490*/  ISETP.GE.AND P2, PT, R10, UR5, PT ;  /* 0x000000050a007c0c */ /* 0x000fc4000bf46270 */
[----:B------:R-:W-:Y:S02]  /*04a0*/  ISETP.GE.AND P3, PT, R12, UR5, PT ;  /* 0x000000050c007c0c */ /* 0x000fe4000bf66270 */
[----:B------:R-:W-:Y:S02]  /*04b0*/  ISETP.GE.AND P4, PT, R18, UR5, PT ;  /* 0x0000000512007c0c */ /* 0x000fe4000bf86270 */
[----:B------:R-:W-:Y:S02]  /*04c0*/  LEA R13, R9, R14, 0x18 ;  /* 0x0000000e090d7211 */ /* 0x000fe400078ec0ff */
[C---:B------:R-:W-:Y:S02]  /*04d0*/  ISETP.GE.OR P1, PT, R7.reuse, UR4, P1 ;  /* 0x0000000407007c0c */ /* 0x040fe40008f26670 */
[C---:B------:R-:W-:Y:S02]  /*04e0*/  ISETP.GE.OR P0, PT, R7.reuse, UR4, P0 ;  /* 0x0000000407007c0c */ /* 0x040fe40008706670 */
[----:B------:R-:W-:-:S02]  /*04f0*/  ISETP.GE.OR P6, PT, R7, UR4, P6 ;  /* 0x0000000407007c0c */ /* 0x000fc4000b7c6670 */
[C---:B------:R-:W-:Y:S02]  /*0500*/  ISETP.GE.OR P2, PT, R7.reuse, UR4, P2 ;  /* 0x0000000407007c0c */ /* 0x040fe40009746670 */
[C---:B------:R-:W-:Y:S02]  /*0510*/  ISETP.GE.OR P3, PT, R7.reuse, UR4, P3 ;  /* 0x0000000407007c0c */ /* 0x040fe40009f66670 */
[----:B------:R-:W-:Y:S02]  /*0520*/  ISETP.GE.OR P4, PT, R7, UR4, P4 ;  /* 0x0000000407007c0c */ /* 0x000fe4000a786670 */
[----:B------:R-:W-:Y:S02]  /*0530*/  LEA R9, R9, R26, 0x18 ;  /* 0x0000001a09097211 */ /* 0x000fe400078ec0ff */
[----:B------:R-:W-:Y:S01]  /*0540*/  IADD3 R4, PT, PT, R15, 0x200, R4 ;  /* 0x000002000f047810 */ /* 0x000fe20007ffe004 */
[----:B------:R-:W-:Y:S08]  /*0550*/  @P5 BRA `(.L_x_71) ;  /* 0x0000000000385947 */ /* 0x000ff00003800000 */
        /* <DEDUP_REMOVED lines=11> */
[C---:B------:R-:W-:Y:S02]  /*0610*/  IMAD R19, R2.reuse, 0x200, R5 ;  /* 0x0000020002137824 */ /* 0x040fe400078e0205 */
[----:B------:R-:W-:-:S03]  /*0620*/  VIADD R2, R2, 0x1 ;  /* 0x0000000102027836 */ /* 0x000fc60000000000 */
[----:B--2---:R0:W-:Y:S04]  /*0630*/  STS [R19], R14 ;  /* 0x0000000e13007388 */ /* 0x0041e80000000800 */
.L_x_71:
[----:B------:R-:W-:Y:S05]  /*0640*/  BSYNC.RECONVERGENT B0 ;  /* 0x0000000000007941 */ /* 0x000fea0003800200 */
.L_x_70:
[----:B------:R-:W-:Y:S04]  /*0650*/  BSSY.RECONVERGENT B0, `(.L_x_72) ;  /* 0x0000010000007945 */ /* 0x000fe80003800200 */
[----:B------:R-:W-:Y:S05]  /*0660*/  @P1 BRA `(.L_x_73) ;  /* 0x0000000000381947 */ /* 0x000fea0003800000 */
[----:B------:R-:W1:Y:S01]  /*0670*/  LDCU.64 UR8, c[0x0][0x3a0] ;  /* 0x00007400ff0877ac */ /* 0x000e620008000a00 */
[----:B0-----:R-:W-:-:S05]  /*0680*/  IMAD R19, R22, UR4, R7 ;  /* 0x0000000416137c24 */ /* 0x001fca000f8e0207 */
[----:B-1----:R-:W-:-:S04]  /*0690*/  IADD3 R14, P1, PT, R19, UR8, RZ ;  /* 0x00000008130e7c10 */ /* 0x002fc8000ff3e0ff */
        /* <DEDUP_REMOVED lines=11> */
.L_x_73:
[----:B------:R-:W-:Y:S05]  /*0750*/  BSYNC.RECONVERGENT B0 ;  /* 0x0000000000007941 */ /* 0x000fea0003800200 */
.L_x_72:
[----:B------:R-:W-:Y:S04]  /*0760*/  BSSY.RECONVERGENT B0, `(.L_x_74) ;  /* 0x0000010000007945 */ /* 0x000fe80003800200 */
[----:B------:R-:W-:Y:S05]  /*0770*/  @P0 BRA `(.L_x_75) ;  /* 0x0000000000380947 */ /* 0x000fea0003800000 */
[----:B------:R-:W2:Y:S01]  /*0780*/  LDCU.64 UR8, c[0x0][0x3a0] ;  /* 0x00007400ff0877ac */ /* 0x000ea20008000a00 */
[----:B01----:R-:W-:-:S05]  /*0790*/  IMAD R19, R20, UR4, R7 ;  /* 0x0000000414137c24 */ /* 0x003fca000f8e0207 */
[----:B--2---:R-:W-:-:S04]  /*07a0*/  IADD3 R14, P0, PT, R19, UR8, RZ ;  /* 0x00000008130e7c10 */ /* 0x004fc8000ff1e0ff */
        /* <DEDUP_REMOVED lines=11> */
.L_x_75:
[----:B------:R-:W-:Y:S05]  /*0860*/  BSYNC.RECONVERGENT B0 ;  /* 0x0000000000007941 */ /* 0x000fea0003800200 */
.L_x_74:
[----:B------:R-:W-:Y:S04]  /*0870*/  BSSY.RECONVERGENT B0, `(.L_x_76) ;  /* 0x0000010000007945 */ /* 0x000fe80003800200 */
[----:B------:R-:W-:Y:S05]  /*0880*/  @P6 BRA `(.L_x_77) ;  /* 0x0000000000386947 */ /* 0x000fea0003800000 */
[----:B------:R-:W3:Y:S01]  /*0890*/  LDCU.64 UR8, c[0x0][0x3a0] ;  /* 0x00007400ff0877ac */ /* 0x000ee20008000a00 */
[----:B012---:R-:W-:-:S05]  /*08a0*/  IMAD R19, R8, UR4, R7 ;  /* 0x0000000408137c24 */ /* 0x007fca000f8e0207 */
[----:B---3--:R-:W-:-:S04]  /*08b0*/  IADD3 R14, P0, PT, R19, UR8, RZ ;  /* 0x00000008130e7c10 */ /* 0x008fc8000ff1e0ff */
        /* <DEDUP_REMOVED lines=11> */
.L_x_77:
[----:B------:R-:W-:Y:S05]  /*0970*/  BSYNC.RECONVERGENT B0 ;  /* 0x0000000000007941 */ /* 0x000fea0003800200 */
.L_x_76:
[----:B------:R-:W-:Y:S04]  /*0980*/  BSSY.RECONVERGENT B0, `(.L_x_78) ;  /* 0x0000010000007945 */ /* 0x000fe80003800200 */
[----:B------:R-:W-:Y:S05]  /*0990*/  @P2 BRA `(.L_x_79) ;  /* 0x0000000000382947 */ /* 0x000fea0003800000 */
[----:B------:R-:W4:Y:S01]  /*09a0*/  LDCU.64 UR8, c[0x0][0x3a0] ;  /* 0x00007400ff0877ac */ /* 0x000f220008000a00 */
[----:B0123--:R-:W-:-:S05]  /*09b0*/  IMAD R19, R10, UR4, R7 ;  /* 0x000000040a137c24 */ /* 0x00ffca000f8e0207 */
[----:B----4-:R-:W-:-:S04]  /*09c0*/  IADD3 R14, P0, PT, R19, UR8, RZ ;  /* 0x00000008130e7c10 */ /* 0x010fc8000ff1e0ff */
        /* <DEDUP_REMOVED lines=11> */
.L_x_79:
[----:B------:R-:W-:Y:S05]  /*0a80*/  BSYNC.RECONVERGENT B0 ;  /* 0x0000000000007941 */ /* 0x000fea0003800200 */
.L_x_78:
[----:B------:R-:W-:Y:S04]  /*0a90*/  BSSY.RECONVERGENT B0, `(.L_x_80) ;  /* 0x0000010000007945 */ /* 0x000fe80003800200 */
[----:B------:R-:W-:Y:S05]  /*0aa0*/  @P3 BRA `(.L_x_81) ;  /* 0x0000000000383947 */ /* 0x000fea0003800000 */
[----:B------:R-:W5:Y:S01]  /*0ab0*/  LDCU.64 UR8, c[0x0][0x3a0] ;  /* 0x00007400ff0877ac */ /* 0x000f620008000a00 */
[----:B01234-:R-:W-:-:S05]  /*0ac0*/  IMAD R19, R12, UR4, R7 ;  /* 0x000000040c137c24 */ /* 0x01ffca000f8e0207 */
[----:B-----5:R-:W-:-:S04]  /*0ad0*/  IADD3 R14, P0, PT, R19, UR8, RZ ;  /* 0x00000008130e7c10 */ /* 0x020fc8000ff1e0ff */
        /* <DEDUP_REMOVED lines=11> */
.L_x_81:
[----:B------:R-:W-:Y:S05]  /*0b90*/  BSYNC.RECONVERGENT B0 ;  /* 0x0000000000007941 */ /* 0x000fea0003800200 */
.L_x_80:
        /* <DEDUP_REMOVED lines=16> */
.L_x_83:
[----:B------:R-:W-:Y:S05]  /*0ca0*/  BSYNC.RECONVERGENT B0 ;  /* 0x0000000000007941 */ /* 0x000fea0003800200 */
.L_x_82:
[----:B------:R-:W-:Y:S01]  /*0cb0*/  BAR.SYNC.DEFER_BLOCKING 0x0 ;  /* 0x0000000000007b1d */ /* 0x000fe20000010000 */
[C---:B------:R-:W-:Y:S01]  /*0cc0*/  VIADD R8, R11.reuse, 0x20 ;  /* 0x000000200b087836 */ /* 0x040fe20000000000 */
[C---:B0-----:R-:W-:Y:S01]  /*0cd0*/  LOP3.LUT R6, R11.reuse, 0x7c, RZ, 0xc0, !PT ;  /* 0x0000007c0b067812 */ /* 0x041fe200078ec0ff */
[C---:B------:R-:W-:Y:S01]  /*0ce0*/  VIADD R10, R11.reuse, 0x10 ;  /* 0x000000100b0a7836 */ /* 0x040fe20000000000 */
[----:B------:R-:W-:Y:S01]  /*0cf0*/  I2FP.F32.U32 R20, R2 ;  /* 0x0000000200147245 */ /* 0x000fe20000201000 */
[C---:B------:R-:W-:Y:S01]  /*0d00*/  VIADD R12, R11.reuse, 0x8 ;  /* 0x000000080b0c7836 */ /* 0x040fe20000000000 */
[----:B------:R-:W-:Y:S01]  /*0d10*/  LOP3.LUT R15, R8, 0x7c, RZ, 0xc0, !PT ;  /* 0x0000007c080f7812 */ /* 0x000fe200078ec0ff */
[----:B-1234-:R-:W-:Y:S01]  /*0d20*/  VIADD R14, R11, 0x4 ;  /* 0x000000040b0e7836 */ /* 0x01efe20000000000 */
[----:B------:R-:W-:Y:S01]  /*0d30*/  LOP3.LUT R7, R6, 0x40, RZ, 0x3c, !PT ;  /* 0x0000004006077812 */ /* 0x000fe200078e3cff */
[----:B------:R-:W-:Y:S01]  /*0d40*/  IMAD R8, R0, 0x80, R13 ;  /* 0x0000008000087824 */ /* 0x000fe200078e020d */
[----:B------:R-:W-:Y:S01]  /*0d50*/  LOP3.LUT R13, R10, 0x7c, RZ, 0xc0, !PT ;  /* 0x0000007c0a0d7812 */ /* 0x000fe200078ec0ff */
[----:B------:R-:W-:Y:S01]  /*0d60*/  IMAD R18, R0, 0x4, R9 ;  /* 0x0000000400127824 */ /* 0x000fe200078e0209 */
[----:B------:R-:W-:Y:S01]  /*0d70*/  LOP3.LUT R19, R12, 0x7c, RZ, 0xc0, !PT ;  /* 0x0000007c0c137812 */ /* 0x000fe200078ec0ff */
[----:B------:R-:W-:Y:S01]  /*0d80*/  IMAD.IADD R6, R8, 0x1, R7 ;  /* 0x0000000108067824 */ /* 0x000fe200078e0207 */
[----:B------:R-:W-:Y:S01]  /*0d90*/  LOP3.LUT R21, R14, 0x7c, RZ, 0xc0, !PT ;  /* 0x0000007c0e157812 */ /* 0x000fe200078ec0ff */
[----:B------:R-:W-:-:S02]  /*0da0*/  IMAD.IADD R12, R8, 0x1, R13 ;  /* 0x00000001080c7824 */ /* 0x000fc400078e020d */
[C---:B------:R-:W-:Y:S02]  /*0db0*/  IMAD.IADD R7, R8.reuse, 0x1, R15 ;  /* 0x0000000108077824 */ /* 0x040fe400078e020f */
[C---:B------:R-:W-:Y:S02]  /*0dc0*/  IMAD.IADD R13, R8.reuse, 0x1, R19 ;  /* 0x00000001080d7824 */ /* 0x040fe400078e0213 */
[C---:B------:R-:W-:Y:S02]  /*0dd0*/  IMAD.IADD R14, R8.reuse, 0x1, R11 ;  /* 0x00000001080e7824 */ /* 0x040fe400078e020b */
[----:B------:R-:W-:Y:S02]  /*0de0*/  IMAD.IADD R15, R8, 0x1, R21 ;  /* 0x00000001080f7824 */ /* 0x000fe400078e0215 */
[----:B------:R-:W-:-:S07]  /*0df0*/  IMAD.MOV.U32 R19, RZ, RZ, RZ ;  /* 0x000000ffff137224 */ /* 0x000fce00078e00ff */
.L_x_98:
[----:B------:R-:W-:Y:S01]  /*0e00*/  ISETP.NE.AND P0, PT, R19, RZ, PT ;  /* 0x000000ff1300720c */ /* 0x000fe20003f05270 */
[----:B-1----:R-:W-:-:S12]  /*0e10*/  IMAD.MOV.U32 R11, RZ, RZ, R20 ;  /* 0x000000ffff0b7224 */ /* 0x002fd800078e0014 */
[----:B0-----:R-:W-:Y:S05]  /*0e20*/  @!P0 BRA `(.L_x_84) ;  /* 0x0000000400c88947 */ /* 0x001fea0003800000 */
[----:B------:R-:W-:Y:S01]  /*0e30*/  ISETP.NE.AND P0, PT, R2, RZ, PT ;  /* 0x000000ff0200720c */ /* 0x000fe20003f05270 */
[----:B------:R-:W-:Y:S01]  /*0e40*/  BSSY.RECONVERGENT B0, `(.L_x_85) ;  /* 0x000002a000007945 */ /* 0x000fe20003800200 */
[----:B------:R-:W-:-:S11]  /*0e50*/  IMAD.MOV.U32 R11, RZ, RZ, RZ ;  /* 0x000000ffff0b7224 */ /* 0x000fd600078e00ff */
[----:B------:R-:W-:Y:S05]  /*0e60*/  @!P0 BRA `(.L_x_86) ;  /* 0x00000000009c8947 */ /* 0x000fea0003800000 */
[----:B------:R-:W0:Y:S01]  /*0e70*/  LDS R8, [R5] ;  /* 0x0000000005087984 */ /* 0x000e220000000800 */
[----:B------:R-:W-:Y:S02]  /*0e80*/  ISETP.GT.AND P0, PT, R19, 0x4, PT ;  /* 0x000000041300780c */ /* 0x000fe40003f04270 */
[C---:B0-----:R-:W-:Y:S02]  /*0e90*/  PRMT R9, R8.reuse, 0x7770, RZ ;  /* 0x0000777008097816 */ /* 0x041fe400000000ff */
[C---:B------:R-:W-:Y:S02]  /*0ea0*/  PRMT R10, R8.reuse, 0x7771, RZ ;  /* 0x00007771080a7816 */ /* 0x040fe400000000ff */
[----:B------:R-:W-:-:S07]  /*0eb0*/  PRMT R11, R8, 0x7772, RZ ;  /* 0x00007772080b7816 */ /* 0x000fce00000000ff */
[----:B------:R-:W-:Y:S05]  /*0ec0*/  @P0 BRA `(.L_x_87) ;  /* 0x00000000002c0947 */ /* 0x000fea0003800000 */
[----:B------:R-:W-:-:S13]  /*0ed0*/  ISETP.GT.AND P0, PT, R19, 0x2, PT ;  /* 0x000000021300780c */ /* 0x000fda0003f04270 */
[----:B------:R-:W-:Y:S05]  /*0ee0*/  @P0 BRA `(.L_x_88) ;  /* 0x0000000000100947 */ /* 0x000fea0003800000 */
[----:B------:R-:W-:-:S13]  /*0ef0*/  ISETP.NE.AND P0, PT, R19, 0x1, PT ;  /* 0x000000011300780c */ /* 0x000fda0003f05270 */
[----:B------:R0:W1:Y:S08]  /*0f00*/  @P0 I2F.U8 R11, R8.B1 ;  /* 0x10000008000b0306 */ /* 0x0000700000001000 */
[----:B------:R0:W2:Y:S01]  /*0f10*/  @!P0 I2F.U8 R11, R8 ;  /* 0x00000008000b8306 */ /* 0x0000a20000001000 */
[----:B------:R-:W-:Y:S05]  /*0f20*/  BRA `(.L_x_86) ;  /* 0x00000000006c7947 */ /* 0x000fea0003800000 */
.L_x_88:
[----:B------:R-:W-:-:S13]  /*0f30*/  ISETP.NE.AND P0, PT, R19, 0x3, PT ;  /* 0x000000031300780c */ /* 0x000fda0003f05270 */
[----:B------:R-:W-:-:S05]  /*0f40*/  @P0 IMAD R9, R9, R9, RZ ;  /* 0x0000000909090224 */ /* 0x000fca00078e02ff */
[----:B------:R-:W-:-:S06]  /*0f50*/  @P0 I2FP.F32.U32 R11, R9 ;  /* 0x00000009000b0245 */ /* 0x000fcc0000201000 */
[----:B------:R3:W4:Y:S01]  /*0f60*/  @!P0 I2F.U8 R11, R8.B2 ;  /* 0x20000008000b8306 */ /* 0x0007220000001000 */
[----:B------:R-:W-:Y:S05]  /*0f70*/  BRA `(.L_x_86) ;  /* 0x0000000000587947 */ /* 0x000fea0003800000 */
.L_x_87:
[----:B------:R-:W-:-:S13]  /*0f80*/  ISETP.GT.AND P0, PT, R19, 0x6, PT ;  /* 0x000000061300780c */ /* 0x000fda0003f04270 */
[----:B------:R-:W-:Y:S05]  /*0f90*/  @P0 BRA `(.L_x_89) ;  /* 0x0000000000180947 */ /* 0x000fea0003800000 */
[----:B------:R-:W-:-:S13]  /*0fa0*/  ISETP.NE.AND P0, PT, R19, 0x5, PT ;  /* 0x000000051300780c */ /* 0x000fda0003f05270 */
[C---:B------:R-:W-:Y:S02]  /*0fb0*/  @P0 IMAD R11, R9.reuse, R11, RZ ;  /* 0x0000000b090b0224 */ /* 0x040fe400078e02ff */
[----:B------:R-:W-:-:S03]  /*0fc0*/  @!P0 IMAD R9, R9, R10, RZ ;  /* 0x0000000a09098224 */ /* 0x000fc600078e02ff */
[----:B------:R-:W-:Y:S02]  /*0fd0*/  @P0 I2FP.F32.U32 R11, R11 ;  /* 0x0000000b000b0245 */ /* 0x000fe40000201000 */
[----:B------:R-:W-:Y:S01]  /*0fe0*/  @!P0 I2FP.F32.U32 R11, R9 ;  /* 0x00000009000b8245 */ /* 0x000fe20000201000 */
[----:B------:R-:W-:Y:S06]  /*0ff0*/  BRA `(.L_x_86) ;  /* 0x0000000000387947 */ /* 0x000fec0003800000 */
.L_x_89:
[----:B------:R-:W-:-:S05]  /*1000*/  IMAD.MOV.U32 R8, RZ, RZ, -0x7 ;  /* 0xfffffff9ff087424 */ /* 0x000fca00078e00ff */
[----:B------:R-:W-:-:S05]  /*1010*/  VIADDMNMX.U32 R8, R19, R8, 0x2, PT ;  /* 0x0000000213087446 */ /* 0x000fca0003800008 */
[----:B------:R-:W-:-:S04]  /*1020*/  IMAD.SHL.U32 R21, R8, 0x4, RZ ;  /* 0x0000000408157824 */ /* 0x000fc800078e00ff */
[----:B------:R-:W0:Y:S02]  /*1030*/  LDC R8, c[0x2][R21] ;  /* 0x0080000015087b82 */ /* 0x000e240000000800 */
[----:B0-----:R-:W-:-:S04]  /*1040*/  SHF.R.S32.HI R9, RZ, 0x1f, R8 ;  /* 0x0000001fff097819 */ /* 0x001fc80000011408 */
.L_x_256:
[----:B------:R-:W-:Y:S05]  /*1050*/  BRX R8 -0x1060                                                          (*"BRANCH_TARGETS .L_x_257,.L_x_258,.L_x_259"*) ;  /* 0xffffffec08e87949 */ /* 0x000fea000383ffff */
.L_x_258:
[----:B------:R-:W-:-:S05]  /*1060*/  IMAD R11, R10, R11, RZ ;  /* 0x0000000b0a0b7224 */ /* 0x000fca00078e02ff */
[----:B------:R-:W-:Y:S01]  /*1070*/  I2FP.F32.U32 R11, R11 ;  /* 0x0000000b000b7245 */ /* 0x000fe20000201000 */
[----:B------:R-:W-:Y:S06]  /*1080*/  BRA `(.L_x_86) ;  /* 0x0000000000147947 */ /* 0x000fec0003800000 */
.L_x_257:
[----:B------:R-:W-:-:S05]  /*1090*/  IMAD R10, R10, R10, RZ ;  /* 0x0000000a0a0a7224 */ /* 0x000fca00078e02ff */
[----:B------:R-:W-:Y:S01]  /*10a0*/  I2FP.F32.U32 R11, R10 ;  /* 0x0000000a000b7245 */ /* 0x000fe20000201000 */
[----:B------:R-:W-:Y:S06]  /*10b0*/  BRA `(.L_x_86) ;  /* 0x0000000000087947 */ /* 0x000fec0003800000 */
.L_x_259:
[----:B------:R-:W-:-:S05]  /*10c0*/  IMAD R11, R11, R11, RZ ;  /* 0x0000000b0b0b7224 */ /* 0x000fca00078e02ff */
[----:B------:R-:W-:-:S07]  /*10d0*/  I2FP.F32.U32 R11, R11 ;  /* 0x0000000b000b7245 */ /* 0x000fce0000201000 */
.L_x_86:
[----:B------:R-:W-:Y:S05]  /*10e0*/  BSYNC.RECONVERGENT B0 ;  /* 0x0000000000007941 */ /* 0x000fea0003800200 */
.L_x_85:
[----:B------:R-:W-:Y:S01]  /*10f0*/  ISETP.GE.U32.AND P0, PT, R2, 0x2, PT ;  /* 0x000000020200780c */ /* 0x000fe20003f06070 */
[----:B------:R-:W-:-:S12]  /*1100*/  BSSY.RECONVERGENT B0, `(.L_x_84) ;  /* 0x0000044000007945 */ /* 0x000fd80003800200 */
[----:B------:R-:W-:Y:S05]  /*1110*/  @!P0 BRA `(.L_x_90) ;  /* 0x0000000400088947 */ /* 0x000fea0003800000 */
[----:B------:R-:W-:Y:S02]  /*1120*/  IMAD.MOV.U32 R23, RZ, RZ, 0x2 ;  /* 0x00000002ff177424 */ /* 0x000fe400078e00ff */
[----:B------:R-:W-:-:S07]  /*1130*/  IMAD.MOV.U32 R10, RZ, RZ, R4 ;  /* 0x000000ffff0a7224 */ /* 0x000fce00078e0004 */
.L_x_95:
[----:B------:R-:W5:Y:S01]  /*1140*/  LDS R22, [R10] ;  /* 0x000000000a167984 */ /* 0x000f620000000800 */
[----:B------:R-:W-:Y:S02]  /*1150*/  ISETP.GT.AND P0, PT, R19, 0x4, PT ;  /* 0x000000041300780c */ /* 0x000fe40003f04270 */
[C---:B-----5:R-:W-:Y:S02]  /*1160*/  PRMT R24, R22.reuse, 0x7770, RZ ;  /* 0x0000777016187816 */ /* 0x060fe400000000ff */
[C---:B------:R-:W-:Y:S02]  /*1170*/  PRMT R21, R22.reuse, 0x7771, RZ ;  /* 0x0000777116157816 */ /* 0x040fe400000000ff */
[----:B------:R-:W-:-:S07]  /*1180*/  PRMT R22, R22, 0x7772, RZ ;  /* 0x0000777216167816 */ /* 0x000fce00000000ff */
[----:B------:R-:W-:Y:S05]  /*1190*/  @P0 BRA `(.L_x_91) ;  /* 0x00000000005c0947 */ /* 0x000fea0003800000 */
[----:B------:R-:W-:-:S13]  /*11a0*/  ISETP.GT.AND P0, PT, R19, 0x2, PT ;  /* 0x000000021300780c */ /* 0x000fda0003f04270 */
[----:B------:R-:W-:Y:S05]  /*11b0*/  @P0 BRA `(.L_x_92) ;  /* 0x0000000000280947 */ /* 0x000fea0003800000 */
[----:B0--3--:R-:W-:-:S05]  /*11c0*/  IMAD.MOV.U32 R8, RZ, RZ, 0x2 ;  /* 0x00000002ff087424 */ /* 0x009fca00078e00ff */
[----:B------:R-:W-:-:S05]  /*11d0*/  VIADDMNMX.U32 R8, R19, 0xffffffff, R8, PT ;  /* 0xffffffff13087846 */ /* 0x000fca0003800008 */
[----:B------:R-:W-:-:S04]  /*11e0*/  IMAD.SHL.U32 R25, R8, 0x4, RZ ;  /* 0x0000000408197824 */ /* 0x000fc800078e00ff */
[----:B------:R-:W0:Y:S02]  /*11f0*/  LDC R8, c[0x2][R25+0xc] ;  /* 0x0080030019087b82 */ /* 0x000e240000000800 */
[----:B0-----:R-:W-:-:S04]  /*1200*/  SHF.R.S32.HI R9, RZ, 0x1f, R8 ;  /* 0x0000001fff097819 */ /* 0x001fc80000011408 */
.L_x_260:
[----:B------:R-:W-:Y:S05]  /*1210*/  BRX R8 -0x1220                                                          (*"BRANCH_TARGETS .L_x_261,.L_x_262,.L_x_263"*) ;  /* 0xffffffec08787949 */ /* 0x000fea000383ffff */
.L_x_262:
[----:B------:R3:W0:Y:S01]  /*1220*/  I2F.U16 R22, R21 ;  /* 0x0000001500167306 */ /* 0x0006220000101000 */
[----:B------:R-:W-:Y:S05]  /*1230*/  BRA `(.L_x_93) ;  /* 0x0000000000a47947 */ /* 0x000fea0003800000 */
.L_x_261:
[----:B------:R0:W3:Y:S01]  /*1240*/  I2F.U16 R22, R24 ;  /* 0x0000001800167306 */ /* 0x0000e20000101000 */
[----:B------:R-:W-:Y:S05]  /*1250*/  BRA `(.L_x_93) ;  /* 0x00000000009c7947 */ /* 0x000fea0003800000 */
.L_x_92:
[----:B0--3--:R-:W-:-:S05]  /*1260*/  IMAD.MOV.U32 R8, RZ, RZ, 0x2 ;  /* 0x00000002ff087424 */ /* 0x009fca00078e00ff */
[----:B------:R-:W-:-:S05]  /*1270*/  VIADDMNMX.U32 R8, R19, 0xfffffffd, R8, PT ;  /* 0xfffffffd13087846 */ /* 0x000fca0003800008 */
[----:B------:R-:W-:-:S04]  /*1280*/  IMAD.SHL.U32 R25, R8, 0x4, RZ ;  /* 0x0000000408197824 */ /* 0x000fc800078e00ff */
[----:B------:R-:W0:Y:S02]  /*1290*/  LDC R8, c[0x2][R25+0x18] ;  /* 0x0080060019087b82 */ /* 0x000e240000000800 */
[----:B0-----:R-:W-:-:S04]  /*12a0*/  SHF.R.S32.HI R9, RZ, 0x1f, R8 ;  /* 0x0000001fff097819 */ /* 0x001fc80000011408 */
.L_x_264:
[----:B------:R-:W-:Y:S05]  /*12b0*/  BRX R8 -0x12c0                                                          (*"BRANCH_TARGETS .L_x_265,.L_x_266,.L_x_263"*) ;  /* 0xffffffec08507949 */ /* 0x000fea000383ffff */
.L_x_266:
[----:B------:R-:W-:-:S05]  /*12c0*/  IMAD R22, R24, R24, RZ ;  /* 0x0000001818167224 */ /* 0x000fca00078e02ff */
[----:B------:R-:W-:Y:S01]  /*12d0*/  I2FP.F32.U32 R22, R22 ;  /* 0x0000001600167245 */ /* 0x000fe20000201000 */
[----:B------:R-:W-:Y:S06]  /*12e0*/  BRA `(.L_x_93) ;  /* 0x0000000000787947 */ /* 0x000fec0003800000 */
.L_x_265:
[----:B------:R-:W0:Y:S01]  /*12f0*/  I2F.U16 R22, R22 ;  /* 0x0000001600167306 */ /* 0x000e220000101000 */
[----:B------:R-:W-:Y:S05]  /*1300*/  BRA `(.L_x_93) ;  /* 0x0000000000707947 */ /* 0x000fea0003800000 */
.L_x_91:
[----:B------:R-:W-:-:S13]  /*1310*/  ISETP.GT.AND P0, PT, R19, 0x6, PT ;  /* 0x000000061300780c */ /* 0x000fda0003f04270 */
[----:B------:R-:W-:Y:S05]  /*1320*/  @P0 BRA `(.L_x_94) ;  /* 0x0000000000300947 */ /* 0x000fea0003800000 */
[----:B0--3--:R-:W-:-:S05]  /*1330*/  IMAD.MOV.U32 R8, RZ, RZ, 0x2 ;  /* 0x00000002ff087424 */ /* 0x009fca00078e00ff */
[----:B------:R-:W-:-:S05]  /*1340*/  VIADDMNMX.U32 R8, R19, 0xfffffffb, R8, PT ;  /* 0xfffffffb13087846 */ /* 0x000fca0003800008 */
[----:B------:R-:W-:-:S04]  /*1350*/  IMAD.SHL.U32 R25, R8, 0x4, RZ ;  /* 0x0000000408197824 */ /* 0x000fc800078e00ff */
[----:B------:R-:W0:Y:S02]  /*1360*/  LDC R8, c[0x2][R25+0x24] ;  /* 0x0080090019087b82 */ /* 0x000e240000000800 */
[----:B0-----:R-:W-:-:S04]  /*1370*/  SHF.R.S32.HI R9, RZ, 0x1f, R8 ;  /* 0x0000001fff097819 */ /* 0x001fc80000011408 */
.L_x_268:
[----:B------:R-:W-:Y:S05]  /*1380*/  BRX R8 -0x1390                                                          (*"BRANCH_TARGETS .L_x_269,.L_x_270,.L_x_263"*) ;  /* 0xffffffec081c7949 */ /* 0x000fea000383ffff */
.L_x_270:
[----:B------:R-:W-:-:S05]  /*1390*/  IMAD R22, R24, R22, RZ ;  /* 0x0000001618167224 */ /* 0x000fca00078e02ff */
[----:B------:R-:W-:Y:S01]  /*13a0*/  I2FP.F32.U32 R22, R22 ;  /* 0x0000001600167245 */ /* 0x000fe20000201000 */
[----:B------:R-:W-:Y:S06]  /*13b0*/  BRA `(.L_x_93) ;  /* 0x0000000000447947 */ /* 0x000fec0003800000 */
.L_x_269:
[----:B------:R-:W-:-:S05]  /*13c0*/  IMAD R21, R24, R21, RZ ;  /* 0x0000001518157224 */ /* 0x000fca00078e02ff */
[----:B------:R-:W-:Y:S01]  /*13d0*/  I2FP.F32.U32 R22, R21 ;  /* 0x0000001500167245 */ /* 0x000fe20000201000 */
[----:B------:R-:W-:Y:S06]  /*13e0*/  BRA `(.L_x_93) ;  /* 0x0000000000387947 */ /* 0x000fec0003800000 */
.L_x_94:
[----:B0--3--:R-:W-:-:S05]  /*13f0*/  IMAD.MOV.U32 R8, RZ, RZ, -0x7 ;  /* 0xfffffff9ff087424 */ /* 0x009fca00078e00ff */
[----:B------:R-:W-:-:S05]  /*1400*/  VIADDMNMX.U32 R8, R19, R8, 0x3, PT ;  /* 0x0000000313087446 */ /* 0x000fca0003800008 */
[----:B------:R-:W-:-:S04]  /*1410*/  IMAD.SHL.U32 R24, R8, 0x4, RZ ;  /* 0x0000000408187824 */ /* 0x000fc800078e00ff */
[----:B------:R-:W0:Y:S02]  /*1420*/  LDC R8, c[0x2][R24+0x30] ;  /* 0x00800c0018087b82 */ /* 0x000e240000000800 */
[----:B0-----:R-:W-:-:S04]  /*1430*/  SHF.R.S32.HI R9, RZ, 0x1f, R8 ;  /* 0x0000001fff097819 */ /* 0x001fc80000011408 */
.L_x_272:
[----:B------:R-:W-:Y:S05]  /*1440*/  BRX R8 -0x1450                                                          (*"BRANCH_TARGETS .L_x_273,.L_x_263,.L_x_275"*) ;  /* 0xffffffe808ec7949 */ /* 0x000fea000383ffff */
.L_x_263:
[----:B------:R-:W-:-:S05]  /*1450*/  IMAD R22, R21, R22, RZ ;  /* 0x0000001615167224 */ /* 0x000fca00078e02ff */
[----:B------:R-:W-:Y:S01]  /*1460*/  I2FP.F32.U32 R22, R22 ;  /* 0x0000001600167245 */ /* 0x000fe20000201000 */
[----:B------:R-:W-:Y:S06]  /*1470*/  BRA `(.L_x_93) ;  /* 0x0000000000147947 */ /* 0x000fec0003800000 */
.L_x_273:
[----:B------:R-:W-:-:S05]  /*1480*/  IMAD R21, R21, R21, RZ ;  /* 0x0000001515157224 */ /* 0x000fca00078e02ff */
[----:B------:R-:W-:Y:S01]  /*1490*/  I2FP.F32.U32 R22, R21 ;  /* 0x0000001500167245 */ /* 0x000fe20000201000 */
[----:B------:R-:W-:Y:S06]  /*14a0*/  BRA `(.L_x_93) ;  /* 0x0000000000087947 */ /* 0x000fec0003800000 */
.L_x_275:
[----:B------:R-:W-:-:S05]  /*14b0*/  IMAD R22, R22, R22, RZ ;  /* 0x0000001616167224 */ /* 0x000fca00078e02ff */
[----:B------:R-:W-:-:S07]  /*14c0*/  I2FP.F32.U32 R22, R22 ;  /* 0x0000001600167245 */ /* 0x000fce0000201000 */
.L_x_93:
[C---:B------:R-:W-:Y:S01]  /*14d0*/  VIADD R8, R23.reuse, 0xffffffff ;  /* 0xffffffff17087836 */ /* 0x040fe20000000000 */
[C---:B------:R-:W-:Y:S01]  /*14e0*/  ISETP.LT.AND P1, PT, R23.reuse, R2, PT ;  /* 0x000000021700720c */ /* 0x040fe20003f21270 */
[----:B01234-:R-:W-:Y:S01]  /*14f0*/  FADD R11, R22, R11 ;  /* 0x0000000b160b7221 */ /* 0x01ffe20000000000 */
[----:B------:R-:W-:Y:S02]  /*1500*/  VIADD R10, R10, 0x200 ;  /* 0x000002000a0a7836 */ /* 0x000fe40000000000 */
[----:B------:R-:W-:Y:S01]  /*1510*/  ISETP.GE.U32.AND P0, PT, R8, 0x7, PT ;  /* 0x000000070800780c */ /* 0x000fe20003f06070 */
[----:B------:R-:W-:-:S12]  /*1520*/  VIADD R23, R23, 0x1 ;  /* 0x0000000117177836 */ /* 0x000fd80000000000 */
[----:B------:R-:W-:Y:S05]  /*1530*/  @!P0 BRA P1, `(.L_x_95) ;  /* 0xfffffffc00008947 */ /* 0x000fea000083ffff */
.L_x_90:
[----:B------:R-:W-:Y:S05]  /*1540*/  BSYNC.RECONVERGENT B0 ;  /* 0x0000000000007941 */ /* 0x000fea0003800200 */
.L_x_84:
[----:B-12-4-:R-:W-:Y:S01]  /*1550*/  STS [R14], R11 ;  /* 0x0000000b0e007388 */ /* 0x016fe20000000800 */
[----:B------:R-:W-:Y:S01]  /*1560*/  LOP3.LUT P0, RZ, R0, R3, RZ, 0xfc, !PT ;  /* 0x0000000300ff7212 */ /* 0x000fe2000780fcff */
[----:B------:R-:W-:Y:S02]  /*1570*/  BSSY.RECONVERGENT B0, `(.L_x_96) ;  /* 0x000001b000007945 */ /* 0x000fe40003800200 */
[----:B0--3--:R-:W0:Y:S02]  /*1580*/  LDS R8, [R6] ;  /* 0x0000000006087984 */ /* 0x009e240000000800 */
        /* <DEDUP_REMOVED lines=13> */
[----:B------:R0:W-:Y:S01]  /*1660*/  STS [R18], R22 ;  /* 0x0000001612007388 */ /* 0x0001e20000000800 */
[----:B------:R-:W-:Y:S06]  /*1670*/  BAR.SYNC.DEFER_BLOCKING 0x0 ;  /* 0x0000000000007b1d */ /* 0x000fec0000010000 */
[----:B------:R-:W-:Y:S05]  /*1680*/  @P0 BRA `(.L_x_97) ;  /* 0x0000000000240947 */ /* 0x000fea0003800000 */
[----:B------:R-:W1:Y:S01]  /*1690*/  S2UR UR5, SR_CgaCtaId ;  /* 0x00000000000579c3 */ /* 0x000e620000008800 */
[----:B------:R-:W-:Y:S02]  /*16a0*/  UMOV UR4, 0x400 ;  /* 0x0000040000047882 */ /* 0x000fe40000000000 */
[----:B-1----:R-:W-:-:S09]  /*16b0*/  ULEA UR4, UR5, UR4, 0x18 ;  /* 0x0000000405047291 */ /* 0x002fd2000f8ec0ff */
[----:B------:R-:W1:Y:S02]  /*16c0*/  LDS.128 R8, [UR4+0x1200] ;  /* 0x00120004ff087984 */ /* 0x000e640008000c00 */
[----:B-1----:R-:W-:-:S04]  /*16d0*/  FADD R9, R22, R9 ;  /* 0x0000000916097221 */ /* 0x002fc80000000000 */
[----:B------:R-:W-:Y:S01]  /*16e0*/  FADD R10, R9, R10 ;  /* 0x0000000a090a7221 */ /* 0x000fe20000000000 */
[----:B------:R-:W-:-:S04]  /*16f0*/  IMAD.WIDE.U32 R8, R19, 0x4, R16 ;  /* 0x0000000413087825 */ /* 0x000fc800078e0010 */
[----:B------:R-:W-:-:S05]  /*1700*/  FADD R11, R10, R11 ;  /* 0x0000000b0a0b7221 */ /* 0x000fca0000000000 */
[----:B------:R1:W-:Y:S02]  /*1710*/  STG.E desc[UR6][R8.64], R11 ;  /* 0x0000000b08007986 */ /* 0x0003e4000c101906 */
.L_x_97:
[----:B------:R-:W-:Y:S05]  /*1720*/  BSYNC.RECONVERGENT B0 ;  /* 0x0000000000007941 */ /* 0x000fea0003800200 */
.L_x_96:
[----:B------:R-:W-:-:S05]  /*1730*/  VIADD R19, R19, 0x1 ;  /* 0x0000000113137836 */ /* 0x000fca0000000000 */
[----:B------:R-:W-:-:S13]  /*1740*/  ISETP.NE.AND P0, PT, R19, 0xa, PT ;  /* 0x0000000a1300780c */ /* 0x000fda0003f05270 */
[----:B------:R-:W-:Y:S05]  /*1750*/  @P0 BRA `(.L_x_98) ;  /* 0xfffffff400a80947 */ /* 0x000fea000383ffff */
[----:B------:R-:W-:Y:S05]  /*1760*/  EXIT ;  /* 0x000000000000794d */ /* 0x000fea0003800000 */
.L_x_99:
        /* <DEDUP_REMOVED lines=9> */
.L_x_309:


//--------------------- .text._Z18GMMReductionKernelILi4ELb1EEviPfiPK6uchar4PciiPj --------------------------
	.section	.text._Z18GMMReductionKernelILi4ELb1EEviPfiPK6uchar4PciiPj,"ax",@progbits
	.align	128
        .global         _Z18GMMReductionKernelILi4ELb1EEviPfiPK6uchar4PciiPj
        .type           _Z18GMMReductionKernelILi4ELb1EEviPfiPK6uchar4PciiPj,@function
        .size           _Z18GMMReductionKernelILi4ELb1EEviPfiPK6uchar4PciiPj,(.L_x_310 - _Z18GMMReductionKernelILi4ELb1EEviPfiPK6uchar4PciiPj)
        .other          _Z18GMMReductionKernelILi4ELb1EEviPfiPK6uchar4PciiPj,@"STO_CUDA_ENTRY STV_DEFAULT"
_Z18GMMReductionKernelILi4ELb1EEviPfiPK6uchar4PciiPj:
.text._Z18GMMReductionKernelILi4ELb1EEviPfiPK6uchar4PciiPj:
[----:B------:R-:W-:Y:S01]  /*0000*/  LDC R1, c[0x0][0x37c] ;  /* 0x0000df00ff017b82 */ /* 0x000fe20000000800 */
[----:B------:R-:W0:Y:S07]  /*0010*/  S2R R0, SR_TID.Y ;  /* 0x0000000000007919 */ /* 0x000e2e0000002200 */
[----:B------:R-:W1:Y:S01]  /*0020*/  S2UR UR9, SR_CgaCtaId ;  /* 0x00000000000979c3 */ /* 0x000e620000008800 */
[----:B------:R-:W2:Y:S01]  /*0030*/  LDCU.64 UR14, c[0x0][0x3a8] ;  /* 0x00007500ff0e77ac */ /* 0x000ea20008000a00 */
[----:B------:R-:W-:Y:S01]  /*0040*/  BSSY.RECONVERGENT B0, `(.L_x_100) ;  /* 0x000002f000007945 */ /* 0x000fe20003800200 */
[----:B------:R-:W3:Y:S01]  /*0050*/  S2R R7, SR_CTAID.Y ;  /* 0x0000000000077919 */ /* 0x000ee20000002600 */
[----:B------:R-:W4:Y:S01]  /*0060*/  LDCU UR8, c[0x0][0x370] ;  /* 0x00006e00ff0877ac */ /* 0x000f220008000800 */
[----:B------:R-:W5:Y:S03]  /*0070*/  S2R R3, SR_TID.X ;  /* 0x0000000000037919 */ /* 0x000f660000002100 */
[----:B------:R-:W2:Y:S01]  /*0080*/  LDC R6, c[0x0][0x380] ;  /* 0x0000e000ff067b82 */ /* 0x000ea20000000800 */
[----:B------:R-:W4:Y:S01]  /*0090*/  LDCU UR6, c[0x0][0x374] ;  /* 0x00006e80ff0677ac */ /* 0x000f220008000800 */
[----:B------:R-:W2:Y:S01]  /*00a0*/  S2R R2, SR_CTAID.X ;  /* 0x0000000000027919 */ /* 0x000ea20000002500 */
[----:B------:R-:W2:Y:S01]  /*00b0*/  LDCU UR12, c[0x0][0x390] ;  /* 0x00007200ff0c77ac */ /* 0x000ea20008000800 */
[----:B------:R-:W-:Y:S01]  /*00c0*/  UMOV UR7, 0x400 ;  /* 0x0000040000077882 */ /* 0x000fe20000000000 */
[----:B------:R-:W2:Y:S01]  /*00d0*/  LDCU.64 UR10, c[0x0][0x358] ;  /* 0x00006b00ff0a77ac */ /* 0x000ea20008000a00 */
[----:B------:R-:W-:-:S04]  /*00e0*/  UIADD3 UR4, UPT, UPT, UR7, 0x1210, URZ ;  /* 0x0000121007047890 */ /* 0x000fc8000fffe0ff */
[----:B-1----:R-:W-:Y:S02]  /*00f0*/  ULEA UR5, UR9, UR4, 0x18 ;  /* 0x0000000409057291 */ /* 0x002fe4000f8ec0ff */
[----:B----4-:R-:W-:Y:S01]  /*0100*/  UIMAD UR4, UR8, UR6, URZ ;  /* 0x00000006080472a4 */ /* 0x010fe2000f8e02ff */
[----:B0-----:R-:W-:Y:S01]  /*0110*/  ISETP.NE.AND P1, PT, R0, RZ, PT ;  /* 0x000000ff0000720c */ /* 0x001fe20003f25270 */
[----:B---3--:R-:W-:Y:S02]  /*0120*/  IMAD R8, R7, 0x20, R0 ;  /* 0x0000002007087824 */ /* 0x008fe400078e0200 */
[----:B-----5:R-:W-:-:S03]  /*0130*/  IMAD.SHL.U32 R15, R3, 0x4, RZ ;  /* 0x00000004030f7824 */ /* 0x020fc600078e00ff */
[----:B--2---:R-:W-:Y:S01]  /*0140*/  ISETP.GE.AND P0, PT, R8, UR15, PT ;  /* 0x0000000f08007c0c */ /* 0x004fe2000bf06270 */
[--C-:B------:R-:W-:Y:S02]  /*0150*/  IMAD R5, R0, 0x20, R3.reuse ;  /* 0x0000002000057824 */ /* 0x100fe400078e0203 */
[----:B------:R-:W-:-:S04]  /*0160*/  IMAD R9, R2, 0x20, R3 ;  /* 0x0000002002097824 */ /* 0x000fc800078e0203 */
[----:B------:R0:W-:Y:S01]  /*0170*/  @!P1 STS [R15+UR5], RZ ;  /* 0x000000ff0f009988 */ /* 0x0001e20008000805 */
[----:B------:R-:W-:Y:S01]  /*0180*/  IMAD R7, R7, UR8, R2 ;  /* 0x0000000807077c24 */ /* 0x000fe2000f8e0202 */
[----:B------:R-:W-:Y:S01]  /*0190*/  ULEA UR8, UR9, UR7, 0x18 ;  /* 0x0000000709087291 */ /* 0x000fe2000f8ec0ff */
[----:B------:R-:W-:Y:S01]  /*01a0*/  IMAD.MOV.U32 R2, RZ, RZ, RZ ;  /* 0x000000ffff027224 */ /* 0x000fe200078e00ff */
[----:B------:R-:W-:Y:S01]  /*01b0*/  BAR.SYNC.DEFER_BLOCKING 0x0 ;  /* 0x0000000000007b1d */ /* 0x000fe20000010000 */
[----:B------:R-:W-:Y:S01]  /*01c0*/  ISETP.GE.OR P0, PT, R9, UR14, P0 ;  /* 0x0000000e09007c0c */ /* 0x000fe20008706670 */
[----:B------:R-:W-:Y:S02]  /*01d0*/  IMAD R4, R6, UR4, R7 ;  /* 0x0000000406047c24 */ /* 0x000fe4000f8e0207 */
[----:B------:R-:W-:Y:S02]  /*01e0*/  LEA R5, R5, UR8, 0x2 ;  /* 0x0000000805057c11 */ /* 0x000fe4000f8e10ff */
[----:B------:R-:W-:-:S08]  /*01f0*/  IMAD R4, R4, UR12, RZ ;  /* 0x0000000c04047c24 */ /* 0x000fd0000f8e02ff */
[----:B0-----:R-:W-:Y:S05]  /*0200*/  @P0 BRA `(.L_x_101) ;  /* 0x0000000000480947 */ /* 0x001fea0003800000 */
[----:B------:R-:W0:Y:S01]  /*0210*/  LDCU.64 UR12, c[0x0][0x3a0] ;  /* 0x00007400ff0c77ac */ /* 0x000e220008000a00 */
[----:B------:R-:W-:-:S05]  /*0220*/  IMAD R13, R8, UR14, R9 ;  /* 0x0000000e080d7c24 */ /* 0x000fca000f8e0209 */
[----:B0-----:R-:W-:-:S04]  /*0230*/  IADD3 R10, P0, PT, R13, UR12, RZ ;  /* 0x0000000c0d0a7c10 */ /* 0x001fc8000ff1e0ff */
[----:B------:R-:W-:-:S05]  /*0240*/  LEA.HI.X.SX32 R11, R13, UR13, 0x1, P0 ;  /* 0x0000000d0d0b7c11 */ /* 0x000fca00080f0eff */
[----:B------:R-:W2:Y:S02]  /*0250*/  LDG.E.U8 R10, desc[UR10][R10.64] ;  /* 0x0000000a0a0a7981 */ /* 0x000ea4000c1e1100 */
[----:B--2---:R-:W-:-:S13]  /*0260*/  ISETP.NE.AND P0, PT, R10, 0xff, PT ;  /* 0x000000ff0a00780c */ /* 0x004fda0003f05270 */
[----:B------:R-:W-:Y:S05]  /*0270*/  @!P0 BRA `(.L_x_101) ;  /* 0x00000000002c8947 */ /* 0x000fea0003800000 */
[----:B------:R-:W-:Y:S01]  /*0280*/  PRMT R11, R10, 0x8880, RZ ;  /* 0x000088800a0b7816 */ /* 0x000fe200000000ff */
[----:B------:R-:W-:-:S03]  /*0290*/  IMAD.MOV.U32 R17, RZ, RZ, 0x1 ;  /* 0x00000001ff117424 */ /* 0x000fc600078e00ff */
[C---:B------:R-:W-:Y:S02]  /*02a0*/  LEA R10, R11.reuse, UR5, 0x2 ;  /* 0x000000050b0a7c11 */ /* 0x040fe4000f8e10ff */
[----:B------:R-:W-:-:S03]  /*02b0*/  ISETP.NE.AND P0, PT, R11, R6, PT ;  /* 0x000000060b00720c */ /* 0x000fc60003f05270 */
[----:B------:R0:W-:Y:S10]  /*02c0*/  STS [R10], R17 ;  /* 0x000000110a007388 */ /* 0x0001f40000000800 */
[----:B0-----:R-:W-:Y:S05]  /*02d0*/  @P0 BRA `(.L_x_101) ;  /* 0x0000000000140947 */ /* 0x001fea0003800000 */
[----:B------:R-:W0:Y:S02]  /*02e0*/  LDC.64 R10, c[0x0][0x398] ;  /* 0x0000e600ff0a7b82 */ /* 0x000e240000000a00 */
[----:B0-----:R-:W-:-:S06]  /*02f0*/  IMAD.WIDE R10, R13, 0x4, R10 ;  /* 0x000000040d0a7825 */ /* 0x001fcc00078e020a */
[----:B------:R-:W2:Y:S01]  /*0300*/  LDG.E R10, desc[UR10][R10.64] ;  /* 0x0000000a0a0a7981 */ /* 0x000ea2000c1e1900 */
[----:B------:R-:W-:-:S03]  /*0310*/  IMAD.MOV.U32 R2, RZ, RZ, 0x1 ;  /* 0x00000001ff027424 */ /* 0x000fc600078e00ff */
[----:B--2---:R0:W-:Y:S04]  /*0320*/  STS [R5], R10 ;  /* 0x0000000a05007388 */ /* 0x0041e80000000800 */
.L_x_101:
[----:B------:R-:W-:Y:S05]  /*0330*/  BSYNC.RECONVERGENT B0 ;  /* 0x0000000000007941 */ /* 0x000fea0003800200 */
.L_x_100:
[----:B0-----:R-:W-:Y:S01]  /*0340*/  VIADD R10, R8, 0x4 ;  /* 0x00000004080a7836 */ /* 0x001fe20000000000 */
[----:B------:R-:W-:Y:S04]  /*0350*/  BSSY.RECONVERGENT B0, `(.L_x_102) ;  /* 0x0000017000007945 */ /* 0x000fe80003800200 */
[----:B------:R-:W-:-:S04]  /*0360*/  ISETP.GE.AND P0, PT, R10, UR15, PT ;  /* 0x0000000f0a007c0c */ /* 0x000fc8000bf06270 */
[----:B------:R-:W-:-:S13]  /*0370*/  ISETP.GE.OR P0, PT, R9, UR14, P0 ;  /* 0x0000000e09007c0c */ /* 0x000fda0008706670 */
[----:B------:R-:W-:Y:S05]  /*0380*/  @P0 BRA `(.L_x_103) ;  /* 0x00000000004c0947 */ /* 0x000fea0003800000 */
        /* <DEDUP_REMOVED lines=16> */
[C---:B------:R-:W-:Y:S02]  /*0490*/  IMAD R13, R2.reuse, 0x200, R5 ;  /* 0x00000200020d7824 */ /* 0x040fe400078e0205 */
[----:B------:R-:W-:-:S03]  /*04a0*/  VIADD R2, R2, 0x1 ;  /* 0x0000000102027836 */ /* 0x000fc60000000000 */
[----:B--2---:R0:W-:Y:S04]  /*04b0*/  STS [R13], R10 ;  /* 0x0000000a0d007388 */ /* 0x0041e80000000800 */
.L_x_103:
[----:B------:R-:W-:Y:S05]  /*04c0*/  BSYNC.RECONVERGENT B0 ;  /* 0x0000000000007941 */ /* 0x000fea0003800200 */
.L_x_102:
        /* <DEDUP_REMOVED lines=24> */
.L_x_105:
[----:B------:R-:W-:Y:S05]  /*0650*/  BSYNC.RECONVERGENT B0 ;  /* 0x0000000000007941 */ /* 0x000fea0003800200 */
.L_x_104:
        /* <DEDUP_REMOVED lines=24> */
.L_x_107:
[----:B------:R-:W-:Y:S05]  /*07e0*/  BSYNC.RECONVERGENT B0 ;  /* 0x0000000000007941 */ /* 0x000fea0003800200 */
.L_x_106:
        /* <DEDUP_REMOVED lines=24> */
.L_x_109:
[----:B------:R-:W-:Y:S05]  /*0970*/  BSYNC.RECONVERGENT B0 ;  /* 0x0000000000007941 */ /* 0x000fea0003800200 */
.L_x_108:
        /* <DEDUP_REMOVED lines=24> */
.L_x_111:
[----:B------:R-:W-:Y:S05]  /*0b00*/  BSYNC.RECONVERGENT B0 ;  /* 0x0000000000007941 */ /* 0x000fea0003800200 */
.L_x_110:
        /* <DEDUP_REMOVED lines=24> */
.L_x_113:
[----:B------:R-:W-:Y:S05]  /*0c90*/  BSYNC.RECONVERGENT B0 ;  /* 0x0000000000007941 */ /* 0x000fea0003800200 */
.L_x_112:
[----:B------:R-:W-:Y:S01]  /*0ca0*/  VIADD R8, R8, 0x1c ;  /* 0x0000001c08087836 */ /* 0x000fe20000000000 */
[----:B------:R-:W-:Y:S04]  /*0cb0*/  BSSY.RECONVERGENT B0, `(.L_x_114) ;  /* 0x0000017000007945 */ /* 0x000fe80003800200 */
[----:B------:R-:W-:-:S04]  /*0cc0*/  ISETP.GE.AND P0, PT, R8, UR15, PT ;  /* 0x0000000f08007c0c */ /* 0x000fc8000bf06270 */
[----:B------:R-:W-:-:S13]  /*0cd0*/  ISETP.GE.OR P0, PT, R9, UR14, P0 ;  /* 0x0000000e09007c0c */ /* 0x000fda0008706670 */
[----:B------:R-:W-:Y:S05]  /*0ce0*/  @P0 BRA `(.L_x_115) ;  /* 0x00000000004c0947 */ /* 0x000fea0003800000 */
[----:B------:R-:W1:Y:S01]  /*0cf0*/  LDCU.64 UR12, c[0x0][0x3a0] ;  /* 0x00007400ff0c77ac */ /* 0x000e620008000a00 */
[----:B------:R-:W-:-:S05]  /*0d00*/  IMAD R11, R8, UR14, R9 ;  /* 0x0000000e080b7c24 */ /* 0x000fca000f8e0209 */
[----:B-1----:R-:W-:-:S04]  /*0d10*/  IADD3 R8, P0, PT, R11, UR12, RZ ;  /* 0x0000000c0b087c10 */ /* 0x002fc8000ff1e0ff */
[----:B------:R-:W-:-:S05]  /*0d20*/  LEA.HI.X.SX32 R9, R11, UR13, 0x1, P0 ;  /* 0x0000000d0b097c11 */ /* 0x000fca00080f0eff */
[----:B------:R-:W2:Y:S02]  /*0d30*/  LDG.E.U8 R8, desc[UR10][R8.64] ;  /* 0x0000000a08087981 */ /* 0x000ea4000c1e1100 */
[----:B--2---:R-:W-:-:S13]  /*0d40*/  ISETP.NE.AND P0, PT, R8, 0xff, PT ;  /* 0x000000ff0800780c */ /* 0x004fda0003f05270 */
[----:B------:R-:W-:Y:S05]  /*0d50*/  @!P0 BRA `(.L_x_115) ;  /* 0x0000000000308947 */ /* 0x000fea0003800000 */
[----:B------:R-:W-:Y:S01]  /*0d60*/  PRMT R9, R8, 0x8880, RZ ;  /* 0x0000888008097816 */ /* 0x000fe200000000ff */
[----:B0-----:R-:W-:-:S03]  /*0d70*/  IMAD.MOV.U32 R13, RZ, RZ, 0x1 ;  /* 0x00000001ff0d7424 */ /* 0x001fc600078e00ff */
[C---:B------:R-:W-:Y:S02]  /*0d80*/  LEA R8, R9.reuse, UR5, 0x2 ;  /* 0x0000000509087c11 */ /* 0x040fe4000f8e10ff */
[----:B------:R-:W-:-:S03]  /*0d90*/  ISETP.NE.AND P0, PT, R9, R6, PT ;  /* 0x000000060900720c */ /* 0x000fc60003f05270 */
[----:B------:R1:W-:Y:S10]  /*0da0*/  STS [R8], R13 ;  /* 0x0000000d08007388 */ /* 0x0003f40000000800 */
[----:B-1----:R-:W-:Y:S05]  /*0db0*/  @P0 BRA `(.L_x_115) ;  /* 0x0000000000180947 */ /* 0x002fea0003800000 */
[----:B------:R-:W0:Y:S02]  /*0dc0*/  LDC.64 R8, c[0x0][0x398] ;  /* 0x0000e600ff087b82 */ /* 0x000e240000000a00 */
[----:B0-----:R-:W-:-:S06]  /*0dd0*/  IMAD.WIDE R8, R11, 0x4, R8 ;  /* 0x000000040b087825 */ /* 0x001fcc00078e0208 */
[----:B------:R-:W2:Y:S01]  /*0de0*/  LDG.E R8, desc[UR10][R8.64] ;  /* 0x0000000a08087981 */ /* 0x000ea2000c1e1900 */
[C---:B------:R-:W-:Y:S02]  /*0df0*/  IMAD R11, R2.reuse, 0x200, R5 ;  /* 0x00000200020b7824 */ /* 0x040fe400078e0205 */
[----:B------:R-:W-:-:S03]  /*0e00*/  VIADD R2, R2, 0x1 ;  /* 0x0000000102027836 */ /* 0x000fc60000000000 */
[----:B--2---:R1:W-:Y:S04]  /*0e10*/  STS [R11], R8 ;  /* 0x000000080b007388 */ /* 0x0043e80000000800 */
.L_x_115:
[----:B------:R-:W-:Y:S05]  /*0e20*/  BSYNC.RECONVERGENT B0 ;  /* 0x0000000000007941 */ /* 0x000fea0003800200 */
.L_x_114:
[----:B------:R-:W-:Y:S01]  /*0e30*/  IMAD R6, R0, 0x80, R15 ;  /* 0x0000008000067824 */ /* 0x000fe200078e020f */
[----:B------:R-:W-:Y:S01]  /*0e40*/  BAR.SYNC.DEFER_BLOCKING 0x0 ;  /* 0x0000000000007b1d */ /* 0x000fe20000010000 */
[----:B------:R-:W-:Y:S01]  /*0e50*/  IMAD.U32 R9, RZ, RZ, UR8 ;  /* 0x00000008ff097e24 */ /* 0x000fe2000f8e00ff */
[----:B0-----:R-:W-:-:S04]  /*0e60*/  LOP3.LUT R10, R15, 0x7c, RZ, 0xc0, !PT ;  /* 0x0000007c0f0a7812 */ /* 0x001fc800078ec0ff */
[----:B------:R-:W-:Y:S01]  /*0e70*/  IADD3 R6, PT, PT, R6, 0x200, R9 ;  /* 0x0000020006067810 */ /* 0x000fe20007ffe009 */
[----:B------:R-:W-:Y:S06]  /*0e80*/  @P1 BRA `(.L_x_116) ;  /* 0x00000000001c1947 */ /* 0x000fec0003800000 */
[----:B-1----:R-:W0:Y:S01]  /*0e90*/  LDS R11, [R15+UR5] ;  /* 0x000000050f0b7984 */ /* 0x002e220008000800 */
[----:B------:R-:W1:Y:S01]  /*0ea0*/  LDC.64 R8, c[0x0][0x3b0] ;  /* 0x0000ec00ff087b82 */ /* 0x000e620000000a00 */
[----:B------:R-:W-:Y:S05]  /*0eb0*/  WARPSYNC.ALL ;  /* 0x0000000000007948 */ /* 0x000fea0003800000 */
[----:B-1----:R-:W-:Y:S01]  /*0ec0*/  IMAD.WIDE.U32 R8, R7, 0x4, R8 ;  /* 0x0000000407087825 */ /* 0x002fe200078e0008 */
[----:B0-----:R-:W-:-:S13]  /*0ed0*/  ISETP.GT.AND P0, PT, R11, RZ, PT ;  /* 0x000000ff0b00720c */ /* 0x001fda0003f04270 */
[----:B------:R-:W-:-:S05]  /*0ee0*/  VOTE.ANY R7, PT, P0 ;  /* 0x0000000000077806 */ /* 0x000fca00000e0100 */
[----:B------:R0:W-:Y:S02]  /*0ef0*/  STG.E desc[UR10][R8.64], R7 ;  /* 0x0000000708007986 */ /* 0x0001e4000c10190a */
.L_x_116:
[----:B------:R-:W-:Y:S01]  /*0f00*/  UIADD3 UR4, UPT, UPT, UR7, 0x1000, URZ ;  /* 0x0000100007047890 */ /* 0x000fe2000fffe0ff */
[C---:B01----:R-:W-:Y:S01]  /*0f10*/  VIADD R8, R15.reuse, 0x20 ;  /* 0x000000200f087836 */ /* 0x043fe20000000000 */
[----:B------:R-:W-:Y:S01]  /*0f20*/  UIADD3 UR6, UPT, UPT, UR7, 0x1200, URZ ;  /* 0x0000120007067890 */ /* 0x000fe2000fffe0ff */
[C---:B------:R-:W-:Y:S01]  /*0f30*/  VIADD R11, R15.reuse, 0x10 ;  /* 0x000000100f0b7836 */ /* 0x040fe20000000000 */
[----:B------:R-:W-:Y:S01]  /*0f40*/  ULEA UR4, UR9, UR4, 0x18 ;  /* 0x0000000409047291 */ /* 0x000fe2000f8ec0ff */
[C---:B------:R-:W-:Y:S01]  /*0f50*/  VIADD R12, R15.reuse, 0x8 ;  /* 0x000000080f0c7836 */ /* 0x040fe20000000000 */
[----:B------:R-:W-:Y:S01]  /*0f60*/  LOP3.LUT R7, R10, 0x40, RZ, 0x3c, !PT ;  /* 0x000000400a077812 */ /* 0x000fe200078e3cff */
[----:B------:R-:W-:Y:S01]  /*0f70*/  VIADD R13, R15, 0x4 ;  /* 0x000000040f0d7836 */ /* 0x000fe20000000000 */
[----:B------:R-:W-:Y:S01]  /*0f80*/  LOP3.LUT R9, R8, 0x7c, RZ, 0xc0, !PT ;  /* 0x0000007c08097812 */ /* 0x000fe200078ec0ff */
[----:B------:R-:W-:Y:S01]  /*0f90*/  ULEA UR6, UR9, UR6, 0x18 ;  /* 0x0000000609067291 */ /* 0x000fe2000f8ec0ff */
[----:B------:R-:W-:Y:S01]  /*0fa0*/  LOP3.LUT R11, R11, 0x7c, RZ, 0xc0, !PT ;  /* 0x0000007c0b0b7812 */ /* 0x000fe200078ec0ff */
[----:B------:R-:W-:Y:S01]  /*0fb0*/  IMAD.MOV.U32 R21, RZ, RZ, RZ ;  /* 0x000000ffff157224 */ /* 0x000fe200078e00ff */
[----:B------:R-:W-:-:S02]  /*0fc0*/  LEA R18, R0, UR4, 0x7 ;  /* 0x0000000400127c11 */ /* 0x000fc4000f8e38ff */
[----:B------:R-:W-:Y:S02]  /*0fd0*/  LOP3.LUT R17, R12, 0x7c, RZ, 0xc0, !PT ;  /* 0x0000007c0c117812 */ /* 0x000fe400078ec0ff */
[----:B------:R-:W-:Y:S01]  /*0fe0*/  LOP3.LUT R19, R13, 0x7c, RZ, 0xc0, !PT ;  /* 0x0000007c0d137812 */ /* 0x000fe200078ec0ff */
[----:B------:R-:W-:Y:S01]  /*0ff0*/  IMAD.IADD R7, R18, 0x1, R7 ;  /* 0x0000000112077824 */ /* 0x000fe200078e0207 */
[----:B------:R-:W-:Y:S01]  /*1000*/  LEA R20, R0, UR6, 0x2 ;  /* 0x0000000600147c11 */ /* 0x000fe2000f8e10ff */
[C---:B------:R-:W-:Y:S02]  /*1010*/  IMAD.IADD R12, R18.reuse, 0x1, R9 ;  /* 0x00000001120c7824 */ /* 0x040fe400078e0209 */
[C---:B------:R-:W-:Y:S02]  /*1020*/  IMAD.IADD R13, R18.reuse, 0x1, R11 ;  /* 0x00000001120d7824 */ /* 0x040fe400078e020b */
[----:B------:R-:W-:Y:S02]  /*1030*/  IMAD.IADD R14, R18, 0x1, R17 ;  /* 0x00000001120e7824 */ /* 0x000fe400078e0211 */
[----:B------:R-:W-:-:S02]  /*1040*/  IMAD.IADD R15, R15, 0x1, R18 ;  /* 0x000000010f0f7824 */ /* 0x000fc400078e0212 */
[----:B------:R-:W-:Y:S01]  /*1050*/  IMAD.IADD R18, R18, 0x1, R19 ;  /* 0x0000000112127824 */ /* 0x000fe200078e0213 */
[----:B------:R-:W-:-:S07]  /*1060*/  I2FP.F32.U32 R19, R2 ;  /* 0x0000000200137245 */ /* 0x000fce0000201000 */
.L_x_131:
        /* <DEDUP_REMOVED lines=16> */
[----:B------:R2:W3:Y:S08]  /*1170*/  @P0 I2F.U8 R16, R8.B1 ;  /* 0x1000000800100306 */ /* 0x0004f00000001000 */
[----:B------:R2:W4:Y:S01]  /*1180*/  @!P0 I2F.U8 R16, R8 ;  /* 0x0000000800108306 */ /* 0x0005220000001000 */
[----:B------:R-:W-:Y:S05]  /*1190*/  BRA `(.L_x_119) ;  /* 0x00000000006c7947 */ /* 0x000fea0003800000 */
.L_x_121:
[----:B------:R-:W-:-:S13]  /*11a0*/  ISETP.NE.AND P0, PT, R21, 0x3, PT ;  /* 0x000000031500780c */ /* 0x000fda0003f05270 */
[----:B------:R-:W-:-:S05]  /*11b0*/  @P0 IMAD R9, R9, R9, RZ ;  /* 0x0000000909090224 */ /* 0x000fca00078e02ff */
[----:B------:R-:W-:-:S06]  /*11c0*/  @P0 I2FP.F32.U32 R16, R9 ;  /* 0x0000000900100245 */ /* 0x000fcc0000201000 */
[----:B------:R0:W1:Y:S01]  /*11d0*/  @!P0 I2F.U8 R16, R8.B2 ;  /* 0x2000000800108306 */ /* 0x0000620000001000 */
[----:B------:R-:W-:Y:S05]  /*11e0*/  BRA `(.L_x_119) ;  /* 0x0000000000587947 */ /* 0x000fea0003800000 */
.L_x_120:
        /* <DEDUP_REMOVED lines=8> */
.L_x_122:
[----:B------:R-:W-:-:S05]  /*1270*/  IMAD.MOV.U32 R8, RZ, RZ, -0x7 ;  /* 0xfffffff9ff087424 */ /* 0x000fca00078e00ff */
[----:B------:R-:W-:-:S05]  /*1280*/  VIADDMNMX.U32 R8, R21, R8, 0x2, PT ;  /* 0x0000000215087446 */ /* 0x000fca0003800008 */
[----:B------:R-:W-:-:S04]  /*1290*/  IMAD.SHL.U32 R16, R8, 0x4, RZ ;  /* 0x0000000408107824 */ /* 0x000fc800078e00ff */
[----:B------:R-:W0:Y:S02]  /*12a0*/  LDC R8, c[0x2][R16] ;  /* 0x0080000010087b82 */ /* 0x000e240000000800 */
[----:B0-----:R-:W-:-:S04]  /*12b0*/  SHF.R.S32.HI R9, RZ, 0x1f, R8 ;  /* 0x0000001fff097819 */ /* 0x001fc80000011408 */
.L_x_277:
[----:B------:R-:W-:Y:S05]  /*12c0*/  BRX R8 -0x12d0                                                          (*"BRANCH_TARGETS .L_x_278,.L_x_279,.L_x_280"*) ;  /* 0xffffffec084c7949 */ /* 0x000fea000383ffff */
.L_x_279:
[----:B------:R-:W-:-:S05]  /*12d0*/  IMAD R10, R10, R11, RZ ;  /* 0x0000000b0a0a7224 */ /* 0x000fca00078e02ff */
[----:B------:R-:W-:Y:S01]  /*12e0*/  I2FP.F32.U32 R16, R10 ;  /* 0x0000000a00107245 */ /* 0x000fe20000201000 */
[----:B------:R-:W-:Y:S06]  /*12f0*/  BRA `(.L_x_119) ;  /* 0x0000000000147947 */ /* 0x000fec0003800000 */
.L_x_278:
[----:B------:R-:W-:-:S05]  /*1300*/  IMAD R10, R10, R10, RZ ;  /* 0x0000000a0a0a7224 */ /* 0x000fca00078e02ff */
[----:B------:R-:W-:Y:S01]  /*1310*/  I2FP.F32.U32 R16, R10 ;  /* 0x0000000a00107245 */ /* 0x000fe20000201000 */
[----:B------:R-:W-:Y:S06]  /*1320*/  BRA `(.L_x_119) ;  /* 0x0000000000087947 */ /* 0x000fec0003800000 */
.L_x_280:
[----:B------:R-:W-:-:S05]  /*1330*/  IMAD R11, R11, R11, RZ ;  /* 0x0000000b0b0b7224 */ /* 0x000fca00078e02ff */
[----:B------:R-:W-:-:S07]  /*1340*/  I2FP.F32.U32 R16, R11 ;  /* 0x0000000b00107245 */ /* 0x000fce0000201000 */
.L_x_119:
[----:B------:R-:W-:Y:S05]  /*1350*/  BSYNC.RECONVERGENT B0 ;  /* 0x0000000000007941 */ /* 0x000fea0003800200 */
.L_x_118:
[----:B------:R-:W-:Y:S01]  /*1360*/  ISETP.GE.U32.AND P0, PT, R2, 0x2, PT ;  /* 0x000000020200780c */ /* 0x000fe20003f06070 */
[----:B------:R-:W-:-:S12]  /*1370*/  BSSY.RECONVERGENT B0, `(.L_x_117) ;  /* 0x0000044000007945 */ /* 0x000fd80003800200 */
[----:B------:R-:W-:Y:S05]  /*1380*/  @!P0 BRA `(.L_x_123) ;  /* 0x0000000400088947 */ /* 0x000fea0003800000 */
[----:B------:R-:W-:Y:S02]  /*1390*/  IMAD.MOV.U32 R17, RZ, RZ, 0x2 ;  /* 0x00000002ff117424 */ /* 0x000fe400078e00ff */
[----:B------:R-:W-:-:S07]  /*13a0*/  IMAD.MOV.U32 R10, RZ, RZ, R6 ;  /* 0x000000ffff0a7224 */ /* 0x000fce00078e0006 */
.L_x_128:
        /* <DEDUP_REMOVED lines=8> */
[----:B0-2---:R-:W-:-:S05]  /*1430*/  IMAD.MOV.U32 R8, RZ, RZ, 0x2 ;  /* 0x00000002ff087424 */ /* 0x005fca00078e00ff */
[----:B------:R-:W-:-:S05]  /*1440*/  VIADDMNMX.U32 R8, R21, 0xffffffff, R8, PT ;  /* 0xffffffff15087846 */ /* 0x000fca0003800008 */
[----:B------:R-:W-:-:S04]  /*1450*/  IMAD.SHL.U32 R24, R8, 0x4, RZ ;  /* 0x0000000408187824 */ /* 0x000fc800078e00ff */
[----:B------:R-:W0:Y:S02]  /*1460*/  LDC R8, c[0x2][R24+0xc] ;  /* 0x0080030018087b82 */ /* 0x000e240000000800 */
[----:B0-----:R-:W-:-:S04]  /*1470*/  SHF.R.S32.HI R9, RZ, 0x1f, R8 ;  /* 0x0000001fff097819 */ /* 0x001fc80000011408 */
.L_x_281:
[----:B------:R-:W-:Y:S05]  /*1480*/  BRX R8 -0x1490                                                          (*"BRANCH_TARGETS .L_x_282,.L_x_283,.L_x_284"*) ;  /* 0xffffffe808dc7949 */ /* 0x000fea000383ffff */
.L_x_283:
[----:B------:R-:W0:Y:S01]  /*1490*/  I2F.U16 R11, R11 ;  /* 0x0000000b000b7306 */ /* 0x000e220000101000 */
[----:B------:R-:W-:Y:S05]  /*14a0*/  BRA `(.L_x_126) ;  /* 0x0000000000a47947 */ /* 0x000fea0003800000 */
.L_x_282:
[----:B------:R0:W2:Y:S01]  /*14b0*/  I2F.U16 R11, R23 ;  /* 0x00000017000b7306 */ /* 0x0000a20000101000 */
[----:B------:R-:W-:Y:S05]  /*14c0*/  BRA `(.L_x_126) ;  /* 0x00000000009c7947 */ /* 0x000fea0003800000 */
.L_x_125:
[----:B0-2---:R-:W-:-:S05]  /*14d0*/  IMAD.MOV.U32 R8, RZ, RZ, 0x2 ;  /* 0x00000002ff087424 */ /* 0x005fca00078e00ff */
[----:B------:R-:W-:-:S05]  /*14e0*/  VIADDMNMX.U32 R8, R21, 0xfffffffd, R8, PT ;  /* 0xfffffffd15087846 */ /* 0x000fca0003800008 */
[----:B------:R-:W-:-:S04]  /*14f0*/  IMAD.SHL.U32 R24, R8, 0x4, RZ ;  /* 0x0000000408187824 */ /* 0x000fc800078e00ff */
[----:B------:R-:W0:Y:S02]  /*1500*/  LDC R8, c[0x2][R24+0x18] ;  /* 0x0080060018087b82 */ /* 0x000e240000000800 */
[----:B0-----:R-:W-:-:S04]  /*1510*/  SHF.R.S32.HI R9, RZ, 0x1f, R8 ;  /* 0x0000001fff097819 */ /* 0x001fc80000011408 */
.L_x_285:
[----:B------:R-:W-:Y:S05]  /*1520*/  BRX R8 -0x1530                                                          (*"BRANCH_TARGETS .L_x_286,.L_x_287,.L_x_284"*) ;  /* 0xffffffe808b47949 */ /* 0x000fea000383ffff */
.L_x_287:
[----:B------:R-:W-:-:S05]  /*1530*/  IMAD R11, R23, R23, RZ ;  /* 0x00000017170b7224 */ /* 0x000fca00078e02ff */
[----:B------:R-:W-:Y:S01]  /*1540*/  I2FP.F32.U32 R11, R11 ;  /* 0x0000000b000b7245 */ /* 0x000fe20000201000 */
[----:B------:R-:W-:Y:S06]  /*1550*/  BRA `(.L_x_126) ;  /* 0x0000000000787947 */ /* 0x000fec0003800000 */
.L_x_286:
[----:B------:R0:W2:Y:S01]  /*1560*/  I2F.U16 R11, R22 ;  /* 0x00000016000b7306 */ /* 0x0000a20000101000 */
[----:B------:R-:W-:Y:S05]  /*1570*/  BRA `(.L_x_126) ;  /* 0x0000000000707947 */ /* 0x000fea0003800000 */
.L_x_124:
[----:B------:R-:W-:-:S13]  /*1580*/  ISETP.GT.AND P0, PT, R21, 0x6, PT ;  /* 0x000000061500780c */ /* 0x000fda0003f04270 */
[----:B------:R-:W-:Y:S05]  /*1590*/  @P0 BRA `(.L_x_127) ;  /* 0x0000000000300947 */ /* 0x000fea0003800000 */
[----:B0-2---:R-:W-:-:S05]  /*15a0*/  IMAD.MOV.U32 R8, RZ, RZ, 0x2 ;  /* 0x00000002ff087424 */ /* 0x005fca00078e00ff */
[----:B------:R-:W-:-:S05]  /*15b0*/  VIADDMNMX.U32 R8, R21, 0xfffffffb, R8, PT ;  /* 0xfffffffb15087846 */ /* 0x000fca0003800008 */
[----:B------:R-:W-:-:S04]  /*15c0*/  IMAD.SHL.U32 R24, R8, 0x4, RZ ;  /* 0x0000000408187824 */ /* 0x000fc800078e00ff */
[----:B------:R-:W0:Y:S02]  /*15d0*/  LDC R8, c[0x2][R24+0x24] ;  /* 0x0080090018087b82 */ /* 0x000e240000000800 */
[----:B0-----:R-:W-:-:S04]  /*15e0*/  SHF.R.S32.HI R9, RZ, 0x1f, R8 ;  /* 0x0000001fff097819 */ /* 0x001fc80000011408 */
.L_x_289:
[----:B------:R-:W-:Y:S05]  /*15f0*/  BRX R8 -0x1600                                                          (*"BRANCH_TARGETS .L_x_290,.L_x_291,.L_x_284"*) ;  /* 0xffffffe808807949 */ /* 0x000fea000383ffff */
.L_x_291:
[----:B------:R-:W-:-:S05]  /*1600*/  IMAD R11, R23, R22, RZ ;  /* 0x00000016170b7224 */ /* 0x000fca00078e02ff */
[----:B------:R-:W-:Y:S01]  /*1610*/  I2FP.F32.U32 R11, R11 ;  /* 0x0000000b000b7245 */ /* 0x000fe20000201000 */
[----:B------:R-:W-:Y:S06]  /*1620*/  BRA `(.L_x_126) ;  /* 0x0000000000447947 */ /* 0x000fec0003800000 */
.L_x_290:
[----:B------:R-:W-:-:S05]  /*1630*/  IMAD R11, R23, R11, RZ ;  /* 0x0000000b170b7224 */ /* 0x000fca00078e02ff */
[----:B------:R-:W-:Y:S01]  /*1640*/  I2FP.F32.U32 R11, R11 ;  /* 0x0000000b000b7245 */ /* 0x000fe20000201000 */
[----:B------:R-:W-:Y:S06]  /*1650*/  BRA `(.L_x_126) ;  /* 0x0000000000387947 */ /* 0x000fec0003800000 */
.L_x_127:
[----:B0-2---:R-:W-:-:S05]  /*1660*/  IMAD.MOV.U32 R8, RZ, RZ, -0x7 ;  /* 0xfffffff9ff087424 */ /* 0x005fca00078e00ff */
[----:B------:R-:W-:-:S05]  /*1670*/  VIADDMNMX.U32 R8, R21, R8, 0x3, PT ;  /* 0x0000000315087446 */ /* 0x000fca0003800008 */
[----:B------:R-:W-:-:S04]  /*1680*/  IMAD.SHL.U32 R23, R8, 0x4, RZ ;  /* 0x0000000408177824 */ /* 0x000fc800078e00ff */
[----:B------:R-:W0:Y:S02]  /*1690*/  LDC R8, c[0x2][R23+0x30] ;  /* 0x00800c0017087b82 */ /* 0x000e240000000800 */
[----:B0-----:R-:W-:-:S04]  /*16a0*/  SHF.R.S32.HI R9, RZ, 0x1f, R8 ;  /* 0x0000001fff097819 */ /* 0x001fc80000011408 */
.L_x_293:
[----:B------:R-:W-:Y:S05]  /*16b0*/  BRX R8 -0x16c0                                                          (*"BRANCH_TARGETS .L_x_294,.L_x_284,.L_x_296"*) ;  /* 0xffffffe808507949 */ /* 0x000fea000383ffff */
.L_x_284:
[----:B------:R-:W-:-:S05]  /*16c0*/  IMAD R11, R11, R22, RZ ;  /* 0x000000160b0b7224 */ /* 0x000fca00078e02ff */
[----:B------:R-:W-:Y:S01]  /*16d0*/  I2FP.F32.U32 R11, R11 ;  /* 0x0000000b000b7245 */ /* 0x000fe20000201000 */
[----:B------:R-:W-:Y:S06]  /*16e0*/  BRA `(.L_x_126) ;  /* 0x0000000000147947 */ /* 0x000fec0003800000 */
.L_x_294:
[----:B------:R-:W-:-:S05]  /*16f0*/  IMAD R11, R11, R11, RZ ;  /* 0x0000000b0b0b7224 */ /* 0x000fca00078e02ff */
[----:B------:R-:W-:Y:S01]  /*1700*/  I2FP.F32.U32 R11, R11 ;  /* 0x0000000b000b7245 */ /* 0x000fe20000201000 */
[----:B------:R-:W-:Y:S06]  /*1710*/  BRA `(.L_x_126) ;  /* 0x0000000000087947 */ /* 0x000fec0003800000 */
.L_x_296:
[----:B------:R-:W-:-:S05]  /*1720*/  IMAD R11, R22, R22, RZ ;  /* 0x00000016160b7224 */ /* 0x000fca00078e02ff */
[----:B------:R-:W-:-:S07]  /*1730*/  I2FP.F32.U32 R11, R11 ;  /* 0x0000000b000b7245 */ /* 0x000fce0000201000 */
.L_x_126:
[C---:B------:R-:W-:Y:S01]  /*1740*/  VIADD R8, R17.reuse, 0xffffffff ;  /* 0xffffffff11087836 */ /* 0x040fe20000000000 */
[----:B------:R-:W-:Y:S01]  /*1750*/  ISETP.LT.AND P1, PT, R17, R2, PT ;  /* 0x000000021100720c */ /* 0x000fe20003f21270 */
[----:B01234-:R-:W-:Y:S01]  /*1760*/  FADD R16, R11, R16 ;  /* 0x000000100b107221 */ /* 0x01ffe20000000000 */
[----:B------:R-:W-:Y:S02]  /*1770*/  VIADD R10, R10, 0x200 ;  /* 0x000002000a0a7836 */ /* 0x000fe40000000000 */
[----:B------:R-:W-:Y:S01]  /*1780*/  ISETP.GE.U32.AND P0, PT, R8, 0x7, PT ;  /* 0x000000070800780c */ /* 0x000fe20003f06070 */
[----:B------:R-:W-:-:S12]  /*1790*/  VIADD R17, R17, 0x1 ;  /* 0x0000000111117836 */ /* 0x000fd80000000000 */
[----:B------:R-:W-:Y:S05]  /*17a0*/  @!P0 BRA P1, `(.L_x_128) ;  /* 0xfffffffc00008947 */ /* 0x000fea000083ffff */
.L_x_123:
[----:B------:R-:W-:Y:S05]  /*17b0*/  BSYNC.RECONVERGENT B0 ;  /* 0x0000000000007941 */ /* 0x000fea0003800200 */
.L_x_117:
[----:B-1-34-:R-:W-:Y:S01]  /*17c0*/  STS [R15], R16 ;  /* 0x000000100f007388 */ /* 0x01afe20000000800 */
[----:B------:R-:W-:Y:S01]  /*17d0*/  LOP3.LUT P0, RZ, R0, R3, RZ, 0xfc, !PT ;  /* 0x0000000300ff7212 */ /* 0x000fe2000780fcff */
[----:B------:R-:W-:Y:S05]  /*17e0*/  WARPSYNC.ALL ;  /* 0x0000000000007948 */ /* 0x000fea0003800000 */
[----:B------:R-:W0:Y:S01]  /*17f0*/  LDS R9, [R7] ;  /* 0x0000000007097984 */ /* 0x000e220000000800 */
[----:B------:R-:W-:Y:S01]  /*1800*/  BSSY.RECONVERGENT B0, `(.L_x_129) ;  /* 0x000001e000007945 */ /* 0x000fe20003800200 */
[----:B0-2---:R-:W-:-:S05]  /*1810*/  FADD R8, R9, R16 ;  /* 0x0000001009087221 */ /* 0x005fca0000000000 */
        /* <DEDUP_REMOVED lines=16> */
[----:B------:R-:W-:Y:S01]  /*1920*/  UMOV UR4, 0x400 ;  /* 0x0000040000047882 */ /* 0x000fe20000000000 */
[----:B------:R-:W-:-:S06]  /*1930*/  IADD3 R22, P0, PT, R4, R21, RZ ;  /* 0x0000001504167210 */ /* 0x000fcc0007f1e0ff */
[----:B------:R-:W2:Y:S01]  /*1940*/  LDC.64 R16, c[0x0][0x388] ;  /* 0x0000e200ff107b82 */ /* 0x000ea20000000a00 */
[----:B-1----:R-:W-:-:S09]  /*1950*/  ULEA UR4, UR6, UR4, 0x18 ;  /* 0x0000000406047291 */ /* 0x002fd2000f8ec0ff */
[----:B------:R-:W1:Y:S02]  /*1960*/  LDS.128 R8, [UR4+0x1200] ;  /* 0x00120004ff087984 */ /* 0x000e640008000c00 */
[----:B-1----:R-:W-:Y:S01]  /*1970*/  FADD R9, R23, R9 ;  /* 0x0000000917097221 */ /* 0x002fe20000000000 */
[----:B------:R-:W-:Y:S01]  /*1980*/  IMAD.X R8, RZ, RZ, RZ, P0 ;  /* 0x000000ffff087224 */ /* 0x000fe200000e06ff */
[C---:B--2---:R-:W-:Y:S02]  /*1990*/  LEA R16, P0, R22.reuse, R16, 0x2 ;  /* 0x0000001016107211 */ /* 0x044fe400078010ff */
[----:B------:R-:W-:Y:S02]  /*19a0*/  FADD R10, R9, R10 ;  /* 0x0000000a090a7221 */ /* 0x000fe40000000000 */
[----:B------:R-:W-:Y:S02]  /*19b0*/  LEA.HI.X R17, R22, R17, R8, 0x2, P0 ;  /* 0x0000001116117211 */ /* 0x000fe400000f1408 */
[----:B------:R-:W-:-:S05]  /*19c0*/  FADD R11, R10, R11 ;  /* 0x0000000b0a0b7221 */ /* 0x000fca0000000000 */
[----:B------:R1:W-:Y:S02]  /*19d0*/  STG.E desc[UR10][R16.64], R11 ;  /* 0x0000000b10007986 */ /* 0x0003e4000c10190a */
.L_x_130:
[----:B------:R-:W-:Y:S05]  /*19e0*/  BSYNC.RECONVERGENT B0 ;  /* 0x0000000000007941 */ /* 0x000fea0003800200 */
.L_x_129:
[----:B------:R-:W-:-:S05]  /*19f0*/  VIADD R21, R21, 0x1 ;  /* 0x0000000115157836 */ /* 0x000fca0000000000 */
[----:B------:R-:W-:-:S13]  /*1a00*/  ISETP.NE.AND P0, PT, R21, 0xa, PT ;  /* 0x0000000a1500780c */ /* 0x000fda0003f05270 */
[----:B------:R-:W-:Y:S05]  /*1a10*/  @P0 BRA `(.L_x_131) ;  /* 0xfffffff400940947 */ /* 0x000fea000383ffff */
[----:B------:R-:W-:Y:S05]  /*1a20*/  EXIT ;  /* 0x000000000000794d */ /* 0x000fea0003800000 */
.L_x_132:
        /* <DEDUP_REMOVED lines=13> */
.L_x_310:


//--------------------- .text._Z29InitializeImageAndAlphaKernelPfPiiiiP6uchar4Pc --------------------------
	.section	.text._Z29InitializeImageAndAlphaKernelPfPiiiiP6uchar4Pc,"ax",@progbits
	.align	128
        .global         _Z29InitializeImageAndAlphaKernelPfPiiiiP6uchar4Pc
        .type           _Z29InitializeImageAndAlphaKernelPfPiiiiP6uchar4Pc,@function
        .size           _Z29InitializeImageAndAlphaKernelPfPiiiiP6uchar4Pc,(.L_x_311 - _Z29InitializeImageAndAlphaKernelPfPiiiiP6uchar4Pc)
        .other          _Z29InitializeImageAndAlphaKernelPfPiiiiP6uchar4Pc,@"STO_CUDA_ENTRY STV_DEFAULT"
_Z29InitializeImageAndAlphaKernelPfPiiiiP6uchar4Pc:
.text._Z29InitializeImageAndAlphaKernelPfPiiiiP6uchar4Pc:
[----:B------:R-:W-:Y:S01]  /*0000*/  LDC R1, c[0x0][0x37c] ;  /* 0x0000df00ff017b82 */ /* 0x000fe20000000800 */
[----:B------:R-:W0:Y:S07]  /*0010*/  S2R R2, SR_TID.Y ;  /* 0x0000000000027919 */ /* 0x000e2e0000002200 */
[----:B------:R-:W1:Y:S01]  /*0020*/  LDC R0, c[0x0][0x360] ;  /* 0x0000d800ff007b82 */ /* 0x000e620000000800 */
[----:B------:R-:W2:Y:S01]  /*0030*/  LDCU.64 UR6, c[0x0][0x390] ;  /* 0x00007200ff0677ac */ /* 0x000ea20008000a00 */
[----:B------:R-:W1:Y:S06]  /*0040*/  S2R R3, SR_TID.X ;  /* 0x0000000000037919 */ /* 0x000e6c0000002100 */
[----:B------:R-:W0:Y:S08]  /*0050*/  S2UR UR5, SR_CTAID.Y ;  /* 0x00000000000579c3 */ /* 0x000e300000002600 */
[----:B------:R-:W0:Y:S08]  /*0060*/  LDC R5, c[0x0][0x364] ;  /* 0x0000d900ff057b82 */ /* 0x000e300000000800 */
[----:B------:R-:W1:Y:S01]  /*0070*/  S2UR UR4, SR_CTAID.X ;  /* 0x00000000000479c3 */ /* 0x000e620000002500 */
[----:B0-----:R-:W-:-:S05]  /*0080*/  IMAD R5, R5, UR5, R2 ;  /* 0x0000000505057c24 */ /* 0x001fca000f8e0202 */
[----:B--2---:R-:W-:Y:S01]  /*0090*/  ISETP.GE.AND P0, PT, R5, UR7, PT ;  /* 0x0000000705007c0c */ /* 0x004fe2000bf06270 */
[----:B-1----:R-:W-:-:S05]  /*00a0*/  IMAD R0, R0, UR4, R3 ;  /* 0x0000000400007c24 */ /* 0x002fca000f8e0203 */
[----:B------:R-:W-:-:S13]  /*00b0*/  ISETP.GE.OR P0, PT, R0, UR6, P0 ;  /* 0x0000000600007c0c */ /* 0x000fda0008706670 */
[----:B------:R-:W-:Y:S05]  /*00c0*/  @P0 EXIT ;  /* 0x000000000000094d */ /* 0x000fea0003800000 */
[----:B------:R-:W0:Y:S01]  /*00d0*/  LDC.64 R2, c[0x0][0x380] ;  /* 0x0000e000ff027b82 */ /* 0x000e220000000a00 */
[----:B------:R-:W1:Y:S01]  /*00e0*/  LDCU.64 UR4, c[0x0][0x358] ;  /* 0x00006b00ff0477ac */ /* 0x000e620008000a00 */
[----:B------:R-:W-:Y:S01]  /*00f0*/  IMAD R0, R5, UR6, R0 ;  /* 0x0000000605007c24 */ /* 0x000fe2000f8e0200 */
[----:B------:R-:W2:Y:S05]  /*0100*/  LDCU.64 UR8, c[0x0][0x3a8] ;  /* 0x00007500ff0877ac */ /* 0x000eaa0008000a00 */
[----:B------:R-:W3:Y:S08]  /*0110*/  LDC R7, c[0x0][0x398] ;  /* 0x0000e600ff077b82 */ /* 0x000ef00000000800 */
[----:B------:R-:W4:Y:S01]  /*0120*/  LDC.64 R10, c[0x0][0x388] ;  /* 0x0000e200ff0a7b82 */ /* 0x000f220000000a00 */
[----:B0-----:R-:W-:-:S05]  /*0130*/  IMAD.WIDE R2, R0, 0x4, R2 ;  /* 0x0000000400027825 */ /* 0x001fca00078e0202 */
[----:B-1----:R-:W5:Y:S01]  /*0140*/  LDG.E R8, desc[UR4][R2.64] ;  /* 0x0000000402087981 */ /* 0x002f62000c1e1900 */
[----:B---3--:R-:W-:-:S05]  /*0150*/  IMAD.WIDE R4, R7, 0x4, R2 ;  /* 0x0000000407047825 */ /* 0x008fca00078e0202 */
[----:B------:R4:W3:Y:S01]  /*0160*/  LDG.E R13, desc[UR4][R4.64] ;  /* 0x00000004040d7981 */ /* 0x0008e2000c1e1900 */
[----:B------:R-:W-:-:S06]  /*0170*/  IMAD.WIDE R6, R7, 0x4, R4 ;  /* 0x0000000407067825 */ /* 0x000fcc00078e0204 */
[----:B------:R-:W2:Y:S01]  /*0180*/  LDG.E R6, desc[UR4][R6.64] ;  /* 0x0000000406067981 */ /* 0x000ea2000c1e1900 */
[----:B----4-:R-:W-:-:S04]  /*0190*/  IMAD.WIDE R4, R0, 0x4, R10 ;  /* 0x0000000400047825 */ /* 0x010fc800078e020a */
[----:B-----5:R-:W-:Y:S02]  /*01a0*/  FMUL R12, R8, 255 ;  /* 0x437f0000080c7820 */ /* 0x020fe40000400000 */
[----:B------:R-:W0:Y:S04]  /*01b0*/  LDC.64 R8, c[0x0][0x3a0] ;  /* 0x0000e800ff087b82 */ /* 0x000e280000000a00 */
[----:B------:R-:W-:Y:S01]  /*01c0*/  F2I.U32.TRUNC.NTZ R12, R12 ;  /* 0x0000000c000c7305 */ /* 0x000fe2000020f000 */
[----:B---3--:R-:W-:-:S07]  /*01d0*/  FMUL R13, R13, 255 ;  /* 0x437f00000d0d7820 */ /* 0x008fce0000400000 */
[----:B------:R-:W1:Y:S01]  /*01e0*/  F2I.U32.TRUNC.NTZ R13, R13 ;  /* 0x0000000d000d7305 */ /* 0x000e62000020f000 */
[----:B--2---:R-:W-:-:S07]  /*01f0*/  FMUL R14, R6, 255 ;  /* 0x437f0000060e7820 */ /* 0x004fce0000400000 */
[----:B------:R-:W2:Y:S01]  /*0200*/  F2I.U32.TRUNC.NTZ R15, R14 ;  /* 0x0000000e000f7305 */ /* 0x000ea2000020f000 */
[----:B0-----:R-:W-:Y:S01]  /*0210*/  IMAD.WIDE R2, R0, 0x4, R8 ;  /* 0x0000000400027825 */ /* 0x001fe200078e0208 */
[----:B-1----:R-:W-:-:S05]  /*0220*/  PRMT R17, R13, 0x7604, R12 ;  /* 0x000076040d117816 */ /* 0x002fca000000000c */
[----:B------:R-:W-:Y:S04]  /*0230*/  STG.E.U16 desc[UR4][R2.64], R17 ;  /* 0x0000001102007986 */ /* 0x000fe8000c101504 */
[----:B--2---:R-:W-:Y:S04]  /*0240*/  STG.E.U8 desc[UR4][R2.64+0x2], R15 ;  /* 0x0000020f02007986 */ /* 0x004fe8000c101104 */
[----:B------:R-:W2:Y:S01]  /*0250*/  LDG.E R5, desc[UR4][R4.64] ;  /* 0x0000000404057981 */ /* 0x000ea2000c1e1900 */
[----:B------:R-:W-:-:S04]  /*0260*/  IADD3 R6, P0, PT, R0, UR8, RZ ;  /* 0x0000000800067c10 */ /* 0x000fc8000ff1e0ff */
[----:B------:R-:W-:-:S05]  /*0270*/  LEA.HI.X.SX32 R7, R0, UR9, 0x1, P0 ;  /* 0x0000000900077c11 */ /* 0x000fca00080f0eff */
[----:B--2---:R-:W-:Y:S01]  /*0280*/  STG.E.U8 desc[UR4][R6.64], R5 ;  /* 0x0000000506007986 */ /* 0x004fe2000c101104 */
[----:B------:R-:W-:Y:S05]  /*0290*/  EXIT ;  /* 0x000000000000794d */ /* 0x000fea0003800000 */
.L_x_133:
        /* <DEDUP_REMOVED lines=14> */
.L_x_311:


//--------------------- .text._Z10GMMDoSplitPK10GMMSplit_tiPfiPK6uchar4Pcii --------------------------
	.section	.text._Z10GMMDoSplitPK10GMMSplit_tiPfiPK6uchar4Pcii,"ax",@progbits
	.align	128
        .global         _Z10GMMDoSplitPK10GMMSplit_tiPfiPK6uchar4Pcii
        .type           _Z10GMMDoSplitPK10GMMSplit_tiPfiPK6uchar4Pcii,@function
        .size           _Z10GMMDoSplitPK10GMMSplit_tiPfiPK6uchar4Pcii,(.L_x_312 - _Z10GMMDoSplitPK10GMMSplit_tiPfiPK6uchar4Pcii)
        .other          _Z10GMMDoSplitPK10GMMSplit_tiPfiPK6uchar4Pcii,@"STO_CUDA_ENTRY STV_DEFAULT"
_Z10GMMDoSplitPK10GMMSplit_tiPfiPK6uchar4Pcii:
.text._Z10GMMDoSplitPK10GMMSplit_tiPfiPK6uchar4Pcii:
[----:B------:R-:W-:Y:S01]  /*0000*/  LDC R1, c[0x0][0x37c] ;  /* 0x0000df00ff017b82 */ /* 0x000fe20000000800 */
[----:B------:R-:W0:Y:S01]  /*0010*/  S2R R15, SR_TID.X ;  /* 0x00000000000f7919 */ /* 0x000e220000002100 */
[----:B------:R-:W1:Y:S01]  /*0020*/  LDCU.64 UR6, c[0x0][0x358] ;  /* 0x00006b00ff0677ac */ /* 0x000e620008000a00 */
[----:B------:R-:W2:Y:S01]  /*0030*/  S2R R0, SR_TID.Y ;  /* 0x0000000000007919 */ /* 0x000ea20000002200 */
[----:B0-----:R-:W-:-:S04]  /*0040*/  ISETP.GT.U32.AND P0, PT, R15, 0x9, PT ;  /* 0x000000090f00780c */ /* 0x001fc80003f04070 */
[----:B--2---:R-:W-:-:S13]  /*0050*/  ISETP.NE.OR P0, PT, R0, RZ, P0 ;  /* 0x000000ff0000720c */ /* 0x004fda0000705670 */
[----:B------:R-:W0:Y:S02]  /*0060*/  @!P0 LDC.64 R2, c[0x0][0x380] ;  /* 0x0000e000ff028b82 */ /* 0x000e240000000a00 */
[----:B0-----:R-:W-:-:S06]  /*0070*/  @!P0 IMAD.WIDE.U32 R2, R15, 0x4, R2 ;  /* 0x000000040f028825 */ /* 0x001fcc00078e0002 */
[----:B-1----:R-:W2:Y:S01]  /*0080*/  @!P0 LDG.E R2, desc[UR6][R2.64] ;  /* 0x0000000602028981 */ /* 0x002ea2000c1e1900 */
[----:B------:R-:W-:Y:S02]  /*0090*/  @!P0 MOV R4, 0x400 ;  /* 0x0000040000048802 */ /* 0x000fe40000000f00 */
[----:B------:R-:W-:Y:S01]  /*00a0*/  ISETP.GT.U32.AND P1, PT, R0, 0x1f, PT ;  /* 0x0000001f0000780c */ /* 0x000fe20003f24070 */
[----:B------:R-:W0:Y:S02]  /*00b0*/  @!P0 S2R R5, SR_CgaCtaId ;  /* 0x0000000000058919 */ /* 0x000e240000008800 */
[----:B0-----:R-:W-:-:S05]  /*00c0*/  @!P0 LEA R4, R5, R4, 0x18 ;  /* 0x0000000405048211 */ /* 0x001fca00078ec0ff */
[----:B------:R-:W-:-:S05]  /*00d0*/  @!P0 IMAD R5, R15, 0x4, R4 ;  /* 0x000000040f058824 */ /* 0x000fca00078e0204 */
[----:B--2---:R0:W-:Y:S01]  /*00e0*/  @!P0 STS [R5], R2 ;  /* 0x0000000205008388 */ /* 0x0041e20000000800 */
[----:B------:R-:W-:Y:S06]  /*00f0*/  BAR.SYNC.DEFER_BLOCKING 0x0 ;  /* 0x0000000000007b1d */ /* 0x000fec0000010000 */
[----:B------:R-:W-:Y:S05]  /*0100*/  @P1 EXIT ;  /* 0x000000000000194d */ /* 0x000fea0003800000 */
[----:B------:R-:W1:Y:S01]  /*0110*/  LDC R3, c[0x0][0x364] ;  /* 0x0000d900ff037b82 */ /* 0x000e620000000800 */
[----:B------:R-:W2:Y:S01]  /*0120*/  S2R R14, SR_CTAID.X ;  /* 0x00000000000e7919 */ /* 0x000ea20000002500 */
[----:B------:R-:W3:Y:S01]  /*0130*/  LDCU.U16 UR4, c[0x0][0x388] ;  /* 0x00007100ff0477ac */ /* 0x000ee20008000400 */
[----:B------:R-:W-:Y:S01]  /*0140*/  BSSY.RECONVERGENT B0, `(.L_x_134) ;  /* 0x0000055000007945 */ /* 0x000fe20003800200 */
[----:B------:R-:W4:Y:S01]  /*0150*/  S2R R17, SR_CTAID.Y ;  /* 0x0000000000117919 */ /* 0x000f220000002600 */
[----:B------:R-:W0:Y:S01]  /*0160*/  LDCU.64 UR8, c[0x0][0x3a8] ;  /* 0x00007500ff0877ac */ /* 0x000e220008000a00 */
[----:B-1----:R-:W1:Y:S01]  /*0170*/  I2F.U32.RP R8, R3 ;  /* 0x0000000300087306 */ /* 0x002e620000209000 */
[----:B0-----:R-:W-:Y:S01]  /*0180*/  IMAD.IADD R2, R0, 0x1, R3 ;  /* 0x0000000100027824 */ /* 0x001fe200078e0203 */
[----:B------:R-:W-:-:S04]  /*0190*/  ISETP.NE.U32.AND P2, PT, R3, RZ, PT ;  /* 0x000000ff0300720c */ /* 0x000fc80003f45070 */
[C---:B------:R-:W-:Y:S02]  /*01a0*/  ISETP.GE.U32.AND P0, PT, R2.reuse, 0x20, PT ;  /* 0x000000200200780c */ /* 0x040fe40003f06070 */
[----:B------:R-:W-:Y:S01]  /*01b0*/  VIMNMX.U32 R7, PT, PT, R2, 0x20, !PT ;  /* 0x0000002002077848 */ /* 0x000fe20007fe0000 */
[----:B-1----:R-:W0:Y:S02]  /*01c0*/  MUFU.RCP R8, R8 ;  /* 0x0000000800087308 */ /* 0x002e240000001000 */
[----:B0-----:R-:W-:-:S06]  /*01d0*/  VIADD R4, R8, 0xffffffe ;  /* 0x0ffffffe08047836 */ /* 0x001fcc0000000000 */
[----:B------:R0:W1:Y:S02]  /*01e0*/  F2I.FTZ.U32.TRUNC.NTZ R5, R4 ;  /* 0x0000000400057305 */ /* 0x000064000021f000 */
[----:B0-----:R-:W-:Y:S02]  /*01f0*/  IMAD.MOV.U32 R4, RZ, RZ, RZ ;  /* 0x000000ffff047224 */ /* 0x001fe400078e00ff */
[----:B-1----:R-:W-:-:S04]  /*0200*/  IMAD.MOV R6, RZ, RZ, -R5 ;  /* 0x000000ffff067224 */ /* 0x002fc800078e0a05 */
[----:B------:R-:W-:Y:S01]  /*0210*/  IMAD R9, R6, R3, RZ ;  /* 0x0000000306097224 */ /* 0x000fe200078e02ff */
[----:B------:R-:W-:-:S03]  /*0220*/  SEL R6, RZ, 0x1, P0 ;  /* 0x00000001ff067807 */ /* 0x000fc60000000000 */
[----:B------:R-:W-:Y:S01]  /*0230*/  IMAD.HI.U32 R5, R5, R9, R4 ;  /* 0x0000000905057227 */ /* 0x000fe200078e0004 */
[----:B------:R-:W-:-:S05]  /*0240*/  IADD3 R2, PT, PT, R7, -R2, -R6 ;  /* 0x8000000207027210 */ /* 0x000fca0007ffe806 */
[----:B------:R-:W-:-:S04]  /*0250*/  IMAD.HI.U32 R5, R5, R2, RZ ;  /* 0x0000000205057227 */ /* 0x000fc800078e00ff */
[----:B------:R-:W-:-:S04]  /*0260*/  IMAD.MOV R4, RZ, RZ, -R5 ;  /* 0x000000ffff047224 */ /* 0x000fc800078e0a05 */
[----:B------:R-:W-:-:S05]  /*0270*/  IMAD R2, R3, R4, R2 ;  /* 0x0000000403027224 */ /* 0x000fca00078e0202 */
[----:B------:R-:W-:-:S13]  /*0280*/  ISETP.GE.U32.AND P0, PT, R2, R3, PT ;  /* 0x000000030200720c */ /* 0x000fda0003f06070 */
[----:B------:R-:W-:Y:S02]  /*0290*/  @P0 IMAD.IADD R2, R2, 0x1, -R3 ;  /* 0x0000000102020824 */ /* 0x000fe400078e0a03 */
[----:B------:R-:W-:-:S03]  /*02a0*/  @P0 VIADD R5, R5, 0x1 ;  /* 0x0000000105050836 */ /* 0x000fc60000000000 */
[----:B------:R-:W-:-:S13]  /*02b0*/  ISETP.GE.U32.AND P1, PT, R2, R3, PT ;  /* 0x000000030200720c */ /* 0x000fda0003f26070 */
[----:B------:R-:W-:Y:S01]  /*02c0*/  @P1 VIADD R5, R5, 0x1 ;  /* 0x0000000105051836 */ /* 0x000fe20000000000 */
[----:B------:R-:W-:-:S05]  /*02d0*/  @!P2 LOP3.LUT R5, RZ, R3, RZ, 0x33, !PT ;  /* 0x00000003ff05a212 */ /* 0x000fca00078e33ff */
[----:B------:R-:W-:Y:S02]  /*02e0*/  IMAD.IADD R2, R6, 0x1, R5 ;  /* 0x0000000106027824 */ /* 0x000fe400078e0205 */
[----:B--2---:R-:W-:-:S03]  /*02f0*/  IMAD R5, R14, 0x20, R15 ;  /* 0x000000200e057824 */ /* 0x004fc600078e020f */
[----:B------:R-:W-:-:S04]  /*0300*/  LOP3.LUT R4, R2, 0x3, RZ, 0xc0, !PT ;  /* 0x0000000302047812 */ /* 0x000fc800078ec0ff */
[----:B------:R-:W-:-:S13]  /*0310*/  ISETP.NE.AND P0, PT, R4, 0x3, PT ;  /* 0x000000030400780c */ /* 0x000fda0003f05270 */
[----:B---34-:R-:W-:Y:S05]  /*0320*/  @!P0 BRA `(.L_x_135) ;  /* 0x0000000000d88947 */ /* 0x018fea0003800000 */
[----:B------:R-:W0:Y:S01]  /*0330*/  LDCU UR5, c[0x0][0x3b0] ;  /* 0x00007600ff0577ac */ /* 0x000e220008000800 */
[----:B------:R-:W1:Y:S01]  /*0340*/  LDC.64 R10, c[0x0][0x3a0] ;  /* 0x0000e800ff0a7b82 */ /* 0x000e620000000a00 */
[----:B------:R-:W-:Y:S02]  /*0350*/  VIADD R6, R2, 0x1 ;  /* 0x0000000102067836 */ /* 0x000fe40000000000 */
[----:B------:R-:W-:-:S03]  /*0360*/  IMAD R4, R17, 0x20, R0 ;  /* 0x0000002011047824 */ /* 0x000fc600078e0200 */
[----:B------:R-:W-:Y:S02]  /*0370*/  LOP3.LUT R6, R6, 0x3, RZ, 0xc0, !PT ;  /* 0x0000000306067812 */ /* 0x000fe400078ec0ff */
[----:B------:R-:W2:Y:S03]  /*0380*/  LDC.64 R8, c[0x0][0x3b0] ;  /* 0x0000ec00ff087b82 */ /* 0x000ea60000000a00 */
[----:B------:R-:W-:Y:S02]  /*0390*/  IMAD R0, R6, R3, R0 ;  /* 0x0000000306007224 */ /* 0x000fe400078e0200 */
[----:B------:R-:W-:Y:S02]  /*03a0*/  IMAD.MOV R16, RZ, RZ, -R6 ;  /* 0x000000ffff107224 */ /* 0x000fe400078e0a06 */
[----:B0-----:R-:W-:-:S04]  /*03b0*/  IMAD R19, R4, UR5, R15 ;  /* 0x0000000504137c24 */ /* 0x001fc8000f8e020f */
[----:B------:R-:W-:-:S07]  /*03c0*/  IMAD R19, R14, 0x20, R19 ;  /* 0x000000200e137824 */ /* 0x000fce00078e0213 */
.L_x_138:
[----:B--2---:R-:W-:Y:S01]  /*03d0*/  ISETP.GE.AND P0, PT, R4, R9, PT ;  /* 0x000000090400720c */ /* 0x004fe20003f06270 */
[----:B------:R-:W-:Y:S01]  /*03e0*/  VIADD R16, R16, 0x1 ;  /* 0x0000000110107836 */ /* 0x000fe20000000000 */
[----:B------:R-:W-:Y:S02]  /*03f0*/  BSSY.RECONVERGENT B1, `(.L_x_136) ;  /* 0x0000026000017945 */ /* 0x000fe40003800200 */
[----:B------:R-:W-:Y:S02]  /*0400*/  ISETP.GE.OR P0, PT, R5, R8, P0 ;  /* 0x000000080500720c */ /* 0x000fe40000706670 */
[----:B------:R-:W-:-:S11]  /*0410*/  ISETP.NE.AND P1, PT, R16, RZ, PT ;  /* 0x000000ff1000720c */ /* 0x000fd60003f25270 */
[----:B0-----:R-:W-:Y:S05]  /*0420*/  @P0 BRA `(.L_x_137) ;  /* 0x0000000000880947 */ /* 0x001fea0003800000 */
[----:B------:R-:W-:-:S04]  /*0430*/  IADD3 R6, P0, PT, R19, UR8, RZ ;  /* 0x0000000813067c10 */ /* 0x000fc8000ff1e0ff */
[----:B------:R-:W-:-:S05]  /*0440*/  LEA.HI.X.SX32 R7, R19, UR9, 0x1, P0 ;  /* 0x0000000913077c11 */ /* 0x000fca00080f0eff */
[----:B------:R-:W2:Y:S02]  /*0450*/  LDG.E.U8 R12, desc[UR6][R6.64] ;  /* 0x00000006060c7981 */ /* 0x000ea4000c1e1100 */
[----:B--2---:R-:W-:-:S13]  /*0460*/  ISETP.NE.AND P0, PT, R12, 0xff, PT ;  /* 0x000000ff0c00780c */ /* 0x004fda0003f05270 */
[----:B------:R-:W-:Y:S05]  /*0470*/  @!P0 BRA `(.L_x_137) ;  /* 0x0000000000748947 */ /* 0x000fea0003800000 */
[----:B------:R-:W0:Y:S01]  /*0480*/  S2R R20, SR_CgaCtaId ;  /* 0x0000000000147919 */ /* 0x000e220000008800 */
[----:B------:R-:W-:Y:S02]  /*0490*/  MOV R13, 0x400 ;  /* 0x00000400000d7802 */ /* 0x000fe40000000f00 */
[C---:B------:R-:W-:Y:S02]  /*04a0*/  LOP3.LUT R18, R12.reuse, 0x1, RZ, 0xc0, !PT ;  /* 0x000000010c127812 */ /* 0x040fe400078ec0ff */
[----:B------:R-:W-:-:S04]  /*04b0*/  PRMT R12, R12, 0x8880, RZ ;  /* 0x000088800c0c7816 */ /* 0x000fc800000000ff */
[----:B------:R-:W-:-:S04]  /*04c0*/  SHF.R.S32.HI R12, RZ, 0x1, R12 ;  /* 0x00000001ff0c7819 */ /* 0x000fc8000001140c */
[----:B------:R-:W-:Y:S02]  /*04d0*/  PRMT R12, R12, 0x9910, RZ ;  /* 0x000099100c0c7816 */ /* 0x000fe400000000ff */
[----:B0-----:R-:W-:-:S05]  /*04e0*/  LEA R13, R20, R13, 0x18 ;  /* 0x0000000d140d7211 */ /* 0x001fca00078ec0ff */
[----:B------:R-:W-:-:S05]  /*04f0*/  IMAD R23, R18, 0x14, R13 ;  /* 0x0000001412177824 */ /* 0x000fca00078e020d */
[----:B------:R-:W0:Y:S02]  /*0500*/  LDS R13, [R23] ;  /* 0x00000000170d7984 */ /* 0x000e240000000800 */
[----:B0-----:R-:W-:-:S13]  /*0510*/  ISETP.NE.AND P0, PT, R13, R12, PT ;  /* 0x0000000c0d00720c */ /* 0x001fda0003f05270 */
[----:B------:R-:W-:Y:S05]  /*0520*/  @P0 BRA `(.L_x_137) ;  /* 0x0000000000480947 */ /* 0x000fea0003800000 */
[----:B-1----:R-:W-:Y:S01]  /*0530*/  IMAD.WIDE R12, R19, 0x4, R10 ;  /* 0x00000004130c7825 */ /* 0x002fe200078e020a */
[----:B------:R-:W0:Y:S04]  /*0540*/  LDS R26, [R23+0xc] ;  /* 0x00000c00171a7984 */ /* 0x000e280000000800 */
[----:B------:R-:W1:Y:S04]  /*0550*/  LDS R21, [R23+0x8] ;  /* 0x0000080017157984 */ /* 0x000e680000000800 */
[----:B------:R-:W2:Y:S04]  /*0560*/  LDG.E R12, desc[UR6][R12.64] ;  /* 0x000000060c0c7981 */ /* 0x000ea8000c1e1900 */
[----:B------:R-:W3:Y:S04]  /*0570*/  LDS R20, [R23+0x10] ;  /* 0x0000100017147984 */ /* 0x000ee80000000800 */
[----:B------:R-:W4:Y:S01]  /*0580*/  LDS R22, [R23+0x4] ;  /* 0x0000040017167984 */ /* 0x000f220000000800 */
[----:B--2---:R-:W-:-:S02]  /*0590*/  PRMT R25, R12, 0x7771, RZ ;  /* 0x000077710c197816 */ /* 0x004fc400000000ff */
[C---:B------:R-:W-:Y:S02]  /*05a0*/  PRMT R24, R12.reuse, 0x7770, RZ ;  /* 0x000077700c187816 */ /* 0x040fe400000000ff */
[----:B------:R-:W-:Y:S02]  /*05b0*/  I2FP.F32.U32 R27, R25 ;  /* 0x00000019001b7245 */ /* 0x000fe40000201000 */
[----:B------:R-:W-:Y:S02]  /*05c0*/  PRMT R25, R12, 0x7772, RZ ;  /* 0x000077720c197816 */ /* 0x000fe400000000ff */
[----:B------:R-:W-:Y:S01]  /*05d0*/  I2FP.F32.U32 R24, R24 ;  /* 0x0000001800187245 */ /* 0x000fe20000201000 */
[----:B0-----:R-:W-:Y:S01]  /*05e0*/  FMUL R26, R26, R27 ;  /* 0x0000001b1a1a7220 */ /* 0x001fe20000400000 */
[----:B------:R-:W-:-:S03]  /*05f0*/  I2FP.F32.U32 R25, R25 ;  /* 0x0000001900197245 */ /* 0x000fc60000201000 */
[----:B-1----:R-:W-:-:S04]  /*0600*/  FFMA R21, R21, R24, R26 ;  /* 0x0000001815157223 */ /* 0x002fc8000000001a */
[----:B---3--:R-:W-:-:S05]  /*0610*/  FFMA R21, R20, R25, R21 ;  /* 0x0000001914157223 */ /* 0x008fca0000000015 */
[----:B----4-:R-:W-:-:S13]  /*0620*/  FSETP.GT.AND P0, PT, R21, R22, PT ;  /* 0x000000161500720b */ /* 0x010fda0003f04000 */
[----:B------:R-:W-:-:S05]  /*0630*/  @P0 VIADD R13, R18, UR4 ;  /* 0x00000004120d0c36 */ /* 0x000fca0008000000 */
[----:B------:R0:W-:Y:S02]  /*0640*/  @P0 STG.E.U8 desc[UR6][R6.64], R13 ;  /* 0x0000000d06000986 */ /* 0x0001e4000c101106 */
.L_x_137:
[----:B------:R-:W-:Y:S05]  /*0650*/  BSYNC.RECONVERGENT B1 ;  /* 0x0000000000017941 */ /* 0x000fea0003800200 */
.L_x_136:
[C---:B------:R-:W-:Y:S02]  /*0660*/  IMAD R19, R3.reuse, R8, R19 ;  /* 0x0000000803137224 */ /* 0x040fe400078e0213 */
[----:B------:R-:W-:Y:S01]  /*0670*/  IMAD.IADD R4, R3, 0x1, R4 ;  /* 0x0000000103047824 */ /* 0x000fe200078e0204 */
[----:B------:R-:W-:Y:S06]  /*0680*/  @P1 BRA `(.L_x_138) ;  /* 0xfffffffc00501947 */ /* 0x000fec000383ffff */
.L_x_135:
[----:B------:R-:W-:Y:S05]  /*0690*/  BSYNC.RECONVERGENT B0 ;  /* 0x0000000000007941 */ /* 0x000fea0003800200 */
.L_x_134:
[----:B------:R-:W-:-:S13]  /*06a0*/  ISETP.GE.U32.AND P0, PT, R2, 0x3, PT ;  /* 0x000000030200780c */ /* 0x000fda0003f06070 */
[----:B------:R-:W-:Y:S05]  /*06b0*/  @!P0 EXIT ;  /* 0x000000000000894d */ /* 0x000fea0003800000 */
[----:B------:R-:W2:Y:S01]  /*06c0*/  LDCU UR5, c[0x0][0x3b0] ;  /* 0x00007600ff0577ac */ /* 0x000ea20008000800 */
[----:B------:R-:W-:Y:S01]  /*06d0*/  IMAD R2, R17, 0x20, R0 ;  /* 0x0000002011027824 */ /* 0x000fe200078e0200 */
[----:B------:R-:W3:Y:S03]  /*06e0*/  LDCU.64 UR8, c[0x0][0x3a8] ;  /* 0x00007500ff0877ac */ /* 0x000ee60008000a00 */
[C---:B------:R-:W-:Y:S02]  /*06f0*/  IMAD.IADD R4, R2.reuse, 0x1, R3 ;  /* 0x0000000102047824 */ /* 0x040fe400078e0203 */
[C-C-:B0-----:R-:W-:Y:S02]  /*0700*/  IMAD R6, R3.reuse, 0x2, R2.reuse ;  /* 0x0000000203067824 */ /* 0x141fe400078e0202 */
[----:B------:R-:W-:Y:S02]  /*0710*/  IMAD R8, R3, 0x3, R2 ;  /* 0x0000000303087824 */ /* 0x000fe400078e0202 */
[----:B--2---:R-:W-:-:S02]  /*0720*/  IMAD R7, R2, UR5, R15 ;  /* 0x0000000502077c24 */ /* 0x004fc4000f8e020f */
[--C-:B------:R-:W-:Y:S02]  /*0730*/  IMAD R9, R4, UR5, R15.reuse ;  /* 0x0000000504097c24 */ /* 0x100fe4000f8e020f */
[--C-:B-1----:R-:W-:Y:S02]  /*0740*/  IMAD R11, R6, UR5, R15.reuse ;  /* 0x00000005060b7c24 */ /* 0x102fe4000f8e020f */
[----:B------:R-:W-:Y:S02]  /*0750*/  IMAD R15, R8, UR5, R15 ;  /* 0x00000005080f7c24 */ /* 0x000fe4000f8e020f */
[C---:B------:R-:W-:Y:S02]  /*0760*/  IMAD R10, R14.reuse, 0x20, R11 ;  /* 0x000000200e0a7824 */ /* 0x040fe400078e020b */
[C---:B------:R-:W-:Y:S02]  /*0770*/  IMAD R7, R14.reuse, 0x20, R7 ;  /* 0x000000200e077824 */ /* 0x040fe400078e0207 */
[----:B------:R-:W-:-:S02]  /*0780*/  IMAD R9, R14, 0x20, R9 ;  /* 0x000000200e097824 */ /* 0x000fc400078e0209 */
[----:B------:R-:W-:Y:S02]  /*0790*/  IMAD R11, R14, 0x20, R15 ;  /* 0x000000200e0b7824 */ /* 0x000fe400078e020f */
[----:B---3--:R-:W-:-:S07]  /*07a0*/  IMAD R18, R3, UR5, RZ ;  /* 0x0000000503127c24 */ /* 0x008fce000f8e02ff */
.L_x_147:
[----:B0--3--:R-:W0:Y:S01]  /*07b0*/  LDC.64 R12, c[0x0][0x3b0] ;  /* 0x0000ec00ff0c7b82 */ /* 0x009e220000000a00 */
[----:B------:R-:W-:Y:S01]  /*07c0*/  BSSY.RECONVERGENT B0, `(.L_x_139) ;  /* 0x0000027000007945 */ /* 0x000fe20003800200 */
[----:B0-----:R-:W-:-:S04]  /*07d0*/  ISETP.GE.AND P0, PT, R2, R13, PT ;  /* 0x0000000d0200720c */ /* 0x001fc80003f06270 */
[----:B------:R-:W-:-:S13]  /*07e0*/  ISETP.GE.OR P0, PT, R5, R12, P0 ;  /* 0x0000000c0500720c */ /* 0x000fda0000706670 */
[----:B-12---:R-:W-:Y:S05]  /*07f0*/  @P0 BRA `(.L_x_140) ;  /* 0x00000000008c0947 */ /* 0x006fea0003800000 */
        /* <DEDUP_REMOVED lines=16> */
[----:B------:R-:W0:Y:S01]  /*0900*/  LDC.64 R16, c[0x0][0x3a0] ;  /* 0x0000e800ff107b82 */ /* 0x000e220000000a00 */
[----:B------:R-:W1:Y:S04]  /*0910*/  LDS R26, [R23+0xc] ;  /* 0x00000c00171a7984 */ /* 0x000e680000000800 */
[----:B------:R-:W2:Y:S04]  /*0920*/  LDS R21, [R23+0x8] ;  /* 0x0000080017157984 */ /* 0x000ea80000000800 */
[----:B------:R-:W3:Y:S04]  /*0930*/  LDS R20, [R23+0x10] ;  /* 0x0000100017147984 */ /* 0x000ee80000000800 */
[----:B------:R-:W4:Y:S01]  /*0940*/  LDS R22, [R23+0x4] ;  /* 0x0000040017167984 */ /* 0x000f220000000800 */
[----:B0-----:R-:W-:-:S06]  /*0950*/  IMAD.WIDE R16, R7, 0x4, R16 ;  /* 0x0000000407107825 */ /* 0x001fcc00078e0210 */
[----:B------:R-:W5:Y:S02]  /*0960*/  LDG.E R16, desc[UR6][R16.64] ;  /* 0x0000000610107981 */ /* 0x000f64000c1e1900 */
[C---:B-----5:R-:W-:Y:S02]  /*0970*/  PRMT R25, R16.reuse, 0x7771, RZ ;  /* 0x0000777110197816 */ /* 0x060fe400000000ff */
[C---:B------:R-:W-:Y:S02]  /*0980*/  PRMT R24, R16.reuse, 0x7770, RZ ;  /* 0x0000777010187816 */ /* 0x040fe400000000ff */
[----:B------:R-:W-:Y:S02]  /*0990*/  I2FP.F32.U32 R27, R25 ;  /* 0x00000019001b7245 */ /* 0x000fe40000201000 */
[----:B------:R-:W-:Y:S02]  /*09a0*/  PRMT R25, R16, 0x7772, RZ ;  /* 0x0000777210197816 */ /* 0x000fe400000000ff */
[----:B------:R-:W-:Y:S01]  /*09b0*/  I2FP.F32.U32 R24, R24 ;  /* 0x0000001800187245 */ /* 0x000fe20000201000 */
[----:B-1----:R-:W-:Y:S01]  /*09c0*/  FMUL R26, R26, R27 ;  /* 0x0000001b1a1a7220 */ /* 0x002fe20000400000 */
[----:B------:R-:W-:-:S03]  /*09d0*/  I2FP.F32.U32 R25, R25 ;  /* 0x0000001900197245 */ /* 0x000fc60000201000 */
[----:B--2---:R-:W-:-:S04]  /*09e0*/  FFMA R21, R21, R24, R26 ;  /* 0x0000001815157223 */ /* 0x004fc8000000001a */
[----:B---3--:R-:W-:-:S05]  /*09f0*/  FFMA R21, R20, R25, R21 ;  /* 0x0000001914157223 */ /* 0x008fca0000000015 */
[----:B----4-:R-:W-:-:S13]  /*0a00*/  FSETP.GT.AND P0, PT, R21, R22, PT ;  /* 0x000000161500720b */ /* 0x010fda0003f04000 */
[----:B------:R-:W-:-:S05]  /*0a10*/  @P0 VIADD R19, R19, UR4 ;  /* 0x0000000413130c36 */ /* 0x000fca0008000000 */
[----:B------:R0:W-:Y:S02]  /*0a20*/  @P0 STG.E.U8 desc[UR6][R14.64], R19 ;  /* 0x000000130e000986 */ /* 0x0001e4000c101106 */
.L_x_140:
[----:B------:R-:W-:Y:S05]  /*0a30*/  BSYNC.RECONVERGENT B0 ;  /* 0x0000000000007941 */ /* 0x000fea0003800200 */
.L_x_139:
[----:B------:R-:W-:Y:S01]  /*0a40*/  ISETP.GE.AND P0, PT, R4, R13, PT ;  /* 0x0000000d0400720c */ /* 0x000fe20003f06270 */
[----:B------:R-:W-:Y:S03]  /*0a50*/  BSSY.RECONVERGENT B0, `(.L_x_141) ;  /* 0x0000026000007945 */ /* 0x000fe60003800200 */
[----:B------:R-:W-:-:S13]  /*0a60*/  ISETP.GE.OR P0, PT, R5, R12, P0 ;  /* 0x0000000c0500720c */ /* 0x000fda0000706670 */
[----:B------:R-:W-:Y:S05]  /*0a70*/  @P0 BRA `(.L_x_142) ;  /* 0x00000000008c0947 */ /* 0x000fea0003800000 */
[----:B0-----:R-:W-:-:S04]  /*0a80*/  IADD3 R14, P0, PT, R9, UR8, RZ ;  /* 0x00000008090e7c10 */ /* 0x001fc8000ff1e0ff */
        /* <DEDUP_REMOVED lines=34> */
.L_x_142:
[----:B------:R-:W-:Y:S05]  /*0cb0*/  BSYNC.RECONVERGENT B0 ;  /* 0x0000000000007941 */ /* 0x000fea0003800200 */
.L_x_141:
[----:B------:R-:W-:Y:S01]  /*0cc0*/  ISETP.GE.AND P0, PT, R6, R13, PT ;  /* 0x0000000d0600720c */ /* 0x000fe20003f06270 */
[----:B------:R-:W-:Y:S03]  /*0cd0*/  BSSY.RECONVERGENT B0, `(.L_x_143) ;  /* 0x0000026000007945 */ /* 0x000fe60003800200 */
[----:B------:R-:W-:-:S13]  /*0ce0*/  ISETP.GE.OR P0, PT, R5, R12, P0 ;  /* 0x0000000c0500720c */ /* 0x000fda0000706670 */
[----:B------:R-:W-:Y:S05]  /*0cf0*/  @P0 BRA `(.L_x_144) ;  /* 0x00000000008c0947 */ /* 0x000fea0003800000 */
[----:B01----:R-:W-:-:S04]  /*0d00*/  IADD3 R14, P0, PT, R10, UR8, RZ ;  /* 0x000000080a0e7c10 */ /* 0x003fc8000ff1e0ff */
        /* <DEDUP_REMOVED lines=34> */
.L_x_144:
[----:B------:R-:W-:Y:S05]  /*0f30*/  BSYNC.RECONVERGENT B0 ;  /* 0x0000000000007941 */ /* 0x000fea0003800200 */
.L_x_143:
[----:B------:R-:W-:Y:S01]  /*0f40*/  ISETP.GE.AND P0, PT, R8, R13, PT ;  /* 0x0000000d0800720c */ /* 0x000fe20003f06270 */
[----:B------:R-:W-:Y:S03]  /*0f50*/  BSSY.RECONVERGENT B0, `(.L_x_145) ;  /* 0x0000026000007945 */ /* 0x000fe60003800200 */
[----:B------:R-:W-:-:S13]  /*0f60*/  ISETP.GE.OR P0, PT, R5, R12, P0 ;  /* 0x0000000c0500720c */ /* 0x000fda0000706670 */
[----:B------:R-:W-:Y:S05]  /*0f70*/  @P0 BRA `(.L_x_146) ;  /* 0x00000000008c0947 */ /* 0x000fea0003800000 */
[----:B------:R-:W-:-:S04]  /*0f80*/  IADD3 R12, P0, PT, R11, UR8, RZ ;  /* 0x000000080b0c7c10 */ /* 0x000fc8000ff1e0ff */
[----:B------:R-:W-:-:S05]  /*0f90*/  LEA.HI.X.SX32 R13, R11, UR9, 0x1, P0 ;  /* 0x000000090b0d7c11 */ /* 0x000fca00080f0eff */
[----:B012---:R-:W2:Y:S02]  /*0fa0*/  LDG.E.U8 R14, desc[UR6][R12.64] ;  /* 0x000000060c0e7981 */ /* 0x007ea4000c1e1100 */
        /* <DEDUP_REMOVED lines=32> */
.L_x_146:
[----:B------:R-:W-:Y:S05]  /*11b0*/  BSYNC.RECONVERGENT B0 ;  /* 0x0000000000007941 */ /* 0x000fea0003800200 */
.L_x_145:
[C---:B------:R-:W-:Y:S02]  /*11c0*/  IMAD R0, R3.reuse, 0x4, R0 ;  /* 0x0000000403007824 */ /* 0x040fe400078e0200 */
[C---:B------:R-:W-:Y:S02]  /*11d0*/  IMAD R4, R3.reuse, 0x4, R4 ;  /* 0x0000000403047824 */ /* 0x040fe400078e0204 */
[----:B------:R-:W-:Y:S01]  /*11e0*/  IMAD R9, R18, 0x4, R9 ;  /* 0x0000000412097824 */ /* 0x000fe200078e0209 */
[----:B------:R-:W-:Y:S01]  /*11f0*/  ISETP.GE.U32.AND P0, PT, R0, 0x20, PT ;  /* 0x000000200000780c */ /* 0x000fe20003f06070 */
[C---:B------:R-:W-:Y:S02]  /*1200*/  IMAD R6, R3.reuse, 0x4, R6 ;  /* 0x0000000403067824 */ /* 0x040fe400078e0206 */
[----:B------:R-:W-:Y:S02]  /*1210*/  IMAD R10, R18, 0x4, R10 ;  /* 0x00000004120a7824 */ /* 0x000fe400078e020a */
[----:B------:R-:W-:-:S02]  /*1220*/  IMAD R8, R3, 0x4, R8 ;  /* 0x0000000403087824 */ /* 0x000fc400078e0208 */
[C---:B------:R-:W-:Y:S02]  /*1230*/  IMAD R11, R18.reuse, 0x4, R11 ;  /* 0x00000004120b7824 */ /* 0x040fe400078e020b */
[----:B------:R-:W-:Y:S02]  /*1240*/  IMAD R7, R18, 0x4, R7 ;  /* 0x0000000412077824 */ /* 0x000fe400078e0207 */
[----:B------:R-:W-:Y:S02]  /*1250*/  IMAD R2, R3, 0x4, R2 ;  /* 0x0000000403027824 */ /* 0x000fe400078e0202 */
[----:B------:R-:W-:Y:S05]  /*1260*/  @!P0 BRA `(.L_x_147) ;  /* 0xfffffff400508947 */ /* 0x000fea000383ffff */
[----:B------:R-:W-:Y:S05]  /*1270*/  EXIT ;  /* 0x000000000000794d */ /* 0x000fea0003800000 */
.L_x_148:
        /* <DEDUP_REMOVED lines=16> */
.L_x_312:


//--------------------- .text._Z12GMMFindSplitP10GMMSplit_tiPfi --------------------------
	.section	.text._Z12GMMFindSplitP10GMMSplit_tiPfi,"ax",@progbits
	.align	128
        .global         _Z12GMMFindSplitP10GMMSplit_tiPfi
        .type           _Z12GMMFindSplitP10GMMSplit_tiPfi,@function
        .size           _Z12GMMFindSplitP10GMMSplit_tiPfi,(.L_x_303 - _Z12GMMFindSplitP10GMMSplit_tiPfi)
        .other          _Z12GMMFindSplitP10GMMSplit_tiPfi,@"STO_CUDA_ENTRY STV_DEFAULT"
_Z12GMMFindSplitP10GMMSplit_tiPfi:
.text._Z12GMMFindSplitP10GMMSplit_tiPfi:
[----:B------:R-:W0:Y:S01]  /*0000*/  LDC R1, c[0x0][0x37c] ;  /* 0x0000df00ff017b82 */ /* 0x000e220000000800 */
[----:B------:R-:W1:Y:S01]  /*0010*/  S2R R6, SR_TID.X ;  /* 0x0000000000067919 */ /* 0x000e620000002100 */
[----:B------:R-:W1:Y:S06]  /*0020*/  LDCU UR4, c[0x0][0x388] ;  /* 0x00007100ff0477ac */ /* 0x000e6c0008000800 */
[----:B------:R-:W2:Y:S01]  /*0030*/  LDC.64 R4, c[0x0][0x390] ;  /* 0x0000e400ff047b82 */ /* 0x000ea20000000a00 */
[----:B------:R-:W-:Y:S01]  /*0040*/  BSSY.RECONVERGENT B0, `(.L_x_149) ;  /* 0x0000175000007945 */ /* 0x000fe20003800200 */
[----:B------:R-:W3:Y:S01]  /*0050*/  S2R R7, SR_TID.Y ;  /* 0x0000000000077919 */ /* 0x000ee20000002200 */
[----:B------:R-:W4:Y:S01]  /*0060*/  LDCU UR5, c[0x0][0x398] ;  /* 0x00007300ff0577ac */ /* 0x000f220008000800 */
[----:B------:R-:W-:-:S02]  /*0070*/  HFMA2 R9, -RZ, RZ, 0, 0 ;  /* 0x00000000ff097431 */ /* 0x000fc400000001ff */
[----:B0-----:R-:W-:Y:S01]  /*0080*/  VIADD R1, R1, 0xffffffe0 ;  /* 0xffffffe001017836 */ /* 0x001fe20000000000 */
[----:B------:R-:W0:Y:S01]  /*0090*/  LDCU.64 UR6, c[0x0][0x358] ;  /* 0x00006b00ff0677ac */ /* 0x000e220008000a00 */
[C---:B-1----:R-:W-:Y:S01]  /*00a0*/  ISETP.GE.U32.AND P0, PT, R6.reuse, UR4, PT ;  /* 0x0000000406007c0c */ /* 0x042fe2000bf06070 */
[----:B---3--:R-:W-:-:S04]  /*00b0*/  IMAD R0, R6, 0x2, R7 ;  /* 0x0000000206007824 */ /* 0x008fc800078e0207 */
[----:B----4-:R-:W-:-:S04]  /*00c0*/  IMAD R3, R0, UR5, RZ ;  /* 0x0000000500037c24 */ /* 0x010fc8000f8e02ff */
[----:B--2---:R-:W-:-:S04]  /*00d0*/  IMAD.WIDE R4, R3, 0x4, R4 ;  /* 0x0000000403047825 */ /* 0x004fc800078e0204 */
[----:B------:R-:W-:Y:S05]  /*00e0*/  @P0 BRA `(.L_x_150) ;  /* 0x0000001400a80947 */ /* 0x000fea0003800000 */
[----:B0-----:R-:W2:Y:S04]  /*00f0*/  LDG.E R8, desc[UR6][R4.64+0x10] ;  /* 0x0000100604087981 */ /* 0x001ea8000c1e1900 */
[----:B------:R-:W2:Y:S01]  /*0100*/  LDG.E R15, desc[UR6][R4.64+0x24] ;  /* 0x00002406040f7981 */ /* 0x000ea2000c1e1900 */
[----:B------:R-:W-:Y:S01]  /*0110*/  BSSY.RECONVERGENT B1, `(.L_x_151) ;  /* 0x000000f000017945 */ /* 0x000fe20003800200 */
[----:B--2---:R-:W-:-:S04]  /*0120*/  FSETP.GT.AND P0, PT, R8, R15, PT ;  /* 0x0000000f0800720b */ /* 0x004fc80003f04000 */
[----:B------:R-:W-:-:S05]  /*0130*/  FSEL R0, R8, R15, P0 ;  /* 0x0000000f08007208 */ /* 0x000fca0000000000 */
[----:B------:R-:W-:-:S05]  /*0140*/  VIADD R2, R0, 0x1800000 ;  /* 0x0180000000027836 */ /* 0x000fca0000000000 */
[----:B------:R-:W-:-:S04]  /*0150*/  LOP3.LUT R2, R2, 0x7f800000, RZ, 0xc0, !PT ;  /* 0x7f80000002027812 */ /* 0x000fc800078ec0ff */
[----:B------:R-:W-:-:S13]  /*0160*/  ISETP.GT.U32.AND P0, PT, R2, 0x1ffffff, PT ;  /* 0x01ffffff0200780c */ /* 0x000fda0003f04070 */
[----:B------:R-:W-:Y:S05]  /*0170*/  @P0 BRA `(.L_x_152) ;  /* 0x0000000000100947 */ /* 0x000fea0003800000 */
[----:B------:R-:W-:-:S07]  /*0180*/  MOV R14, 0x1a0 ;  /* 0x000001a0000e7802 */ /* 0x000fce0000000f00 */
[----:B------:R-:W-:Y:S05]  /*0190*/  CALL.REL.NOINC `($__internal_3_$__cuda_sm20_rcp_rn_f32_slowpath) ;  /* 0x0000001800507944 */ /* 0x000fea0003c00000 */
[----:B------:R-:W-:Y:S01]  /*01a0*/  IMAD.MOV.U32 R9, RZ, RZ, R0 ;  /* 0x000000ffff097224 */ /* 0x000fe200078e0000 */
[----:B------:R-:W-:Y:S06]  /*01b0*/  BRA `(.L_x_153) ;  /* 0x0000000000107947 */ /* 0x000fec0003800000 */
.L_x_152:
[----:B------:R-:W0:Y:S02]  /*01c0*/  MUFU.RCP R9, R0 ;  /* 0x0000000000097308 */ /* 0x000e240000001000 */
[----:B0-----:R-:W-:-:S04]  /*01d0*/  FFMA R2, R0, R9, -1 ;  /* 0xbf80000000027423 */ /* 0x001fc80000000009 */
[----:B------:R-:W-:-:S04]  /*01e0*/  FADD.FTZ R2, -R2, -RZ ;  /* 0x800000ff02027221 */ /* 0x000fc80000010100 */
[----:B------:R-:W-:-:S07]  /*01f0*/  FFMA R9, R9, R2, R9 ;  /* 0x0000000209097223 */ /* 0x000fce0000000009 */
.L_x_153:
[----:B------:R-:W-:Y:S05]  /*0200*/  BSYNC.RECONVERGENT B1 ;  /* 0x0000000000017941 */ /* 0x000fea0003800200 */
.L_x_151:
[----:B------:R-:W2:Y:S04]  /*0210*/  LDG.E R10, desc[UR6][R4.64+0x1c] ;  /* 0x00001c06040a7981 */ /* 0x000ea8000c1e1900 */
[----:B------:R-:W3:Y:S04]  /*0220*/  LDG.E R12, desc[UR6][R4.64+0x14] ;  /* 0x00001406040c7981 */ /* 0x000ee8000c1e1900 */
[----:B------:R-:W4:Y:S04]  /*0230*/  LDG.E R11, desc[UR6][R4.64+0x18] ;  /* 0x00001806040b7981 */ /* 0x000f28000c1e1900 */
[----:B------:R-:W5:Y:S01]  /*0240*/  LDG.E R13, desc[UR6][R4.64+0x20] ;  /* 0x00002006040d7981 */ /* 0x000f62000c1e1900 */
[-C--:B------:R-:W-:Y:S01]  /*0250*/  FMUL R14, R8, R9.reuse ;  /* 0x00000009080e7220 */ /* 0x080fe20000400000 */
[-C--:B------:R-:W-:Y:S01]  /*0260*/  FMUL R15, R15, R9.reuse ;  /* 0x000000090f0f7220 */ /* 0x080fe20000400000 */
[----:B------:R-:W-:Y:S01]  /*0270*/  BSSY.RECONVERGENT B1, `(.L_x_154) ;  /* 0x0000030000017945 */ /* 0x000fe20003800200 */
[-C--:B--2---:R-:W-:Y:S01]  /*0280*/  FMUL R3, R10, R9.reuse ;  /* 0x000000090a037220 */ /* 0x084fe20000400000 */
[----:B---3--:R-:W-:-:S03]  /*0290*/  FMUL R0, R12, R9 ;  /* 0x000000090c007220 */ /* 0x008fc60000400000 */
[C---:B------:R-:W-:Y:S01]  /*02a0*/  FMUL R17, R14.reuse, R3 ;  /* 0x000000030e117220 */ /* 0x040fe20000400000 */
[----:B------:R-:W-:Y:S01]  /*02b0*/  FADD R20, R14, R3 ;  /* 0x000000030e147221 */ /* 0x000fe20000000000 */
[----:B----4-:R-:W-:Y:S02]  /*02c0*/  FMUL R2, R11, R9 ;  /* 0x000000090b027220 */ /* 0x010fe40000400000 */
[C---:B------:R-:W-:Y:S01]  /*02d0*/  FFMA R21, -R0.reuse, R0, R17 ;  /* 0x0000000000157223 */ /* 0x040fe20000000111 */
[----:B------:R-:W-:Y:S01]  /*02e0*/  FADD R19, R0, R0 ;  /* 0x0000000000137221 */ /* 0x000fe20000000000 */
[----:B------:R-:W-:Y:S01]  /*02f0*/  FMUL R17, R15, R17 ;  /* 0x000000110f117220 */ /* 0x000fe20000400000 */
[----:B-----5:R-:W-:Y:S01]  /*0300*/  FMUL R16, R13, R9 ;  /* 0x000000090d107220 */ /* 0x020fe20000400000 */
[----:B------:R-:W-:Y:S01]  /*0310*/  FFMA R21, R14, R15, R21 ;  /* 0x0000000f0e157223 */ /* 0x000fe20000000015 */
[----:B------:R-:W-:Y:S01]  /*0320*/  FMUL R19, R2, R19 ;  /* 0x0000001302137220 */ /* 0x000fe20000400000 */
[----:B------:R-:W-:-:S02]  /*0330*/  FADD R20, R15, R20 ;  /* 0x000000140f147221 */ /* 0x000fc40000000000 */
[----:B------:R-:W-:Y:S01]  /*0340*/  FFMA R18, -R2, R2, R21 ;  /* 0x0000000202127223 */ /* 0x000fe20000000115 */
[----:B------:R-:W-:-:S03]  /*0350*/  FFMA R17, R16, R19, R17 ;  /* 0x0000001310117223 */ /* 0x000fc60000000011 */
[----:B------:R-:W-:Y:S01]  /*0360*/  FFMA R19, R3, R15, R18 ;  /* 0x0000000f03137223 */ /* 0x000fe20000000012 */
[-C--:B------:R-:W-:Y:S01]  /*0370*/  FMUL R18, R14, R16.reuse ;  /* 0x000000100e127220 */ /* 0x080fe20000400000 */
[----:B------:R-:W-:Y:S01]  /*0380*/  FMUL R14, R20, 0.3333333432674407959 ;  /* 0x3eaaaaab140e7820 */ /* 0x000fe20000400000 */
[----:B------:R-:W-:Y:S01]  /*0390*/  FMUL R3, R2, R3 ;  /* 0x0000000302037220 */ /* 0x000fe20000400000 */
[C---:B------:R-:W-:Y:S01]  /*03a0*/  FFMA R19, -R16.reuse, R16, R19 ;  /* 0x0000001010137223 */ /* 0x040fe20000000113 */
[----:B------:R-:W-:Y:S01]  /*03b0*/  FFMA R17, -R16, R18, R17 ;  /* 0x0000001210117223 */ /* 0x000fe20000000111 */
[----:B------:R-:W-:Y:S02]  /*03c0*/  FMUL R15, R0, R15 ;  /* 0x0000000f000f7220 */ /* 0x000fe40000400000 */
[----:B------:R-:W-:Y:S01]  /*03d0*/  FFMA R20, -R20, R14, R19 ;  /* 0x0000000e14147223 */ /* 0x000fe20000000113 */
[----:B------:R-:W-:Y:S01]  /*03e0*/  FFMA R3, -R2, R3, R17 ;  /* 0x0000000302037223 */ /* 0x000fe20000000111 */
[----:B------:R-:W-:-:S02]  /*03f0*/  FADD R2, R14, R14 ;  /* 0x0000000e0e027221 */ /* 0x000fc40000000000 */
[----:B------:R-:W-:Y:S01]  /*0400*/  FMUL R20, R20, 0.3333333432674407959 ;  /* 0x3eaaaaab14147820 */ /* 0x000fe20000400000 */
[----:B------:R-:W-:Y:S01]  /*0410*/  FFMA R3, -R0, R15, R3 ;  /* 0x0000000f00037223 */ /* 0x000fe20000000103 */
[----:B------:R-:W-:-:S03]  /*0420*/  FFMA R2, R14, R2, -R19 ;  /* 0x000000020e027223 */ /* 0x000fc60000000813 */
[----:B------:R-:W-:Y:S01]  /*0430*/  FMNMX.NAN R15, RZ, R20, PT ;  /* 0x00000014ff0f7209 */ /* 0x000fe20003820000 */
[----:B------:R-:W-:-:S04]  /*0440*/  FFMA R2, R14, R2, R3 ;  /* 0x000000020e027223 */ /* 0x000fc80000000003 */
[----:B------:R-:W-:Y:S01]  /*0450*/  FMUL R0, R15, R15 ;  /* 0x0000000f0f007220 */ /* 0x000fe20000400000 */
[----:B------:R-:W-:-:S03]  /*0460*/  FMUL R16, R2, 0.5 ;  /* 0x3f00000002107820 */ /* 0x000fc60000400000 */
[----:B------:R-:W-:-:S04]  /*0470*/  FMUL R3, R15, R0 ;  /* 0x000000000f037220 */ /* 0x000fc80000400000 */
[----:B------:R-:W-:-:S05]  /*0480*/  FFMA R3, R16, R16, R3 ;  /* 0x0000001010037223 */ /* 0x000fca0000000003 */
[----:B------:R-:W-:-:S04]  /*0490*/  FSETP.GT.AND P0, PT, R3, RZ, PT ;  /* 0x000000ff0300720b */ /* 0x000fc80003f04000 */
[----:B------:R-:W-:-:S04]  /*04a0*/  FSEL R0, -R3, -RZ, !P0 ;  /* 0x800000ff03007208 */ /* 0x000fc80004000100 */
[----:B------:R-:W-:Y:S01]  /*04b0*/  IADD3 R2, PT, PT, R0, -0xd000000, RZ ;  /* 0xf300000000027810 */ /* 0x000fe20007ffe0ff */
[----:B------:R0:W1:Y:S03]  /*04c0*/  MUFU.RSQ R3, R0 ;  /* 0x0000000000037308 */ /* 0x0000660000001400 */
[----:B------:R-:W-:-:S13]  /*04d0*/  ISETP.GT.U32.AND P0, PT, R2, 0x727fffff, PT ;  /* 0x727fffff0200780c */ /* 0x000fda0003f04070 */
[----:B0-----:R-:W-:Y:S05]  /*04e0*/  @!P0 BRA `(.L_x_155) ;  /* 0x0000000000108947 */ /* 0x001fea0003800000 */
[----:B------:R-:W-:-:S07]  /*04f0*/  MOV R2, 0x510 ;  /* 0x0000051000027802 */ /* 0x000fce0000000f00 */
[----:B-1----:R-:W-:Y:S05]  /*0500*/  CALL.REL.NOINC `($__internal_4_$__cuda_sm20_sqrt_rn_f32_slowpath) ;  /* 0x00000018004c7944 */ /* 0x002fea0003c00000 */
[----:B------:R-:W-:Y:S01]  /*0510*/  IMAD.MOV.U32 R17, RZ, RZ, R0 ;  /* 0x000000ffff117224 */ /* 0x000fe200078e0000 */
[----:B------:R-:W-:Y:S06]  /*0520*/  BRA `(.L_x_156) ;  /* 0x0000000000107947 */ /* 0x000fec0003800000 */
.L_x_155:
[----:B-1----:R-:W-:Y:S01]  /*0530*/  FMUL.FTZ R17, R0, R3 ;  /* 0x0000000300117220 */ /* 0x002fe20000410000 */
[----:B------:R-:W-:-:S03]  /*0540*/  FMUL.FTZ R2, R3, 0.5 ;  /* 0x3f00000003027820 */ /* 0x000fc60000410000 */
[----:B------:R-:W-:-:S04]  /*0550*/  FFMA R0, -R17, R17, R0 ;  /* 0x0000001111007223 */ /* 0x000fc80000000100 */
[----:B------:R-:W-:-:S07]  /*0560*/  FFMA R17, R0, R2, R17 ;  /* 0x0000000200117223 */ /* 0x000fce0000000011 */
.L_x_156:
[----:B------:R-:W-:Y:S05]  /*0570*/  BSYNC.RECONVERGENT B1 ;  /* 0x0000000000017941 */ /* 0x000fea0003800200 */
.L_x_154:
[CC--:B------:R-:W-:Y:S01]  /*0580*/  FSETP.GT.AND P2, PT, |R17|.reuse, |R16|.reuse, PT ;  /* 0x400000101100720b */ /* 0x0c0fe20003f44200 */
[----:B------:R-:W-:Y:S03]  /*0590*/  BSSY.RECONVERGENT B1, `(.L_x_157) ;  /* 0x000000f000017945 */ /* 0x000fe60003800200 */
[----:B------:R-:W-:Y:S02]  /*05a0*/  FSEL R19, |R17|, |R16|, P2 ;  /* 0x4000001011137208 */ /* 0x000fe40001000200 */
[----:B------:R-:W-:Y:S02]  /*05b0*/  FSEL R0, |R16|, |R17|, P2 ;  /* 0x4000001110007208 */ /* 0x000fe40001000200 */
[----:B------:R-:W0:Y:S08]  /*05c0*/  MUFU.RCP R2, R19 ;  /* 0x0000001300027308 */ /* 0x000e300000001000 */
[----:B------:R-:W1:Y:S01]  /*05d0*/  FCHK P0, R0, R19 ;  /* 0x0000001300007302 */ /* 0x000e620000000000 */
[----:B0-----:R-:W-:-:S04]  /*05e0*/  FFMA R3, -R19, R2, 1 ;  /* 0x3f80000013037423 */ /* 0x001fc80000000102 */
[----:B------:R-:W-:-:S04]  /*05f0*/  FFMA R3, R2, R3, R2 ;  /* 0x0000000302037223 */ /* 0x000fc80000000002 */
[----:B------:R-:W-:-:S04]  /*0600*/  FFMA R2, R0, R3, RZ ;  /* 0x0000000300027223 */ /* 0x000fc800000000ff */
[----:B------:R-:W-:-:S04]  /*0610*/  FFMA R18, -R19, R2, R0 ;  /* 0x0000000213127223 */ /* 0x000fc80000000100 */
[----:B------:R-:W-:Y:S01]  /*0620*/  FFMA R2, R3, R18, R2 ;  /* 0x0000001203027223 */ /* 0x000fe20000000002 */
[----:B-1----:R-:W-:Y:S06]  /*0630*/  @!P0 BRA `(.L_x_158) ;  /* 0x0000000000108947 */ /* 0x002fec0003800000 */
[----:B------:R-:W-:Y:S01]  /*0640*/  IMAD.MOV.U32 R3, RZ, RZ, R19 ;  /* 0x000000ffff037224 */ /* 0x000fe200078e0013 */
[----:B------:R-:W-:-:S07]  /*0650*/  MOV R2, 0x670 ;  /* 0x0000067000027802 */ /* 0x000fce0000000f00 */
[----:B------:R-:W-:Y:S05]  /*0660*/  CALL.REL.NOINC `($__internal_5_$__cuda_sm3x_div_rn_noftz_f32_slowpath) ;  /* 0x00000018004c7944 */ /* 0x000fea0003c00000 */
[----:B------:R-:W-:-:S07]  /*0670*/  MOV R2, R0 ;  /* 0x0000000000027202 */ /* 0x000fce0000000f00 */
.L_x_158:
[----:B------:R-:W-:Y:S05]  /*0680*/  BSYNC.RECONVERGENT B1 ;  /* 0x0000000000017941 */ /* 0x000fea0003800200 */
.L_x_157:
[----:B------:R-:W-:Y:S02]  /*0690*/  IMAD.MOV.U32 R3, RZ, RZ, 0x3b33710b ;  /* 0x3b33710bff037424 */ /* 0x000fe400078e00ff */
[----:B------:R-:W-:Y:S01]  /*06a0*/  FMUL R0, R2, R2 ;  /* 0x0000000202007220 */ /* 0x000fe20000400000 */
[----:B------:R-:W-:Y:S01]  /*06b0*/  IMAD.MOV.U32 R18, RZ, RZ, 0x3f6ee581 ;  /* 0x3f6ee581ff127424 */ /* 0x000fe200078e00ff */
[----:B------:R-:W-:Y:S01]  /*06c0*/  ISETP.GE.AND P0, PT, R16, RZ, PT ;  /* 0x000000ff1000720c */ /* 0x000fe20003f06270 */
[----:B------:R-:W-:Y:S01]  /*06d0*/  BSSY.RECONVERGENT B1, `(.L_x_159) ;  /* 0x000005a000017945 */ /* 0x000fe20003800200 */
[----:B------:R-:W-:Y:S01]  /*06e0*/  FFMA R3, R0, R3, -0.015681877732276916504 ;  /* 0xbc80774800037423 */ /* 0x000fe20000000003 */
[C---:B------:R-:W-:Y:S01]  /*06f0*/  FSETP.NEU.AND P3, PT, |R16|.reuse, |R17|, PT ;  /* 0x400000111000720b */ /* 0x040fe20003f6d200 */
[----:B------:R-:W-:Y:S01]  /*0700*/  FADD R16, |R16|, |R17| ;  /* 0x4000001110107221 */ /* 0x000fe20000000200 */
[----:B------:R-:W-:Y:S01]  /*0710*/  FSETP.NEU.AND P1, PT, R19, RZ, PT ;  /* 0x000000ff1300720b */ /* 0x000fe20003f2d000 */
[----:B------:R-:W-:-:S04]  /*0720*/  FFMA R3, R0, R3, 0.042200751602649688721 ;  /* 0x3d2cdab200037423 */ /* 0x000fc80000000003 */
[----:B------:R-:W-:-:S04]  /*0730*/  FFMA R3, R0, R3, -0.074792981147766113281 ;  /* 0xbd992d1000037423 */ /* 0x000fc80000000003 */
[----:B------:R-:W-:-:S04]  /*0740*/  FFMA R3, R0, R3, 0.10640415549278259277 ;  /* 0x3dd9ea6c00037423 */ /* 0x000fc80000000003 */
[----:B------:R-:W-:-:S04]  /*0750*/  FFMA R3, R0, R3, -0.14207722246646881104 ;  /* 0xbe117cb100037423 */ /* 0x000fc80000000003 */
[----:B------:R-:W-:-:S04]  /*0760*/  FFMA R3, R0, R3, 0.19993925094604492188 ;  /* 0x3e4cbce000037423 */ /* 0x000fc80000000003 */
[----:B------:R-:W-:-:S04]  /*0770*/  FFMA R3, R0, R3, -0.33333197236061096191 ;  /* 0xbeaaaa7d00037423 */ /* 0x000fc80000000003 */
[----:B------:R-:W-:-:S04]  /*0780*/  FMUL R3, R0, R3 ;  /* 0x0000000300037220 */ /* 0x000fc80000400000 */
[----:B------:R-:W-:Y:S01]  /*0790*/  FFMA R3, R3, R2, R2 ;  /* 0x0000000203037223 */ /* 0x000fe20000000002 */
[----:B------:R-:W-:-:S03]  /*07a0*/  FSEL R2, R18, 1.8663789033889770508, P2 ;  /* 0x3feee58112027808 */ /* 0x000fc60001000000 */
[----:B------:R-:W-:-:S05]  /*07b0*/  FFMA R0, R18, 1.6832555532455444336, -R3 ;  /* 0x3fd774eb12007823 */ /* 0x000fca0000000803 */
[-C--:B------:R-:W-:Y:S02]  /*07c0*/  FSEL R0, R0, R3.reuse, P2 ;  /* 0x0000000300007208 */ /* 0x080fe40001000000 */
[----:B------:R-:W-:-:S05]  /*07d0*/  FSEL R3, R3, -R3, P2 ;  /* 0x8000000303037208 */ /* 0x000fca0001000000 */
[----:B------:R-:W-:Y:S01]  /*07e0*/  @!P0 FFMA R0, R2, 1.6832555532455444336, R3 ;  /* 0x3fd774eb02008823 */ /* 0x000fe20000000003 */
[----:B------:R-:W-:-:S05]  /*07f0*/  HFMA2 R2, -RZ, RZ, 2.04296875, -15.78125 ;  /* 0x4016cbe4ff027431 */ /* 0x000fca00000001ff */
[----:B------:R-:W-:Y:S02]  /*0800*/  @!P3 FSEL R0, R2, 0.78539818525314331055, !P0 ;  /* 0x3f490fdb0200b808 */ /* 0x000fe40004000000 */
[----:B------:R-:W-:Y:S02]  /*0810*/  @!P1 FSEL R0, RZ, 3.1415927410125732422, P0 ;  /* 0x40490fdbff009808 */ /* 0x000fe40000000000 */
[----:B------:R-:W-:Y:S02]  /*0820*/  FSETP.NAN.AND P0, PT, R16, R16, PT ;  /* 0x000000101000720b */ /* 0x000fe40003f08000 */
[----:B------:R-:W-:-:S04]  /*0830*/  LOP3.LUT R17, R0, 0x80000000, R17, 0xb8, !PT ;  /* 0x8000000000117812 */ /* 0x000fc800078eb811 */
[----:B------:R-:W-:-:S05]  /*0840*/  FSEL R16, R16, R17, P0 ;  /* 0x0000001110107208 */ /* 0x000fca0000000000 */
[----:B------:R-:W-:-:S04]  /*0850*/  FMUL R16, R16, 0.3333333432674407959 ;  /* 0x3eaaaaab10107820 */ /* 0x000fc80000400000 */
[C---:B------:R-:W-:Y:S01]  /*0860*/  FMUL R0, R16.reuse, 0.63661974668502807617 ;  /* 0x3f22f98310007820 */ /* 0x040fe20000400000 */
[----:B------:R-:W-:-:S05]  /*0870*/  FSETP.GE.AND P0, PT, |R16|, 105615, PT ;  /* 0x47ce47801000780b */ /* 0x000fca0003f06200 */
[----:B------:R-:W0:Y:S02]  /*0880*/  F2I.NTZ R0, R0 ;  /* 0x0000000000007305 */ /* 0x000e240000203100 */
[----:B0-----:R-:W-:Y:S01]  /*0890*/  I2FP.F32.S32 R17, R0 ;  /* 0x0000000000117245 */ /* 0x001fe20000201400 */
[----:B------:R-:W-:-:S04]  /*08a0*/  IMAD.MOV.U32 R20, RZ, RZ, R0 ;  /* 0x000000ffff147224 */ /* 0x000fc800078e0000 */
[----:B------:R-:W-:-:S04]  /*08b0*/  FFMA R2, R17, -1.5707962512969970703, R16 ;  /* 0xbfc90fda11027823 */ /* 0x000fc80000000010 */
[----:B------:R-:W-:-:S04]  /*08c0*/  FFMA R2, R17, -7.5497894158615963534e-08, R2 ;  /* 0xb3a2216811027823 */ /* 0x000fc80000000002 */
[----:B------:R-:W-:-:S04]  /*08d0*/  FFMA R17, R17, -5.3903029534742383927e-15, R2 ;  /* 0xa7c234c511117823 */ /* 0x000fc80000000002 */
[----:B------:R-:W-:Y:S01]  /*08e0*/  IMAD.MOV.U32 R2, RZ, RZ, R17 ;  /* 0x000000ffff027224 */ /* 0x000fe200078e0011 */
[----:B------:R-:W-:Y:S06]  /*08f0*/  @!P0 BRA `(.L_x_160) ;  /* 0x0000000000dc8947 */ /* 0x000fec0003800000 */
[----:B------:R-:W-:-:S13]  /*0900*/  FSETP.NEU.AND P0, PT, |R16|, +INF , PT ;  /* 0x7f8000001000780b */ /* 0x000fda0003f0d200 */
[----:B------:R-:W-:Y:S01]  /*0910*/  @!P0 FMUL R2, RZ, R16 ;  /* 0x00000010ff028220 */ /* 0x000fe20000400000 */
[----:B------:R-:W-:Y:S01]  /*0920*/  @!P0 MOV R0, RZ ;  /* 0x000000ff00008202 */ /* 0x000fe20000000f00 */
[----:B------:R-:W-:Y:S06]  /*0930*/  @!P0 BRA `(.L_x_160) ;  /* 0x0000000000cc8947 */ /* 0x000fec0003800000 */
[----:B------:R-:W-:Y:S01]  /*0940*/  IMAD.SHL.U32 R2, R16, 0x100, RZ ;  /* 0x0000010010027824 */ /* 0x000fe200078e00ff */
[----:B------:R-:W-:Y:S01]  /*0950*/  MOV R0, R1 ;  /* 0x0000000100007202 */ /* 0x000fe20000000f00 */
[----:B------:R-:W-:Y:S01]  /*0960*/  IMAD.MOV.U32 R22, RZ, RZ, RZ ;  /* 0x000000ffff167224 */ /* 0x000fe200078e00ff */
[----:B------:R-:W0:Y:S02]  /*0970*/  LDCU.64 UR8, c[0x4][URZ] ;  /* 0x01000000ff0877ac */ /* 0x000e240008000a00 */
[----:B------:R-:W-:Y:S01]  /*0980*/  LOP3.LUT R23, R2, 0x80000000, RZ, 0xfc, !PT ;  /* 0x8000000002177812 */ /* 0x000fe200078efcff */
[----:B------:R-:W-:Y:S01]  /*0990*/  UMOV UR5, URZ ;  /* 0x000000ff00057c82 */ /* 0x000fe20008000000 */
[----:B------:R-:W-:-:S05]  /*09a0*/  UMOV UR4, URZ ;  /* 0x000000ff00047c82 */ /* 0x000fca0008000000 */
.L_x_161:
[----:B0-----:R-:W-:Y:S02]  /*09b0*/  IMAD.U32 R2, RZ, RZ, UR8 ;  /* 0x00000008ff027e24 */ /* 0x001fe4000f8e00ff */
[----:B------:R-:W-:-:S05]  /*09c0*/  IMAD.U32 R3, RZ, RZ, UR9 ;  /* 0x00000009ff037e24 */ /* 0x000fca000f8e00ff */
[----:B------:R-:W2:Y:S01]  /*09d0*/  LDG.E.CONSTANT R2, desc[UR6][R2.64] ;  /* 0x0000000602027981 */ /* 0x000ea2000c1e9900 */
[----:B------:R-:W-:Y:S02]  /*09e0*/  UIADD3 UR8, UP0, UPT, UR8, 0x4, URZ ;  /* 0x0000000408087890 */ /* 0x000fe4000ff1e0ff */
[----:B------:R-:W-:Y:S02]  /*09f0*/  UIADD3 UR4, UPT, UPT, UR4, 0x1, URZ ;  /* 0x0000000104047890 */ /* 0x000fe4000fffe0ff */
[----:B------:R-:W-:Y:S02]  /*0a00*/  UIADD3.X UR9, UPT, UPT, URZ, UR9, URZ, UP0, !UPT ;  /* 0x00000009ff097290 */ /* 0x000fe400087fe4ff */
[----:B------:R-:W-:Y:S01]  /*0a10*/  UISETP.NE.AND UP0, UPT, UR4, 0x6, UPT ;  /* 0x000000060400788c */ /* 0x000fe2000bf05270 */
[----:B--2---:R-:W-:-:S03]  /*0a20*/  IMAD.WIDE.U32 R18, R2, R23, RZ ;  /* 0x0000001702127225 */ /* 0x004fc600078e00ff */
[----:B------:R-:W-:-:S04]  /*0a30*/  IADD3 R21, P0, PT, R18, R22, RZ ;  /* 0x0000001612157210 */ /* 0x000fc80007f1e0ff */
[----:B------:R-:W-:Y:S01]  /*0a40*/  IADD3.X R22, PT, PT, R19, UR5, RZ, P0, !PT ;  /* 0x0000000513167c10 */ /* 0x000fe200087fe4ff */
[----:B------:R0:W-:Y:S02]  /*0a50*/  STL [R0], R21 ;  /* 0x0000001500007387 */ /* 0x0001e40000100800 */
[----:B0-----:R-:W-:Y:S01]  /*0a60*/  IADD3 R0, PT, PT, R0, 0x4, RZ ;  /* 0x0000000400007810 */ /* 0x001fe20007ffe0ff */
[----:B------:R-:W-:Y:S06]  /*0a70*/  BRA.U UP0, `(.L_x_161) ;  /* 0xfffffffd00cc7547 */ /* 0x000fec000b83ffff */
[----:B------:R-:W-:Y:S01]  /*0a80*/  SHF.R.U32.HI R18, RZ, 0x17, R16 ;  /* 0x00000017ff127819 */ /* 0x000fe20000011610 */
[----:B------:R0:W-:Y:S03]  /*0a90*/  STL [R1+0x18], R22 ;  /* 0x0000181601007387 */ /* 0x0001e60000100800 */
[C---:B------:R-:W-:Y:S02]  /*0aa0*/  LOP3.LUT R0, R18.reuse, 0xe0, RZ, 0xc0, !PT ;  /* 0x000000e012007812 */ /* 0x040fe400078ec0ff */
[----:B------:R-:W-:-:S03]  /*0ab0*/  LOP3.LUT P0, RZ, R18, 0x1f, RZ, 0xc0, !PT ;  /* 0x0000001f12ff7812 */ /* 0x000fc6000780c0ff */
[----:B------:R-:W-:-:S05]  /*0ac0*/  VIADD R0, R0, 0xffffff80 ;  /* 0xffffff8000007836 */ /* 0x000fca0000000000 */
[----:B------:R-:W-:-:S05]  /*0ad0*/  SHF.R.U32.HI R0, RZ, 0x5, R0 ;  /* 0x00000005ff007819 */ /* 0x000fca0000011600 */
[----:B------:R-:W-:-:S05]  /*0ae0*/  IMAD R19, R0, -0x4, R1 ;  /* 0xfffffffc00137824 */ /* 0x000fca00078e0201 */
[----:B------:R-:W2:Y:S04]  /*0af0*/  LDL R0, [R19+0x18] ;  /* 0x0000180013007983 */ /* 0x000ea80000100800 */
[----:B------:R-:W2:Y:S04]  /*0b00*/  LDL R3, [R19+0x14] ;  /* 0x0000140013037983 */ /* 0x000ea80000100800 */
[----:B------:R-:W3:Y:S01]  /*0b10*/  @P0 LDL R2, [R19+0x10] ;  /* 0x0000100013020983 */ /* 0x000ee20000100800 */
[----:B------:R-:W-:Y:S01]  /*0b20*/  LOP3.LUT R18, R18, 0x1f, RZ, 0xc0, !PT ;  /* 0x0000001f12127812 */ /* 0x000fe200078ec0ff */
[----:B------:R-:W-:Y:S01]  /*0b30*/  UMOV UR4, 0x54442d19 ;  /* 0x54442d1900047882 */ /* 0x000fe20000000000 */
[----:B------:R-:W-:-:S02]  /*0b40*/  UMOV UR5, 0x3bf921fb ;  /* 0x3bf921fb00057882 */ /* 0x000fc40000000000 */
[-C--:B--2---:R-:W-:Y:S02]  /*0b50*/  @P0 SHF.L.W.U32.HI R0, R3, R18.reuse, R0 ;  /* 0x0000001203000219 */ /* 0x084fe40000010e00 */
[----:B---3--:R-:W-:Y:S02]  /*0b60*/  @P0 SHF.L.W.U32.HI R3, R2, R18, R3 ;  /* 0x0000001202030219 */ /* 0x008fe40000010e03 */
[----:B------:R-:W-:Y:S02]  /*0b70*/  ISETP.GE.AND P0, PT, R16, RZ, PT ;  /* 0x000000ff1000720c */ /* 0x000fe40003f06270 */
[C-C-:B------:R-:W-:Y:S01]  /*0b80*/  SHF.L.W.U32.HI R21, R3.reuse, 0x2, R0.reuse ;  /* 0x0000000203157819 */ /* 0x140fe20000010e00 */
[----:B------:R-:W-:Y:S01]  /*0b90*/  IMAD.SHL.U32 R3, R3, 0x4, RZ ;  /* 0x0000000403037824 */ /* 0x000fe200078e00ff */
[----:B------:R-:W-:Y:S02]  /*0ba0*/  SHF.R.U32.HI R0, RZ, 0x1e, R0 ;  /* 0x0000001eff007819 */ /* 0x000fe40000011600 */
[----:B------:R-:W-:-:S02]  /*0bb0*/  SHF.R.S32.HI R18, RZ, 0x1f, R21 ;  /* 0x0000001fff127819 */ /* 0x000fc40000011415 */
[C---:B------:R-:W-:Y:S02]  /*0bc0*/  LEA.HI R0, R21.reuse, R0, RZ, 0x1 ;  /* 0x0000000015007211 */ /* 0x040fe400078f08ff */
[C---:B------:R-:W-:Y:S02]  /*0bd0*/  LOP3.LUT R2, R18.reuse, R3, RZ, 0x3c, !PT ;  /* 0x0000000312027212 */ /* 0x040fe400078e3cff */
[----:B------:R-:W-:Y:S02]  /*0be0*/  LOP3.LUT R3, R18, R21, RZ, 0x3c, !PT ;  /* 0x0000001512037212 */ /* 0x000fe400078e3cff */
[----:B0-----:R-:W-:Y:S02]  /*0bf0*/  LOP3.LUT R22, R21, R16, RZ, 0x3c, !PT ;  /* 0x0000001015167212 */ /* 0x001fe400078e3cff */
[----:B------:R-:W-:Y:S02]  /*0c00*/  IADD3 R21, PT, PT, -R0, RZ, RZ ;  /* 0x000000ff00157210 */ /* 0x000fe40007ffe1ff */
[----:B------:R-:W0:Y:S01]  /*0c10*/  I2F.F64.S64 R2, R2 ;  /* 0x0000000200027312 */ /* 0x000e220000301c00 */
[----:B------:R-:W-:-:S02]  /*0c20*/  ISETP.GE.AND P1, PT, R22, RZ, PT ;  /* 0x000000ff1600720c */ /* 0x000fc40003f26270 */
[----:B------:R-:W-:Y:S01]  /*0c30*/  @!P0 IMAD.MOV.U32 R0, RZ, RZ, R21 ;  /* 0x000000ffff008224 */ /* 0x000fe200078e0015 */
[----:B0-----:R-:W-:-:S10]  /*0c40*/  DMUL R18, R2, UR4 ;  /* 0x0000000402127c28 */ /* 0x001fd40008000000 */
[----:B------:R-:W0:Y:S02]  /*0c50*/  F2F.F32.F64 R18, R18 ;  /* 0x0000001200127310 */ /* 0x000e240000301000 */
[----:B0-----:R-:W-:-:S07]  /*0c60*/  FSEL R2, -R18, R18, !P1 ;  /* 0x0000001212027208 */ /* 0x001fce0004800100 */
.L_x_160:
[----:B------:R-:W-:Y:S05]  /*0c70*/  BSYNC.RECONVERGENT B1 ;  /* 0x0000000000017941 */ /* 0x000fea0003800200 */
.L_x_159:
[----:B------:R-:W-:Y:S02]  /*0c80*/  IMAD.MOV.U32 R18, RZ, RZ, 0x37cbac00 ;  /* 0x37cbac00ff127424 */ /* 0x000fe400078e00ff */
[----:B------:R-:W-:Y:S01]  /*0c90*/  FMUL R3, R2, R2 ;  /* 0x0000000202037220 */ /* 0x000fe20000400000 */
[C---:B------:R-:W-:Y:S01]  /*0ca0*/  LOP3.LUT R19, R0.reuse, 0x1, RZ, 0xc0, !PT ;  /* 0x0000000100137812 */ /* 0x040fe200078ec0ff */
[----:B------:R-:W-:Y:S01]  /*0cb0*/  VIADD R0, R0, 0x1 ;  /* 0x0000000100007836 */ /* 0x000fe20000000000 */
[----:B------:R-:W-:Y:S01]  /*0cc0*/  MOV R22, 0x3c0885e4 ;  /* 0x3c0885e400167802 */ /* 0x000fe20000000f00 */
[----:B------:R-:W-:Y:S01]  /*0cd0*/  FFMA R18, R3, R18, -0.0013887860113754868507 ;  /* 0xbab607ed03127423 */ /* 0x000fe20000000012 */
[----:B------:R-:W-:Y:S01]  /*0ce0*/  ISETP.NE.U32.AND P0, PT, R19, 0x1, PT ;  /* 0x000000011300780c */ /* 0x000fe20003f05070 */
[----:B------:R-:W-:Y:S01]  /*0cf0*/  IMAD.MOV.U32 R19, RZ, RZ, 0x3e2aaaa8 ;  /* 0x3e2aaaa8ff137424 */ /* 0x000fe200078e00ff */
[----:B------:R-:W-:Y:S01]  /*0d00*/  LOP3.LUT P1, RZ, R0, 0x2, RZ, 0xc0, !PT ;  /* 0x0000000200ff7812 */ /* 0x000fe2000782c0ff */
[----:B------:R-:W-:Y:S01]  /*0d10*/  BSSY.RECONVERGENT B1, `(.L_x_162) ;  /* 0x0000043000017945 */ /* 0x000fe20003800200 */
[----:B------:R-:W-:-:S02]  /*0d20*/  FSEL R18, R18, -0.00019574658654164522886, P0 ;  /* 0xb94d415312127808 */ /* 0x000fc40000000000 */
[----:B------:R-:W-:Y:S02]  /*0d30*/  FSEL R22, R22, 0.041666727513074874878, !P0 ;  /* 0x3d2aaabb16167808 */ /* 0x000fe40004000000 */
[----:B------:R-:W-:Y:S02]  /*0d40*/  FSEL R0, R2, 1, !P0 ;  /* 0x3f80000002007808 */ /* 0x000fe40004000000 */
[----:B------:R-:W-:Y:S01]  /*0d50*/  FSEL R19, -R19, -0.4999999701976776123, !P0 ;  /* 0xbeffffff13137808 */ /* 0x000fe20004000100 */
[C---:B------:R-:W-:Y:S01]  /*0d60*/  FFMA R18, R3.reuse, R18, R22 ;  /* 0x0000001203127223 */ /* 0x040fe20000000016 */
[----:B------:R-:W-:Y:S01]  /*0d70*/  FSETP.GE.AND P0, PT, |R16|, 105615, PT ;  /* 0x47ce47801000780b */ /* 0x000fe20003f06200 */
[C---:B------:R-:W-:Y:S02]  /*0d80*/  FFMA R21, R3.reuse, R0, RZ ;  /* 0x0000000003157223 */ /* 0x040fe400000000ff */
[----:B------:R-:W-:-:S04]  /*0d90*/  FFMA R18, R3, R18, R19 ;  /* 0x0000001203127223 */ /* 0x000fc80000000013 */
[----:B------:R-:W-:-:S04]  /*0da0*/  FFMA R21, R21, R18, R0 ;  /* 0x0000001215157223 */ /* 0x000fc80000000000 */
[----:B------:R-:W-:Y:S02]  /*0db0*/  @P1 FADD R21, RZ, -R21 ;  /* 0x80000015ff151221 */ /* 0x000fe40000000000 */
[----:B------:R-:W-:Y:S05]  /*0dc0*/  @!P0 BRA `(.L_x_163) ;  /* 0x0000000000dc8947 */ /* 0x000fea0003800000 */
        /* <DEDUP_REMOVED lines=11> */
.L_x_164:
        /* <DEDUP_REMOVED lines=25> */
[----:B------:R-:W-:Y:S01]  /*1010*/  UMOV UR5, 0x3bf921fb ;  /* 0x3bf921fb00057882 */ /* 0x000fe20000000000 */
[----:B------:R-:W-:-:S02]  /*1020*/  ISETP.GE.AND P1, PT, R16, RZ, PT ;  /* 0x000000ff1000720c */ /* 0x000fc40003f26270 */
[-C--:B--2---:R-:W-:Y:S02]  /*1030*/  @P0 SHF.L.W.U32.HI R0, R3, R17.reuse, R0 ;  /* 0x0000001103000219 */ /* 0x084fe40000010e00 */
[----:B---3--:R-:W-:-:S04]  /*1040*/  @P0 SHF.L.W.U32.HI R3, R2, R17, R3 ;  /* 0x0000001102030219 */ /* 0x008fc80000010e03 */
[C-C-:B------:R-:W-:Y:S01]  /*1050*/  SHF.L.W.U32.HI R17, R3.reuse, 0x2, R0.reuse ;  /* 0x0000000203117819 */ /* 0x140fe20000010e00 */
[----:B------:R-:W-:Y:S01]  /*1060*/  IMAD.SHL.U32 R3, R3, 0x4, RZ ;  /* 0x0000000403037824 */ /* 0x000fe200078e00ff */
[----:B------:R-:W-:Y:S02]  /*1070*/  SHF.R.U32.HI R0, RZ, 0x1e, R0 ;  /* 0x0000001eff007819 */ /* 0x000fe40000011600 */
[----:B------:R-:W-:Y:S02]  /*1080*/  SHF.R.S32.HI R18, RZ, 0x1f, R17 ;  /* 0x0000001fff127819 */ /* 0x000fe40000011411 */
[----:B0-----:R-:W-:Y:S02]  /*1090*/  LEA.HI R20, R17, R0, RZ, 0x1 ;  /* 0x0000000011147211 */ /* 0x001fe400078f08ff */
[C---:B------:R-:W-:Y:S02]  /*10a0*/  LOP3.LUT R2, R18.reuse, R3, RZ, 0x3c, !PT ;  /* 0x0000000312027212 */ /* 0x040fe400078e3cff */
[----:B------:R-:W-:-:S02]  /*10b0*/  LOP3.LUT R3, R18, R17, RZ, 0x3c, !PT ;  /* 0x0000001112037212 */ /* 0x000fc400078e3cff */
[----:B------:R-:W-:Y:S02]  /*10c0*/  LOP3.LUT R16, R17, R16, RZ, 0x3c, !PT ;  /* 0x0000001011107212 */ /* 0x000fe400078e3cff */
[----:B------:R-:W-:Y:S02]  /*10d0*/  IADD3 R0, PT, PT, -R20, RZ, RZ ;  /* 0x000000ff14007210 */ /* 0x000fe40007ffe1ff */
[----:B------:R-:W0:Y:S01]  /*10e0*/  I2F.F64.S64 R2, R2 ;  /* 0x0000000200027312 */ /* 0x000e220000301c00 */
[----:B------:R-:W-:Y:S02]  /*10f0*/  ISETP.GE.AND P0, PT, R16, RZ, PT ;  /* 0x000000ff1000720c */ /* 0x000fe40003f06270 */
[----:B------:R-:W-:Y:S01]  /*1100*/  @!P1 IMAD.MOV.U32 R20, RZ, RZ, R0 ;  /* 0x000000ffff149224 */ /* 0x000fe200078e0000 */
[----:B0-----:R-:W-:-:S10]  /*1110*/  DMUL R18, R2, UR4 ;  /* 0x0000000402127c28 */ /* 0x001fd40008000000 */
[----:B------:R-:W0:Y:S02]  /*1120*/  F2F.F32.F64 R18, R18 ;  /* 0x0000001200127310 */ /* 0x000e240000301000 */
[----:B0-----:R-:W-:-:S07]  /*1130*/  FSEL R17, -R18, R18, !P0 ;  /* 0x0000001212117208 */ /* 0x001fce0004000100 */
.L_x_163:
[----:B------:R-:W-:Y:S05]  /*1140*/  BSYNC.RECONVERGENT B1 ;  /* 0x0000000000017941 */ /* 0x000fea0003800200 */
.L_x_162:
[----:B------:R-:W-:Y:S01]  /*1150*/  FADD R2, -R15, -RZ ;  /* 0x800000ff0f027221 */ /* 0x000fe20000000100 */
[----:B------:R0:W1:Y:S01]  /*1160*/  MUFU.RSQ R16, -R15 ;  /* 0x8000000f00107308 */ /* 0x0000620000001400 */
[----:B------:R-:W-:Y:S02]  /*1170*/  BSSY.RECONVERGENT B1, `(.L_x_165) ;  /* 0x000000d000017945 */ /* 0x000fe40003800200 */
[----:B------:R-:W-:-:S05]  /*1180*/  VIADD R0, R2, 0xf3000000 ;  /* 0xf300000002007836 */ /* 0x000fca0000000000 */
[----:B------:R-:W-:-:S13]  /*1190*/  ISETP.GT.U32.AND P0, PT, R0, 0x727fffff, PT ;  /* 0x727fffff0000780c */ /* 0x000fda0003f04070 */
[----:B01----:R-:W-:Y:S05]  /*11a0*/  @!P0 BRA `(.L_x_166) ;  /* 0x0000000000148947 */ /* 0x003fea0003800000 */
[----:B------:R-:W-:Y:S02]  /*11b0*/  MOV R0, R2 ;  /* 0x0000000200007202 */ /* 0x000fe40000000f00 */
[----:B------:R-:W-:-:S07]  /*11c0*/  MOV R2, 0x11e0 ;  /* 0x000011e000027802 */ /* 0x000fce0000000f00 */
[----:B------:R-:W-:Y:S05]  /*11d0*/  CALL.REL.NOINC `($__internal_4_$__cuda_sm20_sqrt_rn_f32_slowpath) ;  /* 0x0000000c00187944 */ /* 0x000fea0003c00000 */
[----:B------:R-:W-:Y:S01]  /*11e0*/  IMAD.MOV.U32 R3, RZ, RZ, R0 ;  /* 0x000000ffff037224 */ /* 0x000fe200078e0000 */
[----:B------:R-:W-:Y:S06]  /*11f0*/  BRA `(.L_x_167) ;  /* 0x0000000000107947 */ /* 0x000fec0003800000 */
.L_x_166:
[----:B------:R-:W-:Y:S01]  /*1200*/  FMUL.FTZ R0, R15, -R16 ;  /* 0x800000100f007220 */ /* 0x000fe20000410000 */
[----:B------:R-:W-:-:S03]  /*1210*/  FMUL.FTZ R2, R16, 0.5 ;  /* 0x3f00000010027820 */ /* 0x000fc60000410000 */
[----:B------:R-:W-:-:S04]  /*1220*/  FFMA R3, -R0, R0, -R15 ;  /* 0x0000000000037223 */ /* 0x000fc8000000090f */
[----:B------:R-:W-:-:S07]  /*1230*/  FFMA R3, R3, R2, R0 ;  /* 0x0000000203037223 */ /* 0x000fce0000000000 */
.L_x_167:
[----:B------:R-:W-:Y:S05]  /*1240*/  BSYNC.RECONVERGENT B1 ;  /* 0x0000000000017941 */ /* 0x000fea0003800200 */
.L_x_165:
[----:B------:R-:W-:Y:S02]  /*1250*/  HFMA2 R19, -RZ, RZ, 1.291015625, -0.052581787109375 ;  /* 0x3d2aaabbff137431 */ /* 0x000fe400000001ff */
[----:B------:R-:W-:Y:S02]  /*1260*/  IMAD.MOV.U32 R15, RZ, RZ, 0x37cbac00 ;  /* 0x37cbac00ff0f7424 */ /* 0x000fe400078e00ff */
[----:B------:R-:W-:Y:S01]  /*1270*/  FMUL R0, R17, R17 ;  /* 0x0000001111007220 */ /* 0x000fe20000400000 */
[C---:B------:R-:W-:Y:S01]  /*1280*/  LOP3.LUT R16, R20.reuse, 0x1, RZ, 0xc0, !PT ;  /* 0x0000000114107812 */ /* 0x040fe200078ec0ff */
[----:B------:R-:W-:Y:S01]  /*1290*/  BSSY.RECONVERGENT B1, `(.L_x_168) ;  /* 0x0000024000017945 */ /* 0x000fe20003800200 */
[----:B------:R-:W-:Y:S01]  /*12a0*/  LOP3.LUT P1, RZ, R20, 0x2, RZ, 0xc0, !PT ;  /* 0x0000000214ff7812 */ /* 0x000fe2000782c0ff */
[----:B------:R-:W-:Y:S01]  /*12b0*/  FFMA R2, R0, R15, -0.0013887860113754868507 ;  /* 0xbab607ed00027423 */ /* 0x000fe2000000000f */
[----:B------:R-:W-:Y:S01]  /*12c0*/  ISETP.NE.U32.AND P0, PT, R16, 0x1, PT ;  /* 0x000000011000780c */ /* 0x000fe20003f05070 */
[----:B------:R-:W-:-:S03]  /*12d0*/  IMAD.MOV.U32 R16, RZ, RZ, 0x3effffff ;  /* 0x3effffffff107424 */ /* 0x000fc600078e00ff */
[----:B------:R-:W-:Y:S02]  /*12e0*/  FSEL R15, R2, -0.00019574658654164522886, !P0 ;  /* 0xb94d4153020f7808 */ /* 0x000fe40004000000 */
[----:B------:R-:W-:Y:S02]  /*12f0*/  FSEL R19, R19, 0.0083327032625675201416, !P0 ;  /* 0x3c0885e413137808 */ /* 0x000fe40004000000 */
[----:B------:R-:W-:Y:S02]  /*1300*/  FSEL R17, R17, 1, P0 ;  /* 0x3f80000011117808 */ /* 0x000fe40000000000 */
[----:B------:R-:W-:Y:S01]  /*1310*/  FSEL R16, -R16, -0.16666662693023681641, !P0 ;  /* 0xbe2aaaa810107808 */ /* 0x000fe20004000100 */
[C---:B------:R-:W-:Y:S02]  /*1320*/  FFMA R15, R0.reuse, R15, R19 ;  /* 0x0000000f000f7223 */ /* 0x040fe40000000013 */
[C---:B------:R-:W-:Y:S02]  /*1330*/  FFMA R2, R0.reuse, R17, RZ ;  /* 0x0000001100027223 */ /* 0x040fe400000000ff */
[----:B------:R-:W-:Y:S01]  /*1340*/  FFMA R15, R0, R15, R16 ;  /* 0x0000000f000f7223 */ /* 0x000fe20000000010 */
[----:B------:R-:W-:Y:S01]  /*1350*/  FADD R0, R3, R3 ;  /* 0x0000000303007221 */ /* 0x000fe20000000000 */
[----:B------:R-:W0:Y:S02]  /*1360*/  MUFU.RCP R16, R9 ;  /* 0x0000000900107308 */ /* 0x000e240000001000 */
[----:B------:R-:W-:Y:S01]  /*1370*/  FFMA R2, R2, R15, R17 ;  /* 0x0000000f02027223 */ /* 0x000fe20000000011 */
[----:B------:R-:W-:-:S03]  /*1380*/  FFMA R0, R21, R0, R14 ;  /* 0x0000000015007223 */ /* 0x000fc6000000000e */
[----:B------:R-:W-:-:S04]  /*1390*/  @P1 FADD R2, RZ, -R2 ;  /* 0x80000002ff021221 */ /* 0x000fc80000000000 */
[C-C-:B------:R-:W-:Y:S01]  /*13a0*/  FFMA R15, R2.reuse, 1.732050776481628418, R21.reuse ;  /* 0x3fddb3d7020f7823 */ /* 0x140fe20000000015 */
[----:B------:R-:W-:-:S03]  /*13b0*/  FFMA R21, R2, -1.732050776481628418, R21 ;  /* 0xbfddb3d702157823 */ /* 0x000fc60000000015 */
[-CC-:B------:R-:W-:Y:S01]  /*13c0*/  FFMA R15, R15, -R3.reuse, R14.reuse ;  /* 0x800000030f0f7223 */ /* 0x180fe2000000000e */
[----:B------:R-:W-:Y:S01]  /*13d0*/  FFMA R21, R21, -R3, R14 ;  /* 0x8000000315157223 */ /* 0x000fe2000000000e */
[----:B0-----:R-:W-:-:S03]  /*13e0*/  FFMA R3, R16, -R9, 1 ;  /* 0x3f80000010037423 */ /* 0x001fc60000000809 */
[----:B------:R-:W-:Y:S01]  /*13f0*/  FSETP.GT.AND P0, PT, R15, R0, PT ;  /* 0x000000000f00720b */ /* 0x000fe20003f04000 */
[----:B------:R-:W-:-:S03]  /*1400*/  FFMA R3, R16, R3, R16 ;  /* 0x0000000310037223 */ /* 0x000fc60000000010 */
[----:B------:R-:W-:-:S04]  /*1410*/  FSEL R0, R15, R0, P0 ;  /* 0x000000000f007208 */ /* 0x000fc80000000000 */
[----:B------:R-:W-:-:S04]  /*1420*/  FSETP.GT.AND P0, PT, R21, R0, PT ;  /* 0x000000001500720b */ /* 0x000fc80003f04000 */
[----:B------:R-:W-:-:S05]  /*1430*/  FSEL R0, R21, R0, P0 ;  /* 0x0000000015007208 */ /* 0x000fca0000000000 */
[----:B------:R-:W-:-:S03]  /*1440*/  FFMA R2, R0, R3, RZ ;  /* 0x0000000300027223 */ /* 0x000fc600000000ff */
[----:B------:R-:W0:Y:S01]  /*1450*/  FCHK P0, R0, R9 ;  /* 0x0000000900007302 */ /* 0x000e220000000000 */
[----:B------:R-:W-:-:S04]  /*1460*/  FFMA R14, R2, -R9, R0 ;  /* 0x80000009020e7223 */ /* 0x000fc80000000000 */
[----:B------:R-:W-:Y:S01]  /*1470*/  FFMA R3, R3, R14, R2 ;  /* 0x0000000e03037223 */ /* 0x000fe20000000002 */
[----:B0-----:R-:W-:Y:S06]  /*1480*/  @!P0 BRA `(.L_x_169) ;  /* 0x0000000000108947 */ /* 0x001fec0003800000 */
[----:B------:R-:W-:Y:S01]  /*1490*/  IMAD.MOV.U32 R3, RZ, RZ, R9 ;  /* 0x000000ffff037224 */ /* 0x000fe200078e0009 */
[----:B------:R-:W-:-:S07]  /*14a0*/  MOV R2, 0x14c0 ;  /* 0x000014c000027802 */ /* 0x000fce0000000f00 */
[----:B------:R-:W-:Y:S05]  /*14b0*/  CALL.REL.NOINC `($__internal_5_$__cuda_sm3x_div_rn_noftz_f32_slowpath) ;  /* 0x0000000800b87944 */ /* 0x000fea0003c00000 */
[----:B------:R-:W-:-:S07]  /*14c0*/  MOV R3, R0 ;  /* 0x0000000000037202 */ /* 0x000fce0000000f00 */
.L_x_169:
[----:B------:R-:W-:Y:S05]  /*14d0*/  BSYNC.RECONVERGENT B1 ;  /* 0x0000000000017941 */ /* 0x000fea0003800200 */
.L_x_168:
[--C-:B------:R-:W-:Y:S01]  /*14e0*/  FADD R0, R8, -R3.reuse ;  /* 0x8000000308007221 */ /* 0x100fe20000000000 */
[----:B------:R-:W-:Y:S01]  /*14f0*/  FADD R10, R10, -R3 ;  /* 0x800000030a0a7221 */ /* 0x000fe20000000000 */
[----:B------:R-:W-:Y:S02]  /*1500*/  BSSY.RECONVERGENT B1, `(.L_x_170) ;  /* 0x0000017000017945 */ /* 0x000fe40003800200 */
[----:B------:R-:W-:Y:S01]  /*1510*/  FMUL R8, R13, R0 ;  /* 0x000000000d087220 */ /* 0x000fe20000400000 */
[----:B------:R-:W-:-:S03]  /*1520*/  FMUL R9, R11, R10 ;  /* 0x0000000a0b097220 */ /* 0x000fc60000400000 */
[-C--:B------:R-:W-:Y:S01]  /*1530*/  FFMA R8, R11, R11.reuse, -R8 ;  /* 0x0000000b0b087223 */ /* 0x080fe20000000808 */
[C---:B------:R-:W-:Y:S01]  /*1540*/  FMUL R11, R12.reuse, R11 ;  /* 0x0000000b0c0b7220 */ /* 0x040fe20000400000 */
[----:B------:R-:W-:Y:S02]  /*1550*/  FFMA R12, R12, R13, -R9 ;  /* 0x0000000d0c0c7223 */ /* 0x000fe40000000809 */
[----:B------:R-:W-:Y:S01]  /*1560*/  FMUL R9, R8, R8 ;  /* 0x0000000808097220 */ /* 0x000fe20000400000 */
[----:B------:R-:W-:-:S03]  /*1570*/  FFMA R10, R0, R10, -R11 ;  /* 0x0000000a000a7223 */ /* 0x000fc6000000080b */
[----:B------:R-:W-:-:S04]  /*1580*/  FFMA R9, R12, R12, R9 ;  /* 0x0000000c0c097223 */ /* 0x000fc80000000009 */
[----:B------:R-:W-:Y:S01]  /*1590*/  FFMA R11, R10, R10, R9 ;  /* 0x0000000a0a0b7223 */ /* 0x000fe20000000009 */
[----:B------:R-:W-:-:S03]  /*15a0*/  IMAD.MOV.U32 R9, RZ, RZ, R3 ;  /* 0x000000ffff097224 */ /* 0x000fc600078e0003 */
[----:B------:R-:W-:Y:S01]  /*15b0*/  VIADD R0, R11, 0xf3000000 ;  /* 0xf30000000b007836 */ /* 0x000fe20000000000 */
[----:B------:R0:W1:Y:S04]  /*15c0*/  MUFU.RSQ R2, R11 ;  /* 0x0000000b00027308 */ /* 0x0000680000001400 */
[----:B------:R-:W-:-:S13]  /*15d0*/  ISETP.GT.U32.AND P0, PT, R0, 0x727fffff, PT ;  /* 0x727fffff0000780c */ /* 0x000fda0003f04070 */
[----:B01----:R-:W-:Y:S05]  /*15e0*/  @!P0 BRA `(.L_x_171) ;  /* 0x0000000000108947 */ /* 0x003fea0003800000 */
[----:B------:R-:W-:Y:S02]  /*15f0*/  MOV R0, R11 ;  /* 0x0000000b00007202 */ /* 0x000fe40000000f00 */
[----:B------:R-:W-:-:S07]  /*1600*/  MOV R2, 0x1620 ;  /* 0x0000162000027802 */ /* 0x000fce0000000f00 */
[----:B------:R-:W-:Y:S05]  /*1610*/  CALL.REL.NOINC `($__internal_4_$__cuda_sm20_sqrt_rn_f32_slowpath) ;  /* 0x0000000800087944 */ /* 0x000fea0003c00000 */
[----:B------:R-:W-:Y:S05]  /*1620*/  BRA `(.L_x_172) ;  /* 0x0000000000107947 */ /* 0x000fea0003800000 */
.L_x_171:
[----:B------:R-:W-:Y:S01]  /*1630*/  FMUL.FTZ R0, R11, R2 ;  /* 0x000000020b007220 */ /* 0x000fe20000410000 */
[----:B------:R-:W-:-:S03]  /*1640*/  FMUL.FTZ R2, R2, 0.5 ;  /* 0x3f00000002027820 */ /* 0x000fc60000410000 */
[----:B------:R-:W-:-:S04]  /*1650*/  FFMA R3, -R0, R0, R11 ;  /* 0x0000000000037223 */ /* 0x000fc8000000010b */
[----:B------:R-:W-:-:S07]  /*1660*/  FFMA R0, R3, R2, R0 ;  /* 0x0000000203007223 */ /* 0x000fce0000000000 */
.L_x_172:
[----:B------:R-:W-:Y:S05]  /*1670*/  BSYNC.RECONVERGENT B1 ;  /* 0x0000000000017941 */ /* 0x000fea0003800200 */
.L_x_170:
[----:B------:R-:W-:Y:S01]  /*1680*/  VIADD R2, R0, 0x1800000 ;  /* 0x0180000000027836 */ /* 0x000fe20000000000 */
[----:B------:R-:W-:Y:S04]  /*1690*/  BSSY.RECONVERGENT B1, `(.L_x_173) ;  /* 0x000000c000017945 */ /* 0x000fe80003800200 */
[----:B------:R-:W-:-:S04]  /*16a0*/  LOP3.LUT R2, R2, 0x7f800000, RZ, 0xc0, !PT ;  /* 0x7f80000002027812 */ /* 0x000fc800078ec0ff */
[----:B------:R-:W-:-:S13]  /*16b0*/  ISETP.GT.U32.AND P0, PT, R2, 0x1ffffff, PT ;  /* 0x01ffffff0200780c */ /* 0x000fda0003f04070 */
[----:B------:R-:W-:Y:S05]  /*16c0*/  @P0 BRA `(.L_x_174) ;  /* 0x0000000000100947 */ /* 0x000fea0003800000 */
[----:B------:R-:W-:-:S07]  /*16d0*/  MOV R14, 0x16f0 ;  /* 0x000016f0000e7802 */ /* 0x000fce0000000f00 */
[----:B------:R-:W-:Y:S05]  /*16e0*/  CALL.REL.NOINC `($__internal_3_$__cuda_sm20_rcp_rn_f32_slowpath) ;  /* 0x0000000000fc7944 */ /* 0x000fea0003c00000 */
[----:B------:R-:W-:Y:S01]  /*16f0*/  IMAD.MOV.U32 R3, RZ, RZ, R0 ;  /* 0x000000ffff037224 */ /* 0x000fe200078e0000 */
[----:B------:R-:W-:Y:S06]  /*1700*/  BRA `(.L_x_175) ;  /* 0x0000000000107947 */ /* 0x000fec0003800000 */
.L_x_174:
[----:B------:R-:W0:Y:S02]  /*1710*/  MUFU.RCP R3, R0 ;  /* 0x0000000000037308 */ /* 0x000e240000001000 */
[----:B0-----:R-:W-:-:S04]  /*1720*/  FFMA R2, R3, R0, -1 ;  /* 0xbf80000003027423 */ /* 0x001fc80000000000 */
[----:B------:R-:W-:-:S04]  /*1730*/  FADD.FTZ R2, -R2, -RZ ;  /* 0x800000ff02027221 */ /* 0x000fc80000010100 */
[----:B------:R-:W-:-:S07]  /*1740*/  FFMA R3, R3, R2, R3 ;  /* 0x0000000203037223 */ /* 0x000fce0000000003 */
.L_x_175:
[----:B------:R-:W-:Y:S05]  /*1750*/  BSYNC.RECONVERGENT B1 ;  /* 0x0000000000017941 */ /* 0x000fea0003800200 */
.L_x_173:
[-C--:B------:R-:W-:Y:S01]  /*1760*/  FMUL R12, R12, R3.reuse ;  /* 0x000000030c0c7220 */ /* 0x080fe20000400000 */
[-C--:B------:R-:W-:Y:S01]  /*1770*/  FMUL R8, R8, R3.reuse ;  /* 0x0000000308087220 */ /* 0x080fe20000400000 */
[----:B------:R-:W-:-:S07]  /*1780*/  FMUL R10, R10, R3 ;  /* 0x000000030a0a7220 */ /* 0x000fce0000400000 */
.L_x_150:
[----:B0-----:R-:W-:Y:S05]  /*1790*/  BSYNC.RECONVERGENT B0 ;  /* 0x0000000000007941 */ /* 0x001fea0003800200 */
.L_x_149:
[----:B------:R-:W0:Y:S01]  /*17a0*/  S2UR UR5, SR_CgaCtaId ;  /* 0x00000000000579c3 */ /* 0x000e220000008800 */
[----:B------:R-:W-:Y:S01]  /*17b0*/  UMOV UR4, 0x400 ;  /* 0x0000040000047882 */ /* 0x000fe20000000000 */
[----:B------:R-:W-:-:S04]  /*17c0*/  SHF.L.U32 R3, R6, 0x2, RZ ;  /* 0x0000000206037819 */ /* 0x000fc800000006ff */
[C---:B------:R-:W-:Y:S01]  /*17d0*/  LOP3.LUT R2, R3.reuse, 0x7c, RZ, 0xc0, !PT ;  /* 0x0000007c03027812 */ /* 0x040fe200078ec0ff */
[C---:B------:R-:W-:Y:S01]  /*17e0*/  VIADD R16, R3.reuse, 0x10 ;  /* 0x0000001003107836 */ /* 0x040fe20000000000 */
[----:B------:R-:W-:Y:S02]  /*17f0*/  IADD3 R13, PT, PT, R3, 0x20, RZ ;  /* 0x00000020030d7810 */ /* 0x000fe40007ffe0ff */
[----:B------:R-:W-:Y:S02]  /*1800*/  LOP3.LUT R11, R2, 0x40, RZ, 0x3c, !PT ;  /* 0x00000040020b7812 */ /* 0x000fe400078e3cff */
[----:B------:R-:W-:Y:S02]  /*1810*/  LOP3.LUT R15, R13, 0x7c, RZ, 0xc0, !PT ;  /* 0x0000007c0d0f7812 */ /* 0x000fe400078ec0ff */
[----:B------:R-:W-:Y:S01]  /*1820*/  LOP3.LUT R19, R16, 0x7c, RZ, 0xc0, !PT ;  /* 0x0000007c10137812 */ /* 0x000fe200078ec0ff */
[----:B0-----:R-:W-:-:S06]  /*1830*/  ULEA UR4, UR5, UR4, 0x18 ;  /* 0x0000000405047291 */ /* 0x001fcc000f8ec0ff */
[----:B------:R-:W-:-:S04]  /*1840*/  LEA R0, R7, UR4, 0x7 ;  /* 0x0000000407007c11 */ /* 0x000fc8000f8e38ff */
[C---:B------:R-:W-:Y:S01]  /*1850*/  IADD3 R19, PT, PT, R0.reuse, R19, RZ ;  /* 0x0000001300137210 */ /* 0x040fe20007ffe0ff */
[C---:B------:R-:W-:Y:S02]  /*1860*/  IMAD.IADD R2, R0.reuse, 0x1, R3 ;  /* 0x0000000100027824 */ /* 0x040fe400078e0203 */
[C---:B------:R-:W-:Y:S02]  /*1870*/  IMAD.IADD R11, R0.reuse, 0x1, R11 ;  /* 0x00000001000b7824 */ /* 0x040fe400078e020b */
[----:B------:R-:W-:Y:S01]  /*1880*/  IMAD.IADD R15, R0, 0x1, R15 ;  /* 0x00000001000f7824 */ /* 0x000fe200078e020f */
[----:B------:R-:W-:Y:S04]  /*1890*/  STS [R2], R9 ;  /* 0x0000000902007388 */ /* 0x000fe80000000800 */
[----:B------:R0:W1:Y:S02]  /*18a0*/  LDS R14, [R11] ;  /* 0x000000000b0e7984 */ /* 0x0000640000000800 */
[C---:B0-----:R-:W-:Y:S01]  /*18b0*/  VIADD R11, R3.reuse, 0x8 ;  /* 0x00000008030b7836 */ /* 0x041fe20000000000 */
[----:B------:R-:W-:-:S04]  /*18c0*/  IADD3 R3, PT, PT, R3, 0x4, RZ ;  /* 0x0000000403037810 */ /* 0x000fc80007ffe0ff */
[----:B------:R-:W-:-:S05]  /*18d0*/  LOP3.LUT R21, R11, 0x7c, RZ, 0xc0, !PT ;  /* 0x0000007c0b157812 */ /* 0x000fca00078ec0ff */
[----:B------:R-:W-:Y:S01]  /*18e0*/  IMAD.IADD R21, R0, 0x1, R21 ;  /* 0x0000000100157824 */ /* 0x000fe200078e0215 */
[----:B-1----:R-:W-:-:S05]  /*18f0*/  FMNMX R13, R14, R9, !PT ;  /* 0x000000090e0d7209 */ /* 0x002fca0007800000 */
[----:B------:R-:W-:Y:S04]  /*1900*/  STS [R2], R13 ;  /* 0x0000000d02007388 */ /* 0x000fe80000000800 */
[----:B------:R-:W0:Y:S02]  /*1910*/  LDS R14, [R15] ;  /* 0x000000000f0e7984 */ /* 0x000e240000000800 */
[----:B0-----:R-:W-:Y:S02]  /*1920*/  FMNMX R17, R13, R14, !PT ;  /* 0x0000000e0d117209 */ /* 0x001fe40007800000 */
[----:B------:R-:W-:-:S03]  /*1930*/  LOP3.LUT R13, R3, 0x7c, RZ, 0xc0, !PT ;  /* 0x0000007c030d7812 */ /* 0x000fc600078ec0ff */
[----:B------:R-:W-:Y:S02]  /*1940*/  STS [R2], R17 ;  /* 0x0000001102007388 */ /* 0x000fe40000000800 */
[----:B------:R-:W-:Y:S02]  /*1950*/  IMAD.IADD R13, R0, 0x1, R13 ;  /* 0x00000001000d7824 */ /* 0x000fe400078e020d */
[----:B------:R-:W0:Y:S02]  /*1960*/  LDS R14, [R19] ;  /* 0x00000000130e7984 */ /* 0x000e240000000800 */
[----:B0-----:R-:W-:-:S05]  /*1970*/  FMNMX R11, R17, R14, !PT ;  /* 0x0000000e110b7209 */ /* 0x001fca0007800000 */
[----:B------:R-:W-:Y:S04]  /*1980*/  STS [R2], R11 ;  /* 0x0000000b02007388 */ /* 0x000fe80000000800 */
[----:B------:R-:W0:Y:S02]  /*1990*/  LDS R14, [R21] ;  /* 0x00000000150e7984 */ /* 0x000e240000000800 */
[----:B0-----:R-:W-:-:S05]  /*19a0*/  FMNMX R3, R11, R14, !PT ;  /* 0x0000000e0b037209 */ /* 0x001fca0007800000 */
[----:B------:R-:W-:Y:S04]  /*19b0*/  STS [R2], R3 ;  /* 0x0000000302007388 */ /* 0x000fe80000000800 */
[----:B------:R-:W0:Y:S02]  /*19c0*/  LDS R0, [R13] ;  /* 0x000000000d007984 */ /* 0x000e240000000800 */
[----:B0-----:R-:W-:-:S04]  /*19d0*/  FMNMX R0, R3, R0, !PT ;  /* 0x0000000003007209 */ /* 0x001fc80007800000 */
[----:B------:R-:W-:-:S13]  /*19e0*/  FSETP.NEU.AND P0, PT, R0, R9, PT ;  /* 0x000000090000720b */ /* 0x000fda0003f0d000 */
[----:B------:R-:W-:Y:S05]  /*19f0*/  @P0 EXIT ;  /* 0x000000000000094d */ /* 0x000fea0003800000 */
[----:B------:R-:W2:Y:S01]  /*1a00*/  LDG.E R11, desc[UR6][R4.64+0x8] ;  /* 0x00000806040b7981 */ /* 0x000ea2000c1e1900 */
[----:B------:R-:W0:Y:S03]  /*1a10*/  LDC.64 R2, c[0x0][0x380] ;  /* 0x0000e000ff027b82 */ /* 0x000e260000000a00 */
[----:B------:R-:W3:Y:S04]  /*1a20*/  LDG.E R9, desc[UR6][R4.64+0x4] ;  /* 0x0000040604097981 */ /* 0x000ee8000c1e1900 */
[----:B------:R-:W4:Y:S01]  /*1a30*/  LDG.E R13, desc[UR6][R4.64+0xc] ;  /* 0x00000c06040d7981 */ /* 0x000f22000c1e1900 */
[----:B0-----:R-:W-:-:S05]  /*1a40*/  IMAD.WIDE.U32 R2, R7, 0x14, R2 ;  /* 0x0000001407027825 */ /* 0x001fca00078e0002 */
[----:B------:R-:W-:Y:S04]  /*1a50*/  STG.E desc[UR6][R2.64], R6 ;  /* 0x0000000602007986 */ /* 0x000fe8000c101906 */
[----:B------:R-:W-:Y:S04]  /*1a60*/  STG.E desc[UR6][R2.64+0x8], R12 ;  /* 0x0000080c02007986 */ /* 0x000fe8000c101906 */
[----:B------:R-:W-:Y:S04]  /*1a70*/  STG.E desc[UR6][R2.64+0xc], R8 ;  /* 0x00000c0802007986 */ /* 0x000fe8000c101906 */
[----:B------:R-:W-:Y:S01]  /*1a80*/  STG.E desc[UR6][R2.64+0x10], R10 ;  /* 0x0000100a02007986 */ /* 0x000fe2000c101906 */
[----:B--2---:R-:W-:-:S04]  /*1a90*/  FMUL R11, R8, R11 ;  /* 0x0000000b080b7220 */ /* 0x004fc80000400000 */
[----:B---3--:R-:W-:-:S04]  /*1aa0*/  FFMA R9, R12, R9, R11 ;  /* 0x000000090c097223 */ /* 0x008fc8000000000b */
[----:B----4-:R-:W-:-:S05]  /*1ab0*/  FFMA R9, R10, R13, R9 ;  /* 0x0000000d0a097223 */ /* 0x010fca0000000009 */
[----:B------:R-:W-:Y:S01]  /*1ac0*/  STG.E desc[UR6][R2.64+0x4], R9 ;  /* 0x0000040902007986 */ /* 0x000fe2000c101906 */
[----:B------:R-:W-:Y:S05]  /*1ad0*/  EXIT ;  /* 0x000000000000794d */ /* 0x000fea0003800000 */
        .weak           $__internal_3_$__cuda_sm20_rcp_rn_f32_slowpath
        .type           $__internal_3_$__cuda_sm20_rcp_rn_f32_slowpath,@function
        .size           $__internal_3_$__cuda_sm20_rcp_rn_f32_slowpath,($__internal_4_$__cuda_sm20_sqrt_rn_f32_slowpath - $__internal_3_$__cuda_sm20_rcp_rn_f32_slowpath)
$__internal_3_$__cuda_sm20_rcp_rn_f32_slowpath:
[----:B------:R-:W-:Y:S01]  /*1ae0*/  IMAD.SHL.U32 R2, R0, 0x2, RZ ;  /* 0x0000000200027824 */ /* 0x000fe200078e00ff */
[----:B------:R-:W-:Y:S04]  /*1af0*/  BSSY.RECONVERGENT B2, `(.L_x_176) ;  /* 0x0000030000027945 */ /* 0x000fe80003800200 */
[----:B------:R-:W-:-:S04]  /*1b00*/  SHF.R.U32.HI R2, RZ, 0x18, R2 ;  /* 0x00000018ff027819 */ /* 0x000fc80000011602 */
[----:B------:R-:W-:-:S13]  /*1b10*/  ISETP.NE.U32.AND P0, PT, R2, RZ, PT ;  /* 0x000000ff0200720c */ /* 0x000fda0003f05070 */
[----:B------:R-:W-:Y:S05]  /*1b20*/  @P0 BRA `(.L_x_177) ;  /* 0x0000000000280947 */ /* 0x000fea0003800000 */
[----:B------:R-:W-:-:S04]  /*1b30*/  SHF.L.U32 R2, R0, 0x1, RZ ;  /* 0x0000000100027819 */ /* 0x000fc800000006ff */
        /* <DEDUP_REMOVED lines=9> */
.L_x_177:
[----:B------:R-:W-:-:S05]  /*1bd0*/  VIADD R17, R2, 0xffffff03 ;  /* 0xffffff0302117836 */ /* 0x000fca0000000000 */
[----:B------:R-:W-:-:S13]  /*1be0*/  ISETP.GT.U32.AND P0, PT, R17, 0x1, PT ;  /* 0x000000011100780c */ /* 0x000fda0003f04070 */
[----:B------:R-:W-:Y:S05]  /*1bf0*/  @P0 BRA `(.L_x_179) ;  /* 0x0000000000780947 */ /* 0x000fea0003800000 */
[----:B------:R-:W-:Y:S01]  /*1c00*/  LOP3.LUT R3, R0, 0x7fffff, RZ, 0xc0, !PT ;  /* 0x007fffff00037812 */ /* 0x000fe200078ec0ff */
[----:B------:R-:W-:Y:S01]  /*1c10*/  IMAD.MOV.U32 R18, RZ, RZ, 0x3 ;  /* 0x00000003ff127424 */ /* 0x000fe200078e00ff */
[----:B------:R-:W-:Y:S02]  /*1c20*/  IADD3 R2, PT, PT, R2, -0xfc, RZ ;  /* 0xffffff0402027810 */ /* 0x000fe40007ffe0ff */
        /* <DEDUP_REMOVED lines=11> */
[----:B------:R-:W-:Y:S02]  /*1ce0*/  LOP3.LUT R18, R18, R11, RZ, 0xc0, !PT ;  /* 0x0000000b12127212 */ /* 0x000fe400078ec0ff */
[----:B------:R-:W-:-:S02]  /*1cf0*/  IADD3 R16, PT, PT, -R13, RZ, RZ ;  /* 0x000000ff0d107210 */ /* 0x000fc40007ffe1ff */
[-C--:B------:R-:W-:Y:S02]  /*1d00*/  SHF.R.U32.HI R18, RZ, R17.reuse, R18 ;  /* 0x00000011ff127219 */ /* 0x080fe40000011612 */
[----:B------:R-:W-:Y:S02]  /*1d10*/  LOP3.LUT P1, RZ, R16, R17, R11, 0xf8, !PT ;  /* 0x0000001110ff7212 */ /* 0x000fe4000782f80b */
[C---:B------:R-:W-:Y:S02]  /*1d20*/  LOP3.LUT P0, RZ, R18.reuse, 0x1, RZ, 0xc0, !PT ;  /* 0x0000000112ff7812 */ /* 0x040fe4000780c0ff */
[----:B------:R-:W-:-:S04]  /*1d30*/  LOP3.LUT P2, RZ, R18, 0x2, RZ, 0xc0, !PT ;  /* 0x0000000212ff7812 */ /* 0x000fc8000784c0ff */
[----:B------:R-:W-:Y:S02]  /*1d40*/  PLOP3.LUT P0, PT, P0, P1, P2, 0xe0, 0x0 ;  /* 0x000000000000781c */ /* 0x000fe40000703c20 */
[----:B------:R-:W-:Y:S02]  /*1d50*/  LOP3.LUT P1, RZ, R0, 0x7fffff, RZ, 0xc0, !PT ;  /* 0x007fffff00ff7812 */ /* 0x000fe4000782c0ff */
[----:B------:R-:W-:-:S05]  /*1d60*/  SEL R3, RZ, 0x1, !P0 ;  /* 0x00000001ff037807 */ /* 0x000fca0004000000 */
[----:B------:R-:W-:-:S05]  /*1d70*/  IMAD.MOV R3, RZ, RZ, -R3 ;  /* 0x000000ffff037224 */ /* 0x000fca00078e0a03 */
[----:B------:R-:W-:Y:S02]  /*1d80*/  ISETP.GE.AND P0, PT, R3, RZ, PT ;  /* 0x000000ff0300720c */ /* 0x000fe40003f06270 */
[----:B------:R-:W-:-:S11]  /*1d90*/  SHF.R.U32.HI R3, RZ, R2, R11 ;  /* 0x00000002ff037219 */ /* 0x000fd6000001160b */
[----:B------:R-:W-:-:S05]  /*1da0*/  @!P0 VIADD R3, R3, 0x1 ;  /* 0x0000000103038836 */ /* 0x000fca0000000000 */
[----:B------:R-:W-:-:S04]  /*1db0*/  @!P1 SHF.L.U32 R3, R3, 0x1, RZ ;  /* 0x0000000103039819 */ /* 0x000fc800000006ff */
[----:B------:R-:W-:Y:S01]  /*1dc0*/  LOP3.LUT R3, R3, 0x80000000, R0, 0xf8, !PT ;  /* 0x8000000003037812 */ /* 0x000fe200078ef800 */
[----:B------:R-:W-:Y:S06]  /*1dd0*/  BRA `(.L_x_178) ;  /* 0x0000000000047947 */ /* 0x000fec0003800000 */
.L_x_179:
[----:B------:R0:W1:Y:S02]  /*1de0*/  MUFU.RCP R3, R0 ;  /* 0x0000000000037308 */ /* 0x0000640000001000 */
.L_x_178:
[----:B------:R-:W-:Y:S05]  /*1df0*/  BSYNC.RECONVERGENT B2 ;  /* 0x0000000000027941 */ /* 0x000fea0003800200 */
.L_x_176:
[----:B01----:R-:W-:Y:S01]  /*1e00*/  IMAD.MOV.U32 R0, RZ, RZ, R3 ;  /* 0x000000ffff007224 */ /* 0x003fe200078e0003 */
[----:B------:R-:W-:Y:S01]  /*1e10*/  MOV R2, R14 ;  /* 0x0000000e00027202 */ /* 0x000fe20000000f00 */
[----:B------:R-:W-:-:S04]  /*1e20*/  IMAD.MOV.U32 R3, RZ, RZ, 0x0 ;  /* 0x00000000ff037424 */ /* 0x000fc800078e00ff */
[----:B------:R-:W-:Y:S05]  /*1e30*/  RET.REL.NODEC R2 `(_Z12GMMFindSplitP10GMMSplit_tiPfi) ;  /* 0xffffffe002707950 */ /* 0x000fea0003c3ffff */
        .weak           $__internal_4_$__cuda_sm20_sqrt_rn_f32_slowpath
        .type           $__internal_4_$__cuda_sm20_sqrt_rn_f32_slowpath,@function
        .size           $__internal_4_$__cuda_sm20_sqrt_rn_f32_slowpath,($__internal_5_$__cuda_sm3x_div_rn_noftz_f32_slowpath - $__internal_4_$__cuda_sm20_sqrt_rn_f32_slowpath)
$__internal_4_$__cuda_sm20_sqrt_rn_f32_slowpath:
[----:B------:R-:W-:-:S13]  /*1e40*/  LOP3.LUT P0, RZ, R0, 0x7fffffff, RZ, 0xc0, !PT ;  /* 0x7fffffff00ff7812 */ /* 0x000fda000780c0ff */
[----:B------:R-:W-:Y:S01]  /*1e50*/  @!P0 MOV R3, R0 ;  /* 0x0000000000038202 */ /* 0x000fe20000000f00 */
[----:B------:R-:W-:Y:S06]  /*1e60*/  @!P0 BRA `(.L_x_180) ;  /* 0x0000000000408947 */ /* 0x000fec0003800000 */
[----:B------:R-:W-:-:S13]  /*1e70*/  FSETP.GEU.FTZ.AND P0, PT, R0, RZ, PT ;  /* 0x000000ff0000720b */ /* 0x000fda0003f1e000 */
[----:B------:R-:W-:Y:S01]  /*1e80*/  @!P0 IMAD.MOV.U32 R3, RZ, RZ, 0x7fffffff ;  /* 0x7fffffffff038424 */ /* 0x000fe200078e00ff */
[----:B------:R-:W-:Y:S06]  /*1e90*/  @!P0 BRA `(.L_x_180) ;  /* 0x0000000000348947 */ /* 0x000fec0003800000 */
[----:B------:R-:W-:-:S13]  /*1ea0*/  FSETP.GTU.FTZ.AND P0, PT, |R0|, +INF , PT ;  /* 0x7f8000000000780b */ /* 0x000fda0003f1c200 */
[----:B------:R-:W-:Y:S01]  /*1eb0*/  @P0 FADD.FTZ R3, R0, 1 ;  /* 0x3f80000000030421 */ /* 0x000fe20000010000 */
[----:B------:R-:W-:Y:S06]  /*1ec0*/  @P0 BRA `(.L_x_180) ;  /* 0x0000000000280947 */ /* 0x000fec0003800000 */
[----:B------:R-:W-:-:S13]  /*1ed0*/  FSETP.NEU.FTZ.AND P0, PT, |R0|, +INF , PT ;  /* 0x7f8000000000780b */ /* 0x000fda0003f1d200 */
[----:B------:R-:W-:-:S04]  /*1ee0*/  @P0 FFMA R18, R0, 1.84467440737095516160e+19, RZ ;  /* 0x5f80000000120823 */ /* 0x000fc800000000ff */
[----:B------:R-:W0:Y:S02]  /*1ef0*/  @P0 MUFU.RSQ R3, R18 ;  /* 0x0000001200030308 */ /* 0x000e240000001400 */
[----:B0-----:R-:W-:Y:S01]  /*1f00*/  @P0 FMUL.FTZ R19, R18, R3 ;  /* 0x0000000312130220 */ /* 0x001fe20000410000 */
[----:B------:R-:W-:Y:S01]  /*1f10*/  @P0 FMUL.FTZ R23, R3, 0.5 ;  /* 0x3f00000003170820 */ /* 0x000fe20000410000 */
[----:B------:R-:W-:Y:S02]  /*1f20*/  @!P0 MOV R3, R0 ;  /* 0x0000000000038202 */ /* 0x000fe40000000f00 */
[----:B------:R-:W-:-:S04]  /*1f30*/  @P0 FADD.FTZ R22, -R19, -RZ ;  /* 0x800000ff13160221 */ /* 0x000fc80000010100 */
[----:B------:R-:W-:-:S04]  /*1f40*/  @P0 FFMA R22, R19, R22, R18 ;  /* 0x0000001613160223 */ /* 0x000fc80000000012 */
[----:B------:R-:W-:-:S04]  /*1f50*/  @P0 FFMA R22, R22, R23, R19 ;  /* 0x0000001716160223 */ /* 0x000fc80000000013 */
[----:B------:R-:W-:-:S07]  /*1f60*/  @P0 FMUL.FTZ R3, R22, 2.3283064365386962891e-10 ;  /* 0x2f80000016030820 */ /* 0x000fce0000410000 */
.L_x_180:
[----:B------:R-:W-:Y:S02]  /*1f70*/  IMAD.MOV.U32 R0, RZ, RZ, R3 ;  /* 0x000000ffff007224 */ /* 0x000fe400078e0003 */
[----:B------:R-:W-:-:S04]  /*1f80*/  HFMA2 R3, -RZ, RZ, 0, 0 ;  /* 0x00000000ff037431 */ /* 0x000fc800000001ff */
[----:B------:R-:W-:Y:S05]  /*1f90*/  RET.REL.NODEC R2 `(_Z12GMMFindSplitP10GMMSplit_tiPfi) ;  /* 0xffffffe002187950 */ /* 0x000fea0003c3ffff */
        .weak           $__internal_5_$__cuda_sm3x_div_rn_noftz_f32_slowpath
        .type           $__internal_5_$__cuda_sm3x_div_rn_noftz_f32_slowpath,@function
        .size           $__internal_5_$__cuda_sm3x_div_rn_noftz_f32_slowpath,(.L_x_303 - $__internal_5_$__cuda_sm3x_div_rn_noftz_f32_slowpath)
$__internal_5_$__cuda_sm3x_div_rn_noftz_f32_slowpath:
[----:B------:R-:W-:Y:S01]  /*1fa0*/  SHF.R.U32.HI R18, RZ, 0x17, R3 ;  /* 0x00000017ff127819 */ /* 0x000fe20000011603 */
[----:B------:R-:W-:Y:S01]  /*1fb0*/  BSSY.RECONVERGENT B2, `(.L_x_181) ;  /* 0x0000062000027945 */ /* 0x000fe20003800200 */
[----:B------:R-:W-:Y:S02]  /*1fc0*/  SHF.R.U32.HI R20, RZ, 0x17, R0 ;  /* 0x00000017ff147819 */ /* 0x000fe40000011600 */
[----:B------:R-:W-:Y:S02]  /*1fd0*/  LOP3.LUT R18, R18, 0xff, RZ, 0xc0, !PT ;  /* 0x000000ff12127812 */ /* 0x000fe400078ec0ff */
[----:B------:R-:W-:-:S03]  /*1fe0*/  LOP3.LUT R25, R20, 0xff, RZ, 0xc0, !PT ;  /* 0x000000ff14197812 */ /* 0x000fc600078ec0ff */
[----:B------:R-:W-:Y:S01]  /*1ff0*/  VIADD R22, R18, 0xffffffff ;  /* 0xffffffff12167836 */ /* 0x000fe20000000000 */
[----:B------:R-:W-:-:S04]  /*2000*/  IADD3 R21, PT, PT, R25, -0x1, RZ ;  /* 0xffffffff19157810 */ /* 0x000fc80007ffe0ff */
        /* <DEDUP_REMOVED lines=22> */
[----:B------:R-:W-:Y:S01]  /*2170*/  @P0 MOV R20, RZ ;  /* 0x000000ff00140202 */ /* 0x000fe20000000f00 */
[----:B------:R-:W-:Y:S02]  /*2180*/  @!P0 IMAD.MOV.U32 R20, RZ, RZ, -0x40 ;  /* 0xffffffc0ff148424 */ /* 0x000fe400078e00ff */
[----:B------:R-:W-:Y:S01]  /*2190*/  @!P0 FFMA R0, R0, 1.84467440737095516160e+19, RZ ;  /* 0x5f80000000008823 */ /* 0x000fe200000000ff */
[----:B------:R-:W-:Y:S02]  /*21a0*/  @!P1 FFMA R3, R3, 1.84467440737095516160e+19, RZ ;  /* 0x5f80000003039823 */ /* 0x000fe400000000ff */
[----:B------:R-:W-:-:S07]  /*21b0*/  @!P1 IADD3 R20, PT, PT, R20, 0x40, RZ ;  /* 0x0000004014149810 */ /* 0x000fce0007ffe0ff */
.L_x_182:
[----:B------:R-:W-:Y:S01]  /*21c0*/  LEA R22, R18, 0xc0800000, 0x17 ;  /* 0xc080000012167811 */ /* 0x000fe200078eb8ff */
[----:B------:R-:W-:Y:S04]  /*21d0*/  BSSY.RECONVERGENT B3, `(.L_x_187) ;  /* 0x0000036000037945 */ /* 0x000fe80003800200 */
[----:B------:R-:W-:Y:S01]  /*21e0*/  IMAD.IADD R24, R3, 0x1, -R22 ;  /* 0x0000000103187824 */ /* 0x000fe200078e0a16 */
[----:B------:R-:W-:-:S03]  /*21f0*/  IADD3 R3, PT, PT, R25, -0x7f, RZ ;  /* 0xffffff8119037810 */ /* 0x000fc60007ffe0ff */
[----:B------:R-:W0:Y:S01]  /*2200*/  MUFU.RCP R21, R24 ;  /* 0x0000001800157308 */ /* 0x000e220000001000 */
[----:B------:R-:W-:Y:S01]  /*2210*/  FADD.FTZ R23, -R24, -RZ ;  /* 0x800000ff18177221 */ /* 0x000fe20000010100 */
[----:B------:R-:W-:-:S03]  /*2220*/  IMAD R0, R3, -0x800000, R0 ;  /* 0xff80000003007824 */ /* 0x000fc600078e0200 */
        /* <DEDUP_REMOVED lines=10> */
[----:B------:R-:W-:-:S04]  /*22d0*/  LOP3.LUT R3, R3, 0xff, RZ, 0xc0, !PT ;  /* 0x000000ff03037812 */ /* 0x000fc800078ec0ff */
[----:B------:R-:W-:-:S05]  /*22e0*/  IADD3 R20, PT, PT, R3, R25, RZ ;  /* 0x0000001903147210 */ /* 0x000fca0007ffe0ff */
        /* <DEDUP_REMOVED lines=10> */
[-CC-:B------:R-:W-:Y:S01]  /*2390*/  FFMA.RZ R3, R21, R23.reuse, R22.reuse ;  /* 0x0000001715037223 */ /* 0x180fe2000000c016 */
[C---:B------:R-:W-:Y:S02]  /*23a0*/  ISETP.NE.AND P3, PT, R20.reuse, RZ, PT ;  /* 0x000000ff1400720c */ /* 0x040fe40003f65270 */
[C---:B------:R-:W-:Y:S02]  /*23b0*/  ISETP.NE.AND P1, PT, R20.reuse, RZ, PT ;  /* 0x000000ff1400720c */ /* 0x040fe40003f25270 */
[----:B------:R-:W-:Y:S01]  /*23c0*/  LOP3.LUT R18, R3, 0x7fffff, RZ, 0xc0, !PT ;  /* 0x007fffff03127812 */ /* 0x000fe200078ec0ff */
[CCC-:B------:R-:W-:Y:S01]  /*23d0*/  FFMA.RP R3, R21.reuse, R23.reuse, R22.reuse ;  /* 0x0000001715037223 */ /* 0x1c0fe20000008016 */
[----:B------:R-:W-:Y:S01]  /*23e0*/  FFMA.RM R22, R21, R23, R22 ;  /* 0x0000001715167223 */ /* 0x000fe20000004016 */
[----:B------:R-:W-:Y:S01]  /*23f0*/  IADD3 R21, PT, PT, R20, 0x20, RZ ;  /* 0x0000002014157810 */ /* 0x000fe20007ffe0ff */
[----:B------:R-:W-:Y:S01]  /*2400*/  IMAD.MOV R20, RZ, RZ, -R20 ;  /* 0x000000ffff147224 */ /* 0x000fe200078e0a14 */
        /* <DEDUP_REMOVED lines=10> */
[----:B------:R-:W-:-:S04]  /*24b0*/  LOP3.LUT R18, R18, R3, RZ, 0xc0, !PT ;  /* 0x0000000312127212 */ /* 0x000fc800078ec0ff */
[----:B------:R-:W-:-:S04]  /*24c0*/  IADD3 R21, PT, PT, R21, R18, RZ ;  /* 0x0000001215157210 */ /* 0x000fc80007ffe0ff */
[----:B------:R-:W-:Y:S01]  /*24d0*/  LOP3.LUT R0, R21, R0, RZ, 0xfc, !PT ;  /* 0x0000000015007212 */ /* 0x000fe200078efcff */
[----:B------:R-:W-:Y:S06]  /*24e0*/  BRA `(.L_x_190) ;  /* 0x0000000000107947 */ /* 0x000fec0003800000 */
.L_x_189:
[----:B------:R-:W-:-:S04]  /*24f0*/  LOP3.LUT R0, R0, 0x80000000, RZ, 0xc0, !PT ;  /* 0x8000000000007812 */ /* 0x000fc800078ec0ff */
[----:B------:R-:W-:Y:S01]  /*2500*/  LOP3.LUT R0, R0, 0x7f800000, RZ, 0xfc, !PT ;  /* 0x7f80000000007812 */ /* 0x000fe200078efcff */
[----:B------:R-:W-:Y:S06]  /*2510*/  BRA `(.L_x_190) ;  /* 0x0000000000047947 */ /* 0x000fec0003800000 */
.L_x_188:
[----:B------:R-:W-:-:S07]  /*2520*/  IMAD R0, R25, 0x800000, R0 ;  /* 0x0080000019007824 */ /* 0x000fce00078e0200 */
.L_x_190:
[----:B------:R-:W-:Y:S05]  /*2530*/  BSYNC.RECONVERGENT B3 ;  /* 0x0000000000037941 */ /* 0x000fea0003800200 */
.L_x_187:
[----:B------:R-:W-:Y:S05]  /*2540*/  BRA `(.L_x_191) ;  /* 0x0000000000207947 */ /* 0x000fea0003800000 */
.L_x_186:
[----:B------:R-:W-:-:S04]  /*2550*/  LOP3.LUT R0, R3, 0x80000000, R0, 0x48, !PT ;  /* 0x8000000003007812 */ /* 0x000fc800078e4800 */
[----:B------:R-:W-:Y:S01]  /*2560*/  LOP3.LUT R0, R0, 0x7f800000, RZ, 0xfc, !PT ;  /* 0x7f80000000007812 */ /* 0x000fe200078efcff */
[----:B------:R-:W-:Y:S06]  /*2570*/  BRA `(.L_x_191) ;  /* 0x0000000000147947 */ /* 0x000fec0003800000 */
.L_x_185:
[----:B------:R-:W-:Y:S01]  /*2580*/  LOP3.LUT R0, R3, 0x80000000, R0, 0x48, !PT ;  /* 0x8000000003007812 */ /* 0x000fe200078e4800 */
[----:B------:R-:W-:Y:S06]  /*2590*/  BRA `(.L_x_191) ;  /* 0x00000000000c7947 */ /* 0x000fec0003800000 */
.L_x_184:
[----:B------:R-:W0:Y:S01]  /*25a0*/  MUFU.RSQ R0, -QNAN ;  /* 0xffc0000000007908 */ /* 0x000e220000001400 */
[----:B------:R-:W-:Y:S05]  /*25b0*/  BRA `(.L_x_191) ;  /* 0x0000000000047947 */ /* 0x000fea0003800000 */
.L_x_183:
[----:B------:R-:W-:-:S07]  /*25c0*/  FADD.FTZ R0, R0, R3 ;  /* 0x0000000300007221 */ /* 0x000fce0000010000 */
.L_x_191:
[----:B------:R-:W-:Y:S05]  /*25d0*/  BSYNC.RECONVERGENT B2 ;  /* 0x0000000000027941 */ /* 0x000fea0003800200 */
.L_x_181:
[----:B------:R-:W-:-:S04]  /*25e0*/  HFMA2 R3, -RZ, RZ, 0, 0 ;  /* 0x00000000ff037431 */ /* 0x000fc800000001ff */
[----:B0-----:R-:W-:Y:S05]  /*25f0*/  RET.REL.NODEC R2 `(_Z12GMMFindSplitP10GMMSplit_tiPfi) ;  /* 0xffffffd802807950 */ /* 0x001fea0003c3ffff */
.L_x_192:
        /* <DEDUP_REMOVED lines=16> */
.L_x_303:


//--------------------- .text._Z17GMMDataTermKernelPK6uchar4iPKfiPfii --------------------------
	.section	.text._Z17GMMDataTermKernelPK6uchar4iPKfiPfii,"ax",@progbits
	.align	128
        .global         _Z17GMMDataTermKernelPK6uchar4iPKfiPfii
        .type           _Z17GMMDataTermKernelPK6uchar4iPKfiPfii,@function
        .size           _Z17GMMDataTermKernelPK6uchar4iPKfiPfii,(.L_x_304 - _Z17GMMDataTermKernelPK6uchar4iPKfiPfii)
        .other          _Z17GMMDataTermKernelPK6uchar4iPKfiPfii,@"STO_CUDA_ENTRY STV_DEFAULT"
_Z17GMMDataTermKernelPK6uchar4iPKfiPfii:
.text._Z17GMMDataTermKernelPK6uchar4iPKfiPfii:
        /* <DEDUP_REMOVED lines=13> */
[----:B------:R-:W0:Y:S01]  /*00d0*/  LDCU UR10, c[0x0][0x388] ;  /* 0x00007100ff0a77ac */ /* 0x000e220008000800 */
[----:B------:R-:W-:Y:S02]  /*00e0*/  IMAD R2, R3, UR6, R2 ;  /* 0x0000000603027c24 */ /* 0x000fe4000f8e0202 */
[----:B------:R-:W-:Y:S01]  /*00f0*/  HFMA2 R21, -RZ, RZ, 0, 0 ;  /* 0x00000000ff157431 */ /* 0x000fe200000001ff */
[----:B------:R-:W-:Y:S01]  /*0100*/  MOV R5, RZ ;  /* 0x000000ff00057202 */ /* 0x000fe20000000f00 */
[----:B------:R-:W-:Y:S01]  /*0110*/  HFMA2 R3, -RZ, RZ, 0, 0 ;  /* 0x00000000ff037431 */ /* 0x000fe200000001ff */
[----:B------:R-:W1:Y:S01]  /*0120*/  LDCU.64 UR8, c[0x0][0x358] ;  /* 0x00006b00ff0877ac */ /* 0x000e620008000a00 */
[----:B0-----:R-:W-:-:S09]  /*0130*/  UISETP.GE.AND UP0, UPT, UR10, 0x1, UPT ;  /* 0x000000010a00788c */ /* 0x001fd2000bf06270 */
[----:B-1----:R-:W-:Y:S05]  /*0140*/  BRA.U !UP0, `(.L_x_193) ;  /* 0x0000002508bc7547 */ /* 0x002fea000b800000 */
[----:B------:R-:W0:Y:S01]  /*0150*/  LDC.64 R6, c[0x0][0x380] ;  /* 0x0000e000ff067b82 */ /* 0x000e220000000a00 */
[----:B------:R-:W1:Y:S01]  /*0160*/  LDCU UR4, c[0x0][0x388] ;  /* 0x00007100ff0477ac */ /* 0x000e620008000800 */
[----:B0-----:R-:W-:-:S06]  /*0170*/  IMAD.WIDE R6, R2, 0x4, R6 ;  /* 0x0000000402067825 */ /* 0x001fcc00078e0206 */
[----:B------:R-:W2:Y:S01]  /*0180*/  LDG.E R6, desc[UR8][R6.64] ;  /* 0x0000000806067981 */ /* 0x000ea2000c1e1900 */
[----:B------:R-:W-:Y:S01]  /*0190*/  UISETP.GE.U32.AND UP0, UPT, UR10, 0x7, UPT ;  /* 0x000000070a00788c */ /* 0x000fe2000bf06070 */
[----:B------:R-:W-:Y:S01]  /*01a0*/  MOV R5, RZ ;  /* 0x000000ff00057202 */ /* 0x000fe20000000f00 */
[----:B-1----:R-:W-:Y:S02]  /*01b0*/  UIADD3 UR6, UPT, UPT, UR4, -0x1, URZ ;  /* 0xffffffff04067890 */ /* 0x002fe4000fffe0ff */
[----:B------:R-:W-:Y:S02]  /*01c0*/  UIADD3 UR5, UPT, UPT, UR10, -0x1, URZ ;  /* 0xffffffff0a057890 */ /* 0x000fe4000fffe0ff */
[----:B------:R-:W-:Y:S01]  /*01d0*/  ULEA.HI UR7, UR6, 0x1, URZ, 0x1f ;  /* 0x0000000106077891 */ /* 0x000fe2000f8ff8ff */
[----:B------:R-:W-:Y:S01]  /*01e0*/  UMOV UR4, URZ ;  /* 0x000000ff00047c82 */ /* 0x000fe20008000000 */
[----:B------:R-:W-:Y:S02]  /*01f0*/  ULEA.HI UR5, UR5, 0x1, URZ, 0x1f ;  /* 0x0000000105057891 */ /* 0x000fe4000f8ff8ff */
[----:B------:R-:W-:-:S04]  /*0200*/  ULOP3.LUT UR10, UR7, 0x3, URZ, 0xc0, !UPT ;  /* 0x00000003070a7892 */ /* 0x000fc8000f8ec0ff */
[----:B------:R-:W-:Y:S01]  /*0210*/  UISETP.NE.AND UP1, UPT, UR10, URZ, UPT ;  /* 0x000000ff0a00728c */ /* 0x000fe2000bf25270 */
[C---:B--2---:R-:W-:Y:S02]  /*0220*/  PRMT R4, R6.reuse, 0x7770, RZ ;  /* 0x0000777006047816 */ /* 0x044fe400000000ff */
[C---:B------:R-:W-:Y:S02]  /*0230*/  PRMT R3, R6.reuse, 0x7771, RZ ;  /* 0x0000777106037816 */ /* 0x040fe400000000ff */
[----:B------:R-:W-:Y:S02]  /*0240*/  PRMT R0, R6, 0x7772, RZ ;  /* 0x0000777206007816 */ /* 0x000fe400000000ff */
[----:B------:R-:W-:Y:S02]  /*0250*/  I2FP.F32.U32 R4, R4 ;  /* 0x0000000400047245 */ /* 0x000fe40000201000 */
[----:B------:R-:W-:Y:S02]  /*0260*/  I2FP.F32.U32 R3, R3 ;  /* 0x0000000300037245 */ /* 0x000fe40000201000 */
[----:B------:R-:W-:Y:S01]  /*0270*/  I2FP.F32.U32 R0, R0 ;  /* 0x0000000000007245 */ /* 0x000fe20000201000 */
[----:B------:R-:W-:Y:S06]  /*0280*/  BRA.U !UP0, `(.L_x_194) ;  /* 0x0000000908a07547 */ /* 0x000fec000b800000 */
[----:B------:R-:W0:Y:S01]  /*0290*/  LDC R12, c[0x0][0x398] ;  /* 0x0000e600ff0c7b82 */ /* 0x000e220000000800 */
[----:B------:R-:W-:Y:S01]  /*02a0*/  HFMA2 R13, -RZ, RZ, 0, 0 ;  /* 0x00000000ff0d7431 */ /* 0x000fe200000001ff */
[----:B------:R-:W-:Y:S01]  /*02b0*/  ULOP3.LUT UR5, UR5, 0x7ffffffc, URZ, 0xc0, !UPT ;  /* 0x7ffffffc05057892 */ /* 0x000fe2000f8ec0ff */
[----:B------:R-:W-:Y:S01]  /*02c0*/  MOV R5, RZ ;  /* 0x000000ff00057202 */ /* 0x000fe20000000f00 */
[----:B------:R-:W-:Y:S02]  /*02d0*/  UMOV UR4, URZ ;  /* 0x000000ff00047c82 */ /* 0x000fe40008000000 */
[----:B------:R-:W-:Y:S01]  /*02e0*/  UIADD3 UR5, UPT, UPT, -UR5, URZ, URZ ;  /* 0x000000ff05057290 */ /* 0x000fe2000fffe1ff */
[C---:B0-----:R-:W-:Y:S01]  /*02f0*/  IMAD R19, R12.reuse, 0x6, RZ ;  /* 0x000000060c137824 */ /* 0x041fe200078e02ff */
[C---:B------:R-:W-:Y:S02]  /*0300*/  SHF.L.U32 R17, R12.reuse, 0x2, RZ ;  /* 0x000000020c117819 */ /* 0x040fe400000006ff */
[----:B------:R-:W-:-:S08]  /*0310*/  SHF.L.U32 R15, R12, 0x1, RZ ;  /* 0x000000010c0f7819 */ /* 0x000fd000000006ff */
.L_x_195:
[----:B------:R-:W0:Y:S02]  /*0320*/  LDC.64 R8, c[0x0][0x390] ;  /* 0x0000e400ff087b82 */ /* 0x000e240000000a00 */
[----:B0-----:R-:W-:-:S05]  /*0330*/  IMAD.WIDE R10, R13, 0x4, R8 ;  /* 0x000000040d0a7825 */ /* 0x001fca00078e0208 */
[----:B------:R-:W2:Y:S04]  /*0340*/  LDG.E R18, desc[UR8][R10.64+0x8] ;  /* 0x000008080a127981 */ /* 0x000ea8000c1e1900 */
[----:B------:R-:W3:Y:S04]  /*0350*/  LDG.E R21, desc[UR8][R10.64+0x4] ;  /* 0x000004080a157981 */ /* 0x000ee8000c1e1900 */
[----:B------:R-:W4:Y:S04]  /*0360*/  LDG.E R23, desc[UR8][R10.64+0xc] ;  /* 0x00000c080a177981 */ /* 0x000f28000c1e1900 */
[----:B------:R-:W5:Y:S04]  /*0370*/  LDG.E R24, desc[UR8][R10.64+0x1c] ;  /* 0x00001c080a187981 */ /* 0x000f68000c1e1900 */
[----:B------:R-:W5:Y:S04]  /*0380*/  LDG.E R20, desc[UR8][R10.64+0x18] ;  /* 0x000018080a147981 */ /* 0x000f68000c1e1900 */
[----:B------:R-:W5:Y:S04]  /*0390*/  LDG.E R16, desc[UR8][R10.64+0x10] ;  /* 0x000010080a107981 */ /* 0x000f68000c1e1900 */
[----:B------:R-:W5:Y:S04]  /*03a0*/  LDG.E R14, desc[UR8][R10.64+0x14] ;  /* 0x000014080a0e7981 */ /* 0x000f68000c1e1900 */
[----:B------:R-:W5:Y:S04]  /*03b0*/  LDG.E R7, desc[UR8][R10.64+0x24] ;  /* 0x000024080a077981 */ /* 0x000f68000c1e1900 */
[----:B------:R-:W5:Y:S04]  /*03c0*/  LDG.E R6, desc[UR8][R10.64+0x20] ;  /* 0x000020080a067981 */ /* 0x000f68000c1e1900 */
[----:B------:R-:W5:Y:S01]  /*03d0*/  LDG.E R10, desc[UR8][R10.64+0x28] ;  /* 0x000028080a0a7981 */ /* 0x000f62000c1e1900 */
[----:B--2---:R-:W-:Y:S01]  /*03e0*/  FADD R18, R3, -R18 ;  /* 0x8000001203127221 */ /* 0x004fe20000000000 */
[----:B---3--:R-:W-:Y:S01]  /*03f0*/  FADD R22, R4, -R21 ;  /* 0x8000001504167221 */ /* 0x008fe20000000000 */
[----:B----4-:R-:W-:-:S02]  /*0400*/  FADD R21, R0, -R23 ;  /* 0x8000001700157221 */ /* 0x010fc40000000000 */
[----:B------:R-:W-:Y:S02]  /*0410*/  FMUL R23, R18, R18 ;  /* 0x0000001212177220 */ /* 0x000fe40000400000 */
[CC--:B------:R-:W-:Y:S02]  /*0420*/  FMUL R25, R22.reuse, R21.reuse ;  /* 0x0000001516197220 */ /* 0x0c0fe40000400000 */
[----:B-----5:R-:W-:Y:S01]  /*0430*/  FMUL R24, R23, R24 ;  /* 0x0000001817187220 */ /* 0x020fe20000400000 */
[C---:B------:R-:W-:Y:S01]  /*0440*/  FMUL R23, R22.reuse, R22 ;  /* 0x0000001616177220 */ /* 0x040fe20000400000 */
[----:B------:R-:W-:Y:S01]  /*0450*/  FMUL R20, R25, R20 ;  /* 0x0000001419147220 */ /* 0x000fe20000400000 */
[----:B------:R-:W-:Y:S02]  /*0460*/  FMUL R25, R22, R18 ;  /* 0x0000001216197220 */ /* 0x000fe40000400000 */
[----:B------:R-:W-:Y:S01]  /*0470*/  FFMA R27, R23, R16, R24 ;  /* 0x00000010171b7223 */ /* 0x000fe20000000018 */
[-C--:B------:R-:W-:Y:S01]  /*0480*/  FMUL R23, R18, R21.reuse ;  /* 0x0000001512177220 */ /* 0x080fe20000400000 */
[----:B------:R-:W-:Y:S01]  /*0490*/  FMUL R16, R21, R21 ;  /* 0x0000001515107220 */ /* 0x000fe20000400000 */
[----:B------:R-:W-:-:S03]  /*04a0*/  FFMA R14, R25, R14, R20 ;  /* 0x0000000e190e7223 */ /* 0x000fc60000000014 */
[----:B------:R-:W-:Y:S01]  /*04b0*/  FFMA R7, R16, R7, R27 ;  /* 0x0000000710077223 */ /* 0x000fe2000000001b */
[----:B------:R-:W-:Y:S01]  /*04c0*/  MOV R16, 0x3bbb989d ;  /* 0x3bbb989d00107802 */ /* 0x000fe20000000f00 */
[----:B------:R-:W-:Y:S01]  /*04d0*/  FFMA R6, R23, R6, R14 ;  /* 0x0000000617067223 */ /* 0x000fe2000000000e */
[----:B------:R-:W-:-:S03]  /*04e0*/  MOV R14, 0x437c0000 ;  /* 0x437c0000000e7802 */ /* 0x000fc60000000f00 */
[----:B------:R-:W-:-:S04]  /*04f0*/  FFMA R6, R6, 2, R7 ;  /* 0x4000000006067823 */ /* 0x000fc80000000007 */
[----:B------:R-:W-:-:S04]  /*0500*/  FMUL R21, R6, -0.5 ;  /* 0xbf00000006157820 */ /* 0x000fc80000400000 */
[----:B------:R-:W-:-:S04]  /*0510*/  FFMA.SAT R7, R21, R16, 0.5 ;  /* 0x3f00000015077423 */ /* 0x000fc80000002010 */
[----:B------:R-:W-:Y:S01]  /*0520*/  FFMA.RM R20, R7, R14, 12582913 ;  /* 0x4b40000107147423 */ /* 0x000fe2000000400e */
[----:B------:R-:W-:-:S04]  /*0530*/  IMAD.WIDE R6, R15, 0x4, R8 ;  /* 0x000000040f067825 */ /* 0x000fc800078e0208 */
[C---:B------:R-:W-:Y:S01]  /*0540*/  FADD R18, R20.reuse, -12583039 ;  /* 0xcb40007f14127421 */ /* 0x040fe20000000000 */
[----:B------:R-:W2:Y:S03]  /*0550*/  LDG.E R22, desc[UR8][R6.64+0x8] ;  /* 0x0000080806167981 */ /* 0x000ea6000c1e1900 */
[C---:B------:R-:W-:Y:S01]  /*0560*/  FFMA R18, R21.reuse, 1.4426950216293334961, -R18 ;  /* 0x3fb8aa3b15127823 */ /* 0x040fe20000000812 */
[----:B------:R-:W3:Y:S03]  /*0570*/  LDG.E R29, desc[UR8][R6.64+0x4] ;  /* 0x00000408061d7981 */ /* 0x000ee6000c1e1900 */
[----:B------:R-:W-:Y:S01]  /*0580*/  FFMA R26, R21, 1.925963033500011079e-08, R18 ;  /* 0x32a57060151a7823 */ /* 0x000fe20000000012 */
[----:B------:R-:W4:Y:S03]  /*0590*/  LDG.E R27, desc[UR8][R6.64+0xc] ;  /* 0x00000c08061b7981 */ /* 0x000f26000c1e1900 */
[----:B------:R-:W0:Y:S01]  /*05a0*/  MUFU.EX2 R21, R26 ;  /* 0x0000001a00157308 */ /* 0x000e220000000800 */
[----:B------:R-:W5:Y:S04]  /*05b0*/  LDG.E R24, desc[UR8][R6.64+0x1c] ;  /* 0x00001c0806187981 */ /* 0x000f68000c1e1900 */
[----:B------:R-:W5:Y:S04]  /*05c0*/  LDG.E R25, desc[UR8][R6.64+0x10] ;  /* 0x0000100806197981 */ /* 0x000f68000c1e1900 */
[----:B------:R-:W5:Y:S01]  /*05d0*/  LDG.E R23, desc[UR8][R6.64+0x18] ;  /* 0x0000180806177981 */ /* 0x000f62000c1e1900 */
[----:B------:R-:W-:-:S03]  /*05e0*/  SHF.L.U32 R20, R20, 0x17, RZ ;  /* 0x0000001714147819 */ /* 0x000fc600000006ff */
[----:B------:R-:W5:Y:S02]  /*05f0*/  LDG.E R18, desc[UR8][R6.64+0x14] ;  /* 0x0000140806127981 */ /* 0x000f64000c1e1900 */
[----:B0-----:R-:W-:Y:S02]  /*0600*/  FMUL R21, R20, R21 ;  /* 0x0000001514157220 */ /* 0x001fe40000400000 */
[----:B------:R-:W5:Y:S02]  /*0610*/  LDG.E R20, desc[UR8][R6.64+0x24] ;  /* 0x0000240806147981 */ /* 0x000f64000c1e1900 */
[----:B------:R-:W-:Y:S01]  /*0620*/  FFMA R5, R10, R21, R5 ;  /* 0x000000150a057223 */ /* 0x000fe20000000005 */
[----:B--2---:R-:W-:-:S04]  /*0630*/  FADD R21, R3, -R22 ;  /* 0x8000001603157221 */ /* 0x004fc80000000000 */
[----:B------:R-:W-:Y:S01]  /*0640*/  FMUL R11, R21, R21 ;  /* 0x00000015150b7220 */ /* 0x000fe20000400000 */
[----:B---3--:R-:W-:Y:S01]  /*0650*/  FADD R29, R4, -R29 ;  /* 0x8000001d041d7221 */ /* 0x008fe20000000000 */
[----:B----4-:R-:W-:-:S03]  /*0660*/  FADD R22, R0, -R27 ;  /* 0x8000001b00167221 */ /* 0x010fc60000000000 */
[----:B------:R-:W-:Y:S01]  /*0670*/  FMUL R10, R29, R29 ;  /* 0x0000001d1d0a7220 */ /* 0x000fe20000400000 */
[----:B-----5:R-:W-:Y:S01]  /*0680*/  FMUL R11, R11, R24 ;  /* 0x000000180b0b7220 */ /* 0x020fe20000400000 */
[C---:B------:R-:W-:Y:S01]  /*0690*/  FMUL R24, R29.reuse, R22 ;  /* 0x000000161d187220 */ /* 0x040fe20000400000 */
[----:B------:R-:W-:Y:S02]  /*06a0*/  FMUL R29, R29, R21 ;  /* 0x000000151d1d7220 */ /* 0x000fe40000400000 */
[----:B------:R-:W-:Y:S01]  /*06b0*/  FFMA R25, R10, R25, R11 ;  /* 0x000000190a197223 */ /* 0x000fe2000000000b */
[----:B------:R-:W-:-:S04]  /*06c0*/  IMAD.WIDE R10, R17, 0x4, R8 ;  /* 0x00000004110a7825 */ /* 0x000fc800078e0208 */
[----:B------:R-:W-:Y:S02]  /*06d0*/  FMUL R24, R24, R23 ;  /* 0x0000001718187220 */ /* 0x000fe40000400000 */
[----:B------:R-:W2:Y:S02]  /*06e0*/  LDG.E R23, desc[UR8][R6.64+0x20] ;  /* 0x0000200806177981 */ /* 0x000ea4000c1e1900 */
[----:B------:R-:W-:Y:S01]  /*06f0*/  FFMA R26, R29, R18, R24 ;  /* 0x000000121d1a7223 */ /* 0x000fe20000000018 */
[----:B------:R-:W-:Y:S01]  /*0700*/  FMUL R18, R22, R22 ;  /* 0x0000001616127220 */ /* 0x000fe20000400000 */
[----:B------:R-:W3:Y:S03]  /*0710*/  LDG.E R24, desc[UR8][R10.64+0x8] ;  /* 0x000008080a187981 */ /* 0x000ee6000c1e1900 */
[----:B------:R-:W-:Y:S02]  /*0720*/  FFMA R18, R18, R20, R25 ;  /* 0x0000001412127223 */ /* 0x000fe40000000019 */
[----:B------:R-:W4:Y:S04]  /*0730*/  LDG.E R25, desc[UR8][R10.64+0x4] ;  /* 0x000004080a197981 */ /* 0x000f28000c1e1900 */
[----:B------:R-:W5:Y:S01]  /*0740*/  LDG.E R20, desc[UR8][R10.64+0x1c] ;  /* 0x00001c080a147981 */ /* 0x000f62000c1e1900 */
[----:B------:R-:W-:-:S03]  /*0750*/  FMUL R21, R21, R22 ;  /* 0x0000001615157220 */ /* 0x000fc60000400000 */
[----:B------:R-:W5:Y:S01]  /*0760*/  LDG.E R22, desc[UR8][R10.64+0x10] ;  /* 0x000010080a167981 */ /* 0x000f62000c1e1900 */
[----:B------:R-:W-:-:S03]  /*0770*/  IMAD.WIDE R8, R19, 0x4, R8 ;  /* 0x0000000413087825 */ /* 0x000fc600078e0208 */
[----:B------:R0:W5:Y:S01]  /*0780*/  LDG.E R6, desc[UR8][R6.64+0x28] ;  /* 0x0000280806067981 */ /* 0x000162000c1e1900 */
[----:B--2---:R-:W-:-:S03]  /*0790*/  FFMA R21, R21, R23, R26 ;  /* 0x0000001715157223 */ /* 0x004fc6000000001a */
[----:B------:R-:W2:Y:S01]  /*07a0*/  LDG.E R26, desc[UR8][R10.64+0x18] ;  /* 0x000018080a1a7981 */ /* 0x000ea2000c1e1900 */
[----:B---3--:R-:W-:-:S04]  /*07b0*/  FADD R23, R3, -R24 ;  /* 0x8000001803177221 */ /* 0x008fc80000000000 */
[----:B------:R-:W-:Y:S01]  /*07c0*/  FMUL R27, R23, R23 ;  /* 0x00000017171b7220 */ /* 0x000fe20000400000 */
[----:B----4-:R-:W-:Y:S02]  /*07d0*/  FADD R24, R4, -R25 ;  /* 0x8000001904187221 */ /* 0x010fe40000000000 */
[----:B------:R-:W3:Y:S01]  /*07e0*/  LDG.E R25, desc[UR8][R10.64+0xc] ;  /* 0x00000c080a197981 */ /* 0x000ee2000c1e1900 */
[----:B-----5:R-:W-:Y:S01]  /*07f0*/  FMUL R20, R27, R20 ;  /* 0x000000141b147220 */ /* 0x020fe20000400000 */
[----:B------:R-:W-:Y:S02]  /*0800*/  FMUL R29, R24, R24 ;  /* 0x00000018181d7220 */ /* 0x000fe40000400000 */
[----:B------:R-:W4:Y:S02]  /*0810*/  LDG.E R27, desc[UR8][R10.64+0x14] ;  /* 0x000014080a1b7981 */ /* 0x000f24000c1e1900 */
[----:B------:R-:W-:Y:S02]  /*0820*/  FFMA R29, R29, R22, R20 ;  /* 0x000000161d1d7223 */ /* 0x000fe40000000014 */
[----:B------:R-:W5:Y:S04]  /*0830*/  LDG.E R20, desc[UR8][R10.64+0x24] ;  /* 0x000024080a147981 */ /* 0x000f68000c1e1900 */
[----:B------:R-:W4:Y:S04]  /*0840*/  LDG.E R22, desc[UR8][R10.64+0x20] ;  /* 0x000020080a167981 */ /* 0x000f28000c1e1900 */
[----:B------:R1:W4:Y:S01]  /*0850*/  LDG.E R10, desc[UR8][R10.64+0x28] ;  /* 0x000028080a0a7981 */ /* 0x000322000c1e1900 */
[----:B---3--:R-:W-:-:S04]  /*0860*/  FADD R25, R0, -R25 ;  /* 0x8000001900197221 */ /* 0x008fc80000000000 */
[----:B------:R-:W-:-:S04]  /*0870*/  FMUL R28, R25, R25 ;  /* 0x00000019191c7220 */ /* 0x000fc80000400000 */
[----:B-----5:R-:W-:Y:S01]  /*0880*/  FFMA R20, R28, R20, R29 ;  /* 0x000000141c147223 */ /* 0x020fe2000000001d */
[C---:B------:R-:W-:Y:S01]  /*0890*/  FMUL R29, R24.reuse, R25 ;  /* 0x00000019181d7220 */ /* 0x040fe20000400000 */
[----:B------:R-:W-:-:S03]  /*08a0*/  FMUL R24, R24, R23 ;  /* 0x0000001718187220 */ /* 0x000fc60000400000 */
[----:B--2---:R-:W-:-:S04]  /*08b0*/  FMUL R29, R29, R26 ;  /* 0x0000001a1d1d7220 */ /* 0x004fc80000400000 */
[----:B----4-:R-:W-:Y:S02]  /*08c0*/  FFMA R27, R24, R27, R29 ;  /* 0x0000001b181b7223 */ /* 0x010fe4000000001d */
[----:B------:R-:W2:Y:S01]  /*08d0*/  LDG.E R24, desc[UR8][R8.64+0x8] ;  /* 0x0000080808187981 */ /* 0x000ea2000c1e1900 */
[----:B------:R-:W-:-:S03]  /*08e0*/  FMUL R26, R23, R25 ;  /* 0x00000019171a7220 */ /* 0x000fc60000400000 */
[----:B------:R-:W3:Y:S01]  /*08f0*/  LDG.E R25, desc[UR8][R8.64+0x4] ;  /* 0x0000040808197981 */ /* 0x000ee2000c1e1900 */
[----:B------:R-:W-:-:S03]  /*0900*/  FFMA R23, R26, R22, R27 ;  /* 0x000000161a177223 */ /* 0x000fc6000000001b */
[----:B------:R-:W4:Y:S04]  /*0910*/  LDG.E R27, desc[UR8][R8.64+0x1c] ;  /* 0x00001c08081b7981 */ /* 0x000f28000c1e1900 */
[----:B------:R-:W5:Y:S04]  /*0920*/  LDG.E R26, desc[UR8][R8.64+0x10] ;  /* 0x00001008081a7981 */ /* 0x000f68000c1e1900 */
[----:B------:R-:W0:Y:S01]  /*0930*/  LDG.E R29, desc[UR8][R8.64+0xc] ;  /* 0x00000c08081d7981 */ /* 0x000e22000c1e1900 */
[----:B--2---:R-:W-:-:S04]  /*0940*/  FADD R22, R3, -R24 ;  /* 0x8000001803167221 */ /* 0x004fc80000000000 */
[----:B------:R-:W-:Y:S01]  /*0950*/  FMUL R24, R22, R22 ;  /* 0x0000001616187220 */ /* 0x000fe20000400000 */
[----:B---3--:R-:W-:-:S03]  /*0960*/  FADD R25, R4, -R25 ;  /* 0x8000001904197221 */ /* 0x008fc60000000000 */
[----:B----4-:R-:W-:Y:S01]  /*0970*/  FMUL R24, R24, R27 ;  /* 0x0000001b18187220 */ /* 0x010fe20000400000 */
[----:B------:R-:W-:-:S04]  /*0980*/  FMUL R27, R25, R25 ;  /* 0x00000019191b7220 */ /* 0x000fc80000400000 */
[----:B-----5:R-:W-:Y:S02]  /*0990*/  FFMA R24, R27, R26, R24 ;  /* 0x0000001a1b187223 */ /* 0x020fe40000000018 */
[----:B------:R-:W2:Y:S04]  /*09a0*/  LDG.E R26, desc[UR8][R8.64+0x18] ;  /* 0x00001808081a7981 */ /* 0x000ea8000c1e1900 */
[----:B------:R-:W3:Y:S01]  /*09b0*/  LDG.E R27, desc[UR8][R8.64+0x14] ;  /* 0x00001408081b7981 */ /* 0x000ee2000c1e1900 */
[----:B0-----:R-:W-:-:S04]  /*09c0*/  FADD R7, R0, -R29 ;  /* 0x8000001d00077221 */ /* 0x001fc80000000000 */
[----:B------:R-:W-:-:S04]  /*09d0*/  FMUL R29, R25, R7 ;  /* 0x00000007191d7220 */ /* 0x000fc80000400000 */
[----:B--2---:R-:W-:Y:S01]  /*09e0*/  FMUL R29, R29, R26 ;  /* 0x0000001a1d1d7220 */ /* 0x004fe20000400000 */
[----:B------:R-:W-:-:S04]  /*09f0*/  FMUL R26, R25, R22 ;  /* 0x00000016191a7220 */ /* 0x000fc80000400000 */
[----:B---3--:R-:W-:Y:S01]  /*0a00*/  FFMA R25, R26, R27, R29 ;  /* 0x0000001b1a197223 */ /* 0x008fe2000000001d */
[----:B------:R-:W-:Y:S01]  /*0a10*/  FFMA R27, R21, 2, R18 ;  /* 0x40000000151b7823 */ /* 0x000fe20000000012 */
[----:B------:R-:W2:Y:S04]  /*0a20*/  LDG.E R26, desc[UR8][R8.64+0x20] ;  /* 0x00002008081a7981 */ /* 0x000ea8000c1e1900 */
[----:B------:R-:W3:Y:S04]  /*0a30*/  LDG.E R21, desc[UR8][R8.64+0x24] ;  /* 0x0000240808157981 */ /* 0x000ee8000c1e1900 */
[----:B------:R0:W4:Y:S01]  /*0a40*/  LDG.E R18, desc[UR8][R8.64+0x28] ;  /* 0x0000280808127981 */ /* 0x000122000c1e1900 */
[-C--:B------:R-:W-:Y:S01]  /*0a50*/  FMUL R22, R22, R7.reuse ;  /* 0x0000000716167220 */ /* 0x080fe20000400000 */
[----:B-1----:R-:W-:Y:S01]  /*0a60*/  FMUL R11, R7, R7 ;  /* 0x00000007070b7220 */ /* 0x002fe20000400000 */
[----:B------:R-:W-:Y:S01]  /*0a70*/  FMUL R7, R27, -0.5 ;  /* 0xbf0000001b077820 */ /* 0x000fe20000400000 */
[----:B------:R-:W-:Y:S01]  /*0a80*/  FFMA R20, R23, 2, R20 ;  /* 0x4000000017147823 */ /* 0x000fe20000000014 */
[----:B------:R-:W-:-:S04]  /*0a90*/  UIADD3 UR5, UPT, UPT, UR5, 0x4, URZ ;  /* 0x0000000405057890 */ /* 0x000fc8000fffe0ff */
[----:B------:R-:W-:Y:S01]  /*0aa0*/  UISETP.NE.AND UP2, UPT, UR5, URZ, UPT ;  /* 0x000000ff0500728c */ /* 0x000fe2000bf45270 */
[C---:B------:R-:W-:Y:S02]  /*0ab0*/  LEA R13, R12.reuse, R13, 0x3 ;  /* 0x0000000d0c0d7211 */ /* 0x040fe400078e18ff */
[C---:B------:R-:W-:Y:S02]  /*0ac0*/  LEA R15, R12.reuse, R15, 0x3 ;  /* 0x0000000f0c0f7211 */ /* 0x040fe400078e18ff */
[C---:B------:R-:W-:Y:S02]  /*0ad0*/  LEA R19, R12.reuse, R19, 0x3 ;  /* 0x000000130c137211 */ /* 0x040fe400078e18ff */
[----:B------:R-:W-:Y:S01]  /*0ae0*/  LEA R17, R12, R17, 0x3 ;  /* 0x000000110c117211 */ /* 0x000fe200078e18ff */
[----:B------:R-:W-:Y:S01]  /*0af0*/  UIADD3 UR4, UPT, UPT, UR4, 0x8, URZ ;  /* 0x0000000804047890 */ /* 0x000fe2000fffe0ff */
[----:B--2---:R-:W-:Y:S01]  /*0b00*/  FFMA R25, R22, R26, R25 ;  /* 0x0000001a16197223 */ /* 0x004fe20000000019 */
[----:B---3--:R-:W-:Y:S01]  /*0b10*/  FFMA R24, R11, R21, R24 ;  /* 0x000000150b187223 */ /* 0x008fe20000000018 */
[----:B------:R-:W-:Y:S01]  /*0b20*/  FFMA.SAT R11, R7, R16, 0.5 ;  /* 0x3f000000070b7423 */ /* 0x000fe20000002010 */
[----:B------:R-:W-:-:S02]  /*0b30*/  FMUL R21, R20, -0.5 ;  /* 0xbf00000014157820 */ /* 0x000fc40000400000 */
[----:B------:R-:W-:Y:S01]  /*0b40*/  FFMA R24, R25, 2, R24 ;  /* 0x4000000019187823 */ /* 0x000fe20000000018 */
[----:B------:R-:W-:Y:S01]  /*0b50*/  FFMA.RM R11, R11, R14, 12582913 ;  /* 0x4b4000010b0b7423 */ /* 0x000fe2000000400e */
[----:B------:R-:W-:Y:S02]  /*0b60*/  FFMA.SAT R23, R21, R16, 0.5 ;  /* 0x3f00000015177423 */ /* 0x000fe40000002010 */
[----:B0-----:R-:W-:Y:S01]  /*0b70*/  FMUL R9, R24, -0.5 ;  /* 0xbf00000018097820 */ /* 0x001fe20000400000 */
[----:B------:R-:W-:Y:S01]  /*0b80*/  FADD R20, R11, -12583039 ;  /* 0xcb40007f0b147421 */ /* 0x000fe20000000000 */
[----:B------:R-:W-:Y:S02]  /*0b90*/  FFMA.RM R8, R23, R14, 12582913 ;  /* 0x4b40000117087423 */ /* 0x000fe4000000400e */
[----:B------:R-:W-:Y:S01]  /*0ba0*/  FFMA.SAT R23, R9, R16, 0.5 ;  /* 0x3f00000009177423 */ /* 0x000fe20000002010 */
[----:B------:R-:W-:Y:S01]  /*0bb0*/  FFMA R20, R7, 1.4426950216293334961, -R20 ;  /* 0x3fb8aa3b07147823 */ /* 0x000fe20000000814 */
[----:B------:R-:W-:-:S02]  /*0bc0*/  FADD R16, R8, -12583039 ;  /* 0xcb40007f08107421 */ /* 0x000fc40000000000 */
[----:B------:R-:W-:Y:S01]  /*0bd0*/  FFMA.RM R14, R23, R14, 12582913 ;  /* 0x4b400001170e7423 */ /* 0x000fe2000000400e */
[----:B------:R-:W-:Y:S01]  /*0be0*/  FFMA R20, R7, 1.925963033500011079e-08, R20 ;  /* 0x32a5706007147823 */ /* 0x000fe20000000014 */
[C---:B------:R-:W-:Y:S02]  /*0bf0*/  FFMA R16, R21.reuse, 1.4426950216293334961, -R16 ;  /* 0x3fb8aa3b15107823 */ /* 0x040fe40000000810 */
[----:B------:R-:W-:Y:S02]  /*0c00*/  FADD R22, R14, -12583039 ;  /* 0xcb40007f0e167421 */ /* 0x000fe40000000000 */
[----:B------:R-:W-:Y:S01]  /*0c10*/  FFMA R16, R21, 1.925963033500011079e-08, R16 ;  /* 0x32a5706015107823 */ /* 0x000fe20000000010 */
[----:B------:R-:W0:Y:S01]  /*0c20*/  MUFU.EX2 R20, R20 ;  /* 0x0000001400147308 */ /* 0x000e220000000800 */
[----:B------:R-:W-:-:S04]  /*0c30*/  FFMA R22, R9, 1.4426950216293334961, -R22 ;  /* 0x3fb8aa3b09167823 */ /* 0x000fc80000000816 */
[----:B------:R-:W-:-:S03]  /*0c40*/  FFMA R22, R9, 1.925963033500011079e-08, R22 ;  /* 0x32a5706009167823 */ /* 0x000fc60000000016 */
[----:B------:R-:W1:Y:S01]  /*0c50*/  MUFU.EX2 R7, R16 ;  /* 0x0000001000077308 */ /* 0x000e620000000800 */
[----:B------:R-:W-:-:S07]  /*0c60*/  SHF.L.U32 R11, R11, 0x17, RZ ;  /* 0x000000170b0b7819 */ /* 0x000fce00000006ff */
[----:B------:R-:W2:Y:S01]  /*0c70*/  MUFU.EX2 R9, R22 ;  /* 0x0000001600097308 */ /* 0x000ea20000000800 */
[----:B------:R-:W-:Y:S01]  /*0c80*/  SHF.L.U32 R8, R8, 0x17, RZ ;  /* 0x0000001708087819 */ /* 0x000fe200000006ff */
[----:B0-----:R-:W-:Y:S01]  /*0c90*/  FMUL R11, R11, R20 ;  /* 0x000000140b0b7220 */ /* 0x001fe20000400000 */
[----:B------:R-:W-:-:S03]  /*0ca0*/  SHF.L.U32 R14, R14, 0x17, RZ ;  /* 0x000000170e0e7819 */ /* 0x000fc600000006ff */
[----:B------:R-:W-:Y:S01]  /*0cb0*/  FFMA R5, R6, R11, R5 ;  /* 0x0000000b06057223 */ /* 0x000fe20000000005 */
[----:B-1----:R-:W-:-:S04]  /*0cc0*/  FMUL R7, R8, R7 ;  /* 0x0000000708077220 */ /* 0x002fc80000400000 */
[----:B------:R-:W-:Y:S01]  /*0cd0*/  FFMA R5, R10, R7, R5 ;  /* 0x000000070a057223 */ /* 0x000fe20000000005 */
[----:B--2---:R-:W-:-:S04]  /*0ce0*/  FMUL R9, R14, R9 ;  /* 0x000000090e097220 */ /* 0x004fc80000400000 */
[----:B----4-:R-:W-:Y:S01]  /*0cf0*/  FFMA R5, R18, R9, R5 ;  /* 0x0000000912057223 */ /* 0x010fe20000000005 */
[----:B------:R-:W-:Y:S06]  /*0d00*/  BRA.U UP2, `(.L_x_195) ;  /* 0xfffffff502847547 */ /* 0x000fec000b83ffff */
.L_x_194:
[----:B------:R-:W-:Y:S05]  /*0d10*/  BRA.U !UP1, `(.L_x_196) ;  /* 0x0000000509fc7547 */ /* 0x000fea000b800000 */
[----:B------:R-:W-:Y:S02]  /*0d20*/  UISETP.NE.AND UP3, UPT, UR10, 0x1, UPT ;  /* 0x000000010a00788c */ /* 0x000fe4000bf65270 */
[----:B------:R-:W-:-:S07]  /*0d30*/  ULOP3.LUT UP2, URZ, UR6, 0x2, URZ, 0xc0, !UPT ;  /* 0x0000000206ff7892 */ /* 0x000fce000f84c0ff */
[----:B------:R-:W-:Y:S05]  /*0d40*/  BRA.U !UP3, `(.L_x_197) ;  /* 0x000000050b447547 */ /* 0x000fea000b800000 */
[----:B------:R-:W0:Y:S08]  /*0d50*/  LDC R12, c[0x0][0x398] ;  /* 0x0000e600ff0c7b82 */ /* 0x000e300000000800 */
[----:B------:R-:W1:Y:S01]  /*0d60*/  LDC.64 R6, c[0x0][0x390] ;  /* 0x0000e400ff067b82 */ /* 0x000e620000000a00 */
[----:B0-----:R-:W-:-:S04]  /*0d70*/  IMAD R11, R12, UR4, RZ ;  /* 0x000000040c0b7c24 */ /* 0x001fc8000f8e02ff */
[----:B-1----:R-:W-:-:S05]  /*0d80*/  IMAD.WIDE R8, R11, 0x4, R6 ;  /* 0x000000040b087825 */ /* 0x002fca00078e0206 */
[----:B------:R-:W2:Y:S04]  /*0d90*/  LDG.E R10, desc[UR8][R8.64+0x8] ;  /* 0x00000808080a7981 */ /* 0x000ea8000c1e1900 */
[----:B------:R-:W3:Y:S04]  /*0da0*/  LDG.E R23, desc[UR8][R8.64+0x1c] ;  /* 0x00001c0808177981 */ /* 0x000ee8000c1e1900 */
[----:B------:R-:W4:Y:S04]  /*0db0*/  LDG.E R17, desc[UR8][R8.64+0x4] ;  /* 0x0000040808117981 */ /* 0x000f28000c1e1900 */
[----:B------:R-:W5:Y:S01]  /*0dc0*/  LDG.E R22, desc[UR8][R8.64+0x10] ;  /* 0x0000100808167981 */ /* 0x000f62000c1e1900 */
[----:B------:R-:W-:-:S03]  /*0dd0*/  LEA R11, R12, R11, 0x1 ;  /* 0x0000000b0c0b7211 */ /* 0x000fc600078e08ff */
[----:B------:R-:W5:Y:S02]  /*0de0*/  LDG.E R25, desc[UR8][R8.64+0xc] ;  /* 0x00000c0808197981 */ /* 0x000f64000c1e1900 */
[----:B------:R-:W-:Y:S02]  /*0df0*/  IMAD.WIDE R6, R11, 0x4, R6 ;  /* 0x000000040b067825 */ /* 0x000fe400078e0206 */
[----:B------:R-:W5:Y:S04]  /*0e00*/  LDG.E R21, desc[UR8][R8.64+0x24] ;  /* 0x0000240808157981 */ /* 0x000f68000c1e1900 */
        /* <DEDUP_REMOVED lines=9> */
[----:B------:R0:W5:Y:S04]  /*0ea0*/  LDG.E R26, desc[UR8][R8.64+0x28] ;  /* 0x00002808081a7981 */ /* 0x000168000c1e1900 */
[----:B------:R-:W5:Y:S01]  /*0eb0*/  LDG.E R27, desc[UR8][R6.64+0x28] ;  /* 0x00002808061b7981 */ /* 0x000f62000c1e1900 */
[----:B--2---:R-:W-:-:S04]  /*0ec0*/  FADD R13, R3, -R10 ;  /* 0x8000000a030d7221 */ /* 0x004fc80000000000 */
[----:B------:R-:W-:-:S04]  /*0ed0*/  FMUL R10, R13, R13 ;  /* 0x0000000d0d0a7220 */ /* 0x000fc80000400000 */
[----:B---3--:R-:W-:Y:S01]  /*0ee0*/  FMUL R28, R10, R23 ;  /* 0x000000170a1c7220 */ /* 0x008fe20000400000 */
[----:B----4-:R-:W-:Y:S02]  /*0ef0*/  FADD R10, R4, -R17 ;  /* 0x80000011040a7221 */ /* 0x010fe40000000000 */
[----:B------:R-:W2:Y:S02]  /*0f00*/  LDG.E R17, desc[UR8][R6.64+0x1c] ;  /* 0x00001c0806117981 */ /* 0x000ea4000c1e1900 */
[----:B------:R-:W-:-:S04]  /*0f10*/  FMUL R23, R10, R10 ;  /* 0x0000000a0a177220 */ /* 0x000fc80000400000 */
[----:B-----5:R-:W-:Y:S02]  /*0f20*/  FFMA R28, R23, R22, R28 ;  /* 0x00000016171c7223 */ /* 0x020fe4000000001c */
[----:B------:R-:W3:Y:S04]  /*0f30*/  LDG.E R23, desc[UR8][R6.64+0x24] ;  /* 0x0000240806177981 */ /* 0x000ee8000c1e1900 */
[----:B------:R1:W4:Y:S01]  /*0f40*/  LDG.E R22, desc[UR8][R6.64+0x20] ;  /* 0x0000200806167981 */ /* 0x000322000c1e1900 */
[----:B------:R-:W-:Y:S01]  /*0f50*/  FADD R25, R0, -R25 ;  /* 0x8000001900197221 */ /* 0x000fe20000000000 */
[----:B------:R-:W-:-:S03]  /*0f60*/  FADD R18, R3, -R18 ;  /* 0x8000001203127221 */ /* 0x000fc60000000000 */
[----:B------:R-:W-:Y:S01]  /*0f70*/  FMUL R29, R25, R25 ;  /* 0x00000019191d7220 */ /* 0x000fe20000400000 */
[----:B------:R-:W-:-:S03]  /*0f80*/  FADD R19, R4, -R19 ;  /* 0x8000001304137221 */ /* 0x000fc60000000000 */
[----:B------:R-:W-:Y:S01]  /*0f90*/  FFMA R21, R29, R21, R28 ;  /* 0x000000151d157223 */ /* 0x000fe2000000001c */
[----:B------:R-:W-:Y:S01]  /*0fa0*/  FMUL R28, R10, R25 ;  /* 0x000000190a1c7220 */ /* 0x000fe20000400000 */
[----:B------:R-:W-:Y:S01]  /*0fb0*/  FADD R15, R0, -R15 ;  /* 0x8000000f000f7221 */ /* 0x000fe20000000000 */
[----:B0-----:R-:W-:Y:S02]  /*0fc0*/  FMUL R8, R18, R18 ;  /* 0x0000001212087220 */ /* 0x001fe40000400000 */
[----:B------:R-:W-:Y:S01]  /*0fd0*/  FMUL R28, R28, R11 ;  /* 0x0000000b1c1c7220 */ /* 0x000fe20000400000 */
[----:B------:R-:W-:Y:S01]  /*0fe0*/  FMUL R11, R10, R13 ;  /* 0x0000000d0a0b7220 */ /* 0x000fe20000400000 */
[C---:B------:R-:W-:Y:S01]  /*0ff0*/  FMUL R9, R19.reuse, R15 ;  /* 0x0000000f13097220 */ /* 0x040fe20000400000 */
[----:B-1----:R-:W-:Y:S01]  /*1000*/  FMUL R7, R19, R19 ;  /* 0x0000001313077220 */ /* 0x002fe20000400000 */
[----:B------:R-:W-:Y:S01]  /*1010*/  FMUL R13, R13, R25 ;  /* 0x000000190d0d7220 */ /* 0x000fe20000400000 */
[----:B------:R-:W-:Y:S01]  /*1020*/  FFMA R20, R11, R20, R28 ;  /* 0x000000140b147223 */ /* 0x000fe2000000001c */
[----:B------:R-:W-:Y:S01]  /*1030*/  FMUL R6, R15, R15 ;  /* 0x0000000f0f067220 */ /* 0x000fe20000400000 */
[----:B------:R-:W-:Y:S01]  /*1040*/  FMUL R12, R9, R12 ;  /* 0x0000000c090c7220 */ /* 0x000fe20000400000 */
[----:B------:R-:W-:Y:S01]  /*1050*/  FMUL R19, R19, R18 ;  /* 0x0000001213137220 */ /* 0x000fe20000400000 */
[----:B------:R-:W-:-:S03]  /*1060*/  FFMA R14, R13, R14, R20 ;  /* 0x0000000e0d0e7223 */ /* 0x000fc60000000014 */
[----:B------:R-:W-:Y:S01]  /*1070*/  FFMA R12, R19, R24, R12 ;  /* 0x00000018130c7223 */ /* 0x000fe2000000000c */
[----:B------:R-:W-:Y:S01]  /*1080*/  FFMA R14, R14, 2, R21 ;  /* 0x400000000e0e7823 */ /* 0x000fe20000000015 */
[----:B------:R-:W-:-:S03]  /*1090*/  MOV R10, 0x437c0000 ;  /* 0x437c0000000a7802 */ /* 0x000fc60000000f00 */
[----:B------:R-:W-:Y:S01]  /*10a0*/  FMUL R14, R14, -0.5 ;  /* 0xbf0000000e0e7820 */ /* 0x000fe20000400000 */
[----:B------:R-:W-:Y:S01]  /*10b0*/  UIADD3 UR4, UPT, UPT, UR4, 0x4, URZ ;  /* 0x0000000404047890 */ /* 0x000fe2000fffe0ff */
[----:B--2---:R-:W-:-:S04]  /*10c0*/  FMUL R8, R8, R17 ;  /* 0x0000001108087220 */ /* 0x004fc80000400000 */
[----:B------:R-:W-:Y:S01]  /*10d0*/  FFMA R9, R7, R16, R8 ;  /* 0x0000001007097223 */ /* 0x000fe20000000008 */
[----:B------:R-:W-:-:S03]  /*10e0*/  FMUL R7, R18, R15 ;  /* 0x0000000f12077220 */ /* 0x000fc60000400000 */
[----:B---3--:R-:W-:Y:S01]  /*10f0*/  FFMA R6, R6, R23, R9 ;  /* 0x0000001706067223 */ /* 0x008fe20000000009 */
[----:B------:R-:W-:Y:S02]  /*1100*/  HFMA2 R9, -RZ, RZ, 0.96630859375, -0.0022525787353515625 ;  /* 0x3bbb989dff097431 */ /* 0x000fe400000001ff */
[----:B----4-:R-:W-:-:S04]  /*1110*/  FFMA R7, R7, R22, R12 ;  /* 0x0000001607077223 */ /* 0x010fc8000000000c */
[----:B------:R-:W-:Y:S01]  /*1120*/  FFMA R7, R7, 2, R6 ;  /* 0x4000000007077823 */ /* 0x000fe20000000006 */
[----:B------:R-:W-:-:S03]  /*1130*/  FFMA.SAT R6, R14, R9, 0.5 ;  /* 0x3f0000000e067423 */ /* 0x000fc60000002009 */
[----:B------:R-:W-:Y:S01]  /*1140*/  FMUL R8, R7, -0.5 ;  /* 0xbf00000007087820 */ /* 0x000fe20000400000 */
[----:B------:R-:W-:-:S03]  /*1150*/  FFMA.RM R6, R6, R10, 12582913 ;  /* 0x4b40000106067423 */ /* 0x000fc6000000400a */
[----:B------:R-:W-:Y:S01]  /*1160*/  FFMA.SAT R9, R8, R9, 0.5 ;  /* 0x3f00000008097423 */ /* 0x000fe20000002009 */
[----:B------:R-:W-:-:S03]  /*1170*/  FADD R7, R6, -12583039 ;  /* 0xcb40007f06077421 */ /* 0x000fc60000000000 */
[----:B------:R-:W-:Y:S01]  /*1180*/  FFMA.RM R9, R9, R10, 12582913 ;  /* 0x4b40000109097423 */ /* 0x000fe2000000400a */
[----:B------:R-:W-:-:S03]  /*1190*/  FFMA R7, R14, 1.4426950216293334961, -R7 ;  /* 0x3fb8aa3b0e077823 */ /* 0x000fc60000000807 */
[----:B------:R-:W-:Y:S01]  /*11a0*/  FADD R11, R9, -12583039 ;  /* 0xcb40007f090b7421 */ /* 0x000fe20000000000 */
[----:B------:R-:W-:-:S03]  /*11b0*/  FFMA R7, R14, 1.925963033500011079e-08, R7 ;  /* 0x32a570600e077823 */ /* 0x000fc60000000007 */
[----:B------:R-:W-:-:S04]  /*11c0*/  FFMA R11, R8, 1.4426950216293334961, -R11 ;  /* 0x3fb8aa3b080b7823 */ /* 0x000fc8000000080b */
[----:B------:R-:W-:Y:S01]  /*11d0*/  FFMA R11, R8, 1.925963033500011079e-08, R11 ;  /* 0x32a57060080b7823 */ /* 0x000fe2000000000b */
[----:B------:R-:W0:Y:S08]  /*11e0*/  MUFU.EX2 R7, R7 ;  /* 0x0000000700077308 */ /* 0x000e300000000800 */
[----:B------:R-:W1:Y:S01]  /*11f0*/  MUFU.EX2 R8, R11 ;  /* 0x0000000b00087308 */ /* 0x000e620000000800 */
[----:B------:R-:W-:-:S02]  /*1200*/  SHF.L.U32 R6, R6, 0x17, RZ ;  /* 0x0000001706067819 */ /* 0x000fc400000006ff */
[----:B------:R-:W-:-:S03]  /*1210*/  SHF.L.U32 R9, R9, 0x17, RZ ;  /* 0x0000001709097819 */ /* 0x000fc600000006ff */
[----:B0-----:R-:W-:-:S04]  /*1220*/  FMUL R6, R6, R7 ;  /* 0x0000000706067220 */ /* 0x001fc80000400000 */
[----:B------:R-:W-:Y:S01]  /*1230*/  FFMA R6, R26, R6, R5 ;  /* 0x000000061a067223 */ /* 0x000fe20000000005 */
[----:B-1----:R-:W-:-:S04]  /*1240*/  FMUL R8, R9, R8 ;  /* 0x0000000809087220 */ /* 0x002fc80000400000 */
[----:B------:R-:W-:-:S07]  /*1250*/  FFMA R5, R27, R8, R6 ;  /* 0x000000081b057223 */ /* 0x000fce0000000006 */
.L_x_197:
[----:B------:R-:W-:Y:S05]  /*1260*/  BRA.U UP2, `(.L_x_196) ;  /* 0x0000000102a87547 */ /* 0x000fea000b800000 */
[----:B------:R-:W0:Y:S08]  /*1270*/  LDC R9, c[0x0][0x398] ;  /* 0x0000e600ff097b82 */ /* 0x000e300000000800 */
[----:B------:R-:W1:Y:S01]  /*1280*/  LDC.64 R6, c[0x0][0x390] ;  /* 0x0000e400ff067b82 */ /* 0x000e620000000a00 */
[----:B0-----:R-:W-:-:S04]  /*1290*/  IMAD R9, R9, UR4, RZ ;  /* 0x0000000409097c24 */ /* 0x001fc8000f8e02ff */
[----:B-1----:R-:W-:-:S05]  /*12a0*/  IMAD.WIDE R6, R9, 0x4, R6 ;  /* 0x0000000409067825 */ /* 0x002fca00078e0206 */
        /* <DEDUP_REMOVED lines=9> */
[----:B------:R0:W5:Y:S01]  /*1340*/  LDG.E R10, desc[UR8][R6.64+0x28] ;  /* 0x00002808060a7981 */ /* 0x000162000c1e1900 */
[----:B--2---:R-:W-:Y:S01]  /*1350*/  FADD R12, R3, -R12 ;  /* 0x8000000c030c7221 */ /* 0x004fe20000000000 */
[----:B---3--:R-:W-:-:S03]  /*1360*/  FADD R11, R4, -R11 ;  /* 0x8000000b040b7221 */ /* 0x008fc60000000000 */
[----:B------:R-:W-:Y:S01]  /*1370*/  FMUL R14, R12, R12 ;  /* 0x0000000c0c0e7220 */ /* 0x000fe20000400000 */
[----:B----4-:R-:W-:-:S04]  /*1380*/  FADD R13, R0, -R13 ;  /* 0x8000000d000d7221 */ /* 0x010fc80000000000 */
[C---:B------:R-:W-:Y:S01]  /*1390*/  FMUL R18, R11.reuse, R13 ;  /* 0x0000000d0b127220 */ /* 0x040fe20000400000 */
[----:B-----5:R-:W-:Y:S01]  /*13a0*/  FMUL R17, R14, R17 ;  /* 0x000000110e117220 */ /* 0x020fe20000400000 */
[C---:B------:R-:W-:Y:S01]  /*13b0*/  FMUL R14, R11.reuse, R11 ;  /* 0x0000000b0b0e7220 */ /* 0x040fe20000400000 */
[----:B------:R-:W-:Y:S01]  /*13c0*/  FMUL R11, R11, R12 ;  /* 0x0000000c0b0b7220 */ /* 0x000fe20000400000 */
[----:B------:R-:W-:Y:S01]  /*13d0*/  FMUL R18, R18, R19 ;  /* 0x0000001312127220 */ /* 0x000fe20000400000 */
[-C--:B0-----:R-:W-:Y:S01]  /*13e0*/  FMUL R7, R12, R13.reuse ;  /* 0x0000000d0c077220 */ /* 0x081fe20000400000 */
[----:B------:R-:W-:Y:S01]  /*13f0*/  FMUL R6, R13, R13 ;  /* 0x0000000d0d067220 */ /* 0x000fe20000400000 */
[----:B------:R-:W-:Y:S01]  /*1400*/  FFMA R15, R14, R15, R17 ;  /* 0x0000000f0e0f7223 */ /* 0x000fe20000000011 */
[----:B------:R-:W-:-:S03]  /*1410*/  FFMA R16, R11, R16, R18 ;  /* 0x000000100b107223 */ /* 0x000fc60000000012 */
[----:B------:R-:W-:Y:S01]  /*1420*/  FFMA R6, R6, R9, R15 ;  /* 0x0000000906067223 */ /* 0x000fe2000000000f */
[----:B------:R-:W-:Y:S01]  /*1430*/  FFMA R7, R7, R8, R16 ;  /* 0x0000000807077223 */ /* 0x000fe20000000010 */
[----:B------:R-:W-:-:S03]  /*1440*/  MOV R8, 0x437c0000 ;  /* 0x437c000000087802 */ /* 0x000fc60000000f00 */
[----:B------:R-:W-:Y:S01]  /*1450*/  FFMA R6, R7, 2, R6 ;  /* 0x4000000007067823 */ /* 0x000fe20000000006 */
[----:B------:R-:W-:-:S03]  /*1460*/  HFMA2 R7, -RZ, RZ, 0.96630859375, -0.0022525787353515625 ;  /* 0x3bbb989dff077431 */ /* 0x000fc600000001ff */
[----:B------:R-:W-:-:S04]  /*1470*/  FMUL R6, R6, -0.5 ;  /* 0xbf00000006067820 */ /* 0x000fc80000400000 */
[----:B------:R-:W-:-:S04]  /*1480*/  FFMA.SAT R7, R6, R7, 0.5 ;  /* 0x3f00000006077423 */ /* 0x000fc80000002007 */
[----:B------:R-:W-:-:S04]  /*1490*/  FFMA.RM R7, R7, R8, 12582913 ;  /* 0x4b40000107077423 */ /* 0x000fc80000004008 */
[C---:B------:R-:W-:Y:S01]  /*14a0*/  FADD R9, R7.reuse, -12583039 ;  /* 0xcb40007f07097421 */ /* 0x040fe20000000000 */
[----:B------:R-:W-:-:S03]  /*14b0*/  SHF.L.U32 R7, R7, 0x17, RZ ;  /* 0x0000001707077819 */ /* 0x000fc600000006ff */
[----:B------:R-:W-:-:S04]  /*14c0*/  FFMA R9, R6, 1.4426950216293334961, -R9 ;  /* 0x3fb8aa3b06097823 */ /* 0x000fc80000000809 */
[----:B------:R-:W-:-:S04]  /*14d0*/  FFMA R9, R6, 1.925963033500011079e-08, R9 ;  /* 0x32a5706006097823 */ /* 0x000fc80000000009 */
[----:B------:R-:W0:Y:S02]  /*14e0*/  MUFU.EX2 R6, R9 ;  /* 0x0000000900067308 */ /* 0x000e240000000800 */
[----:B0-----:R-:W-:-:S04]  /*14f0*/  FMUL R6, R7, R6 ;  /* 0x0000000607067220 */ /* 0x001fc80000400000 */
[----:B------:R-:W-:-:S07]  /*1500*/  FFMA R5, R10, R6, R5 ;  /* 0x000000060a057223 */ /* 0x000fce0000000005 */
.L_x_196:
[----:B------:R-:W-:Y:S01]  /*1510*/  MOV R21, RZ ;  /* 0x000000ff00157202 */ /* 0x000fe20000000f00 */
[----:B------:R-:W-:Y:S01]  /*1520*/  UMOV UR4, URZ ;  /* 0x000000ff00047c82 */ /* 0x000fe20008000000 */
[----:B------:R-:W-:Y:S05]  /*1530*/  BRA.U !UP0, `(.L_x_198) ;  /* 0x0000000908a87547 */ /* 0x000fea000b800000 */
[----:B------:R-:W0:Y:S01]  /*1540*/  LDC R12, c[0x0][0x398] ;  /* 0x0000e600ff0c7b82 */ /* 0x000e220000000800 */
[----:B------:R-:W-:Y:S01]  /*1550*/  HFMA2 R21, -RZ, RZ, 0, 0 ;  /* 0x00000000ff157431 */ /* 0x000fe200000001ff */
[----:B------:R-:W-:Y:S01]  /*1560*/  ULOP3.LUT UR5, UR7, 0x7ffffffc, URZ, 0xc0, !UPT ;  /* 0x7ffffffc07057892 */ /* 0x000fe2000f8ec0ff */
[----:B------:R-:W-:-:S03]  /*1570*/  UMOV UR4, URZ ;  /* 0x000000ff00047c82 */ /* 0x000fc60008000000 */
[----:B------:R-:W-:Y:S02]  /*1580*/  UIADD3 UR5, UPT, UPT, -UR5, URZ, URZ ;  /* 0x000000ff05057290 */ /* 0x000fe4000fffe1ff */
[----:B------:R-:W1:Y:S01]  /*1590*/  LDC R15, c[0x0][0x398] ;  /* 0x0000e600ff0f7b82 */ /* 0x000e620000000800 */
[CC--:B0-----:R-:W-:Y:S02]  /*15a0*/  LEA R13, R12.reuse, -R12.reuse, 0x3 ;  /* 0x8000000c0c0d7211 */ /* 0x0c1fe400078e18ff */
[CC--:B------:R-:W-:Y:S02]  /*15b0*/  LEA R17, R12.reuse, R12.reuse, 0x2 ;  /* 0x0000000c0c117211 */ /* 0x0c0fe400078e10ff */
[----:B------:R-:W-:-:S07]  /*15c0*/  LEA R19, R12, R12, 0x1 ;  /* 0x0000000c0c137211 */ /* 0x000fce00078e08ff */
.L_x_199:
[----:B------:R-:W1:Y:S02]  /*15d0*/  LDC.64 R8, c[0x0][0x390] ;  /* 0x0000e400ff087b82 */ /* 0x000e640000000a00 */
        /* <DEDUP_REMOVED lines=11> */
[----:B--2---:R-:W-:-:S04]  /*1690*/  FADD R20, R3, -R20 ;  /* 0x8000001403147221 */ /* 0x004fc80000000000 */
[----:B------:R-:W-:Y:S01]  /*16a0*/  FMUL R24, R20, R20 ;  /* 0x0000001414187220 */ /* 0x000fe20000400000 */
[----:B---3--:R-:W-:Y:S01]  /*16b0*/  FADD R22, R4, -R23 ;  /* 0x8000001704167221 */ /* 0x008fe20000000000 */
[----:B----4-:R-:W-:-:S03]  /*16c0*/  FADD R23, R0, -R25 ;  /* 0x8000001900177221 */ /* 0x010fc60000000000 */
[----:B------:R-:W-:Y:S01]  /*16d0*/  FMUL R25, R22, R22 ;  /* 0x0000001616197220 */ /* 0x000fe20000400000 */
[----:B-----5:R-:W-:Y:S01]  /*16e0*/  FMUL R24, R24, R27 ;  /* 0x0000001b18187220 */ /* 0x020fe20000400000 */
[----:B------:R-:W-:-:S03]  /*16f0*/  FMUL R27, R22, R23 ;  /* 0x00000017161b7220 */ /* 0x000fc60000400000 */
[----:B------:R-:W-:Y:S01]  /*1700*/  FFMA R18, R25, R18, R24 ;  /* 0x0000001219127223 */ /* 0x000fe20000000018 */
[----:B------:R-:W-:Y:S01]  /*1710*/  FMUL R25, R22, R20 ;  /* 0x0000001416197220 */ /* 0x000fe20000400000 */
[-C--:B------:R-:W-:Y:S01]  /*1720*/  FMUL R20, R20, R23.reuse ;  /* 0x0000001714147220 */ /* 0x080fe20000400000 */
[----:B------:R-:W-:Y:S01]  /*1730*/  FMUL R23, R23, R23 ;  /* 0x0000001717177220 */ /* 0x000fe20000400000 */
[----:B------:R-:W-:-:S04]  /*1740*/  FMUL R6, R27, R6 ;  /* 0x000000061b067220 */ /* 0x000fc80000400000 */
[----:B------:R-:W-:Y:S01]  /*1750*/  FFMA R25, R25, R16, R6 ;  /* 0x0000001019197223 */ /* 0x000fe20000000006 */
[----:B------:R-:W-:Y:S01]  /*1760*/  FFMA R14, R23, R14, R18 ;  /* 0x0000000e170e7223 */ /* 0x000fe20000000012 */
[----:B------:R-:W-:Y:S02]  /*1770*/  MOV R23, 0x3bbb989d ;  /* 0x3bbb989d00177802 */ /* 0x000fe40000000f00 */
[----:B------:R-:W-:-:S04]  /*1780*/  FFMA R7, R20, R7, R25 ;  /* 0x0000000714077223 */ /* 0x000fc80000000019 */
[----:B------:R-:W-:Y:S01]  /*1790*/  FFMA R7, R7, 2, R14 ;  /* 0x4000000007077823 */ /* 0x000fe2000000000e */
[----:B------:R-:W-:-:S03]  /*17a0*/  MOV R14, 0x437c0000 ;  /* 0x437c0000000e7802 */ /* 0x000fc60000000f00 */
[----:B------:R-:W-:-:S04]  /*17b0*/  FMUL R16, R7, -0.5 ;  /* 0xbf00000007107820 */ /* 0x000fc80000400000 */
[----:B------:R-:W-:-:S04]  /*17c0*/  FFMA.SAT R7, R16, R23, 0.5 ;  /* 0x3f00000010077423 */ /* 0x000fc80000002017 */
[----:B------:R-:W-:Y:S01]  /*17d0*/  FFMA.RM R18, R7, R14, 12582913 ;  /* 0x4b40000107127423 */ /* 0x000fe2000000400e */
[----:B------:R-:W-:-:S04]  /*17e0*/  IMAD.WIDE R6, R19, 0x4, R8 ;  /* 0x0000000413067825 */ /* 0x000fc800078e0208 */
[----:B------:R-:W-:Y:S01]  /*17f0*/  FADD R23, R18, -12583039 ;  /* 0xcb40007f12177421 */ /* 0x000fe20000000000 */
[----:B------:R-:W2:Y:S03]  /*1800*/  LDG.E R20, desc[UR8][R6.64+0x8] ;  /* 0x0000080806147981 */ /* 0x000ea6000c1e1900 */
[C---:B------:R-:W-:Y:S01]  /*1810*/  FFMA R23, R16.reuse, 1.4426950216293334961, -R23 ;  /* 0x3fb8aa3b10177823 */ /* 0x040fe20000000817 */
[----:B------:R-:W3:Y:S03]  /*1820*/  LDG.E R27, desc[UR8][R6.64+0x4] ;  /* 0x00000408061b7981 */ /* 0x000ee6000c1e1900 */
[----:B------:R-:W-:Y:S02]  /*1830*/  FFMA R26, R16, 1.925963033500011079e-08, R23 ;  /* 0x32a57060101a7823 */ /* 0x000fe40000000017 */
[----:B------:R-:W4:Y:S02]  /*1840*/  LDG.E R23, desc[UR8][R6.64+0xc] ;  /* 0x00000c0806177981 */ /* 0x000f24000c1e1900 */
[----:B------:R-:W0:Y:S02]  /*1850*/  MUFU.EX2 R29, R26 ;  /* 0x0000001a001d7308 */ /* 0x000e240000000800 */
        /* <DEDUP_REMOVED lines=11> */
[----:B----4-:R-:W-:Y:S02]  /*1910*/  FADD R23, R0, -R23 ;  /* 0x8000001700177221 */ /* 0x010fe40000000000 */
[----:B-----5:R-:W-:Y:S01]  /*1920*/  FMUL R11, R11, R24 ;  /* 0x000000180b0b7220 */ /* 0x020fe20000400000 */
[C---:B------:R-:W-:Y:S01]  /*1930*/  FMUL R24, R10.reuse, R10 ;  /* 0x0000000a0a187220 */ /* 0x040fe20000400000 */
[----:B------:R-:W-:-:S03]  /*1940*/  FMUL R29, R10, R23 ;  /* 0x000000170a1d7220 */ /* 0x000fc60000400000 */
[----:B------:R-:W-:Y:S01]  /*1950*/  FFMA R27, R24, R25, R11 ;  /* 0x00000019181b7223 */ /* 0x000fe2000000000b */
[----:B------:R-:W-:Y:S01]  /*1960*/  FMUL R25, R10, R20 ;  /* 0x000000140a197220 */ /* 0x000fe20000400000 */
[----:B------:R-:W-:-:S04]  /*1970*/  IMAD.WIDE R10, R17, 0x4, R8 ;  /* 0x00000004110a7825 */ /* 0x000fc800078e0208 */
[----:B------:R-:W-:Y:S01]  /*1980*/  FMUL R22, R29, R22 ;  /* 0x000000161d167220 */ /* 0x000fe20000400000 */
[----:B------:R-:W2:Y:S03]  /*1990*/  LDG.E R24, desc[UR8][R6.64+0x20] ;  /* 0x0000200806187981 */ /* 0x000ea6000c1e1900 */
[----:B------:R-:W-:Y:S01]  /*19a0*/  FFMA R25, R25, R16, R22 ;  /* 0x0000001019197223 */ /* 0x000fe20000000016 */
[-C--:B------:R-:W-:Y:S01]  /*19b0*/  FMUL R26, R20, R23.reuse ;  /* 0x00000017141a7220 */ /* 0x080fe20000400000 */
[----:B------:R-:W3:Y:S01]  /*19c0*/  LDG.E R22, desc[UR8][R10.64+0x8] ;  /* 0x000008080a167981 */ /* 0x000ee2000c1e1900 */
[----:B------:R-:W-:-:S03]  /*19d0*/  FMUL R16, R23, R23 ;  /* 0x0000001717107220 */ /* 0x000fc60000400000 */
[----:B------:R-:W4:Y:S01]  /*19e0*/  LDG.E R20, desc[UR8][R10.64+0x10] ;  /* 0x000010080a147981 */ /* 0x000f22000c1e1900 */
[----:B------:R-:W-:-:S03]  /*19f0*/  FFMA R16, R16, R18, R27 ;  /* 0x0000001210107223 */ /* 0x000fc6000000001b */
[----:B------:R-:W5:Y:S04]  /*1a00*/  LDG.E R18, desc[UR8][R10.64+0x1c] ;  /* 0x00001c080a127981 */ /* 0x000f68000c1e1900 */
[----:B------:R-:W4:Y:S04]  /*1a10*/  LDG.E R27, desc[UR8][R10.64+0x4] ;  /* 0x000004080a1b7981 */ /* 0x000f28000c1e1900 */
[----:B------:R-:W4:Y:S01]  /*1a20*/  LDG.E R29, desc[UR8][R10.64+0xc] ;  /* 0x00000c080a1d7981 */ /* 0x000f22000c1e1900 */
[----:B------:R-:W-:-:S03]  /*1a30*/  IMAD.WIDE R8, R13, 0x4, R8 ;  /* 0x000000040d087825 */ /* 0x000fc600078e0208 */
[----:B------:R0:W4:Y:S01]  /*1a40*/  LDG.E R6, desc[UR8][R6.64+0x28] ;  /* 0x0000280806067981 */ /* 0x000122000c1e1900 */
[----:B--2---:R-:W-:-:S03]  /*1a50*/  FFMA R23, R26, R24, R25 ;  /* 0x000000181a177223 */ /* 0x004fc60000000019 */
[----:B------:R-:W2:Y:S01]  /*1a60*/  LDG.E R26, desc[UR8][R10.64+0x18] ;  /* 0x000018080a1a7981 */ /* 0x000ea2000c1e1900 */
[----:B---3--:R-:W-:-:S04]  /*1a70*/  FADD R22, R3, -R22 ;  /* 0x8000001603167221 */ /* 0x008fc80000000000 */
[----:B------:R-:W-:-:S04]  /*1a80*/  FMUL R25, R22, R22 ;  /* 0x0000001616197220 */ /* 0x000fc80000400000 */
[----:B-----5:R-:W-:Y:S01]  /*1a90*/  FMUL R18, R25, R18 ;  /* 0x0000001219127220 */ /* 0x020fe20000400000 */
[----:B----4-:R-:W-:-:S04]  /*1aa0*/  FADD R25, R4, -R27 ;  /* 0x8000001b04197221 */ /* 0x010fc80000000000 */
[----:B------:R-:W-:-:S04]  /*1ab0*/  FMUL R27, R25, R25 ;  /* 0x00000019191b7220 */ /* 0x000fc80000400000 */
[----:B------:R-:W-:Y:S02]  /*1ac0*/  FFMA R28, R27, R20, R18 ;  /* 0x000000141b1c7223 */ /* 0x000fe40000000012 */
[----:B------:R-:W3:Y:S04]  /*1ad0*/  LDG.E R18, desc[UR8][R10.64+0x24] ;  /* 0x000024080a127981 */ /* 0x000ee8000c1e1900 */
[----:B------:R-:W4:Y:S04]  /*1ae0*/  LDG.E R27, desc[UR8][R10.64+0x14] ;  /* 0x000014080a1b7981 */ /* 0x000f28000c1e1900 */
[----:B------:R-:W5:Y:S01]  /*1af0*/  LDG.E R20, desc[UR8][R10.64+0x20] ;  /* 0x000020080a147981 */ /* 0x000f62000c1e1900 */
[----:B------:R-:W-:-:S04]  /*1b00*/  FADD R24, R0, -R29 ;  /* 0x8000001d00187221 */ /* 0x000fc80000000000 */
[----:B------:R-:W-:Y:S01]  /*1b10*/  FMUL R29, R24, R24 ;  /* 0x00000018181d7220 */ /* 0x000fe20000400000 */
[----:B------:R1:W5:Y:S03]  /*1b20*/  LDG.E R10, desc[UR8][R10.64+0x28] ;  /* 0x000028080a0a7981 */ /* 0x000366000c1e1900 */
[----:B---3--:R-:W-:Y:S01]  /*1b30*/  FFMA R18, R29, R18, R28 ;  /* 0x000000121d127223 */ /* 0x008fe2000000001c */
[-C--:B------:R-:W-:Y:S01]  /*1b40*/  FMUL R29, R25, R24.reuse ;  /* 0x00000018191d7220 */ /* 0x080fe20000400000 */
[----:B------:R-:W-:-:S03]  /*1b50*/  FMUL R24, R22, R24 ;  /* 0x0000001816187220 */ /* 0x000fc60000400000 */
[----:B--2---:R-:W-:Y:S01]  /*1b60*/  FMUL R29, R29, R26 ;  /* 0x0000001a1d1d7220 */ /* 0x004fe20000400000 */
[----:B------:R-:W-:Y:S02]  /*1b70*/  FMUL R26, R25, R22 ;  /* 0x00000016191a7220 */ /* 0x000fe40000400000 */
[----:B------:R-:W2:Y:S02]  /*1b80*/  LDG.E R22, desc[UR8][R8.64+0x8] ;  /* 0x0000080808167981 */ /* 0x000ea4000c1e1900 */
[----:B----4-:R-:W-:Y:S02]  /*1b90*/  FFMA R25, R26, R27, R29 ;  /* 0x0000001b1a197223 */ /* 0x010fe4000000001d */
[----:B------:R-:W3:Y:S04]  /*1ba0*/  LDG.E R27, desc[UR8][R8.64+0x4] ;  /* 0x00000408081b7981 */ /* 0x000ee8000c1e1900 */
[----:B------:R-:W4:Y:S01]  /*1bb0*/  LDG.E R26, desc[UR8][R8.64+0x1c] ;  /* 0x00001c08081a7981 */ /* 0x000f22000c1e1900 */
[----:B-----5:R-:W-:-:S03]  /*1bc0*/  FFMA R25, R24, R20, R25 ;  /* 0x0000001418197223 */ /* 0x020fc60000000019 */
[----:B------:R-:W5:Y:S01]  /*1bd0*/  LDG.E R24, desc[UR8][R8.64+0x10] ;  /* 0x0000100808187981 */ /* 0x000f62000c1e1900 */
[----:B--2---:R-:W-:-:S04]  /*1be0*/  FADD R20, R3, -R22 ;  /* 0x8000001603147221 */ /* 0x004fc80000000000 */
[----:B------:R-:W-:Y:S01]  /*1bf0*/  FMUL R29, R20, R20 ;  /* 0x00000014141d7220 */ /* 0x000fe20000400000 */
[----:B---3--:R-:W-:-:S03]  /*1c00*/  FADD R27, R4, -R27 ;  /* 0x8000001b041b7221 */ /* 0x008fc60000000000 */
[----:B----4-:R-:W-:Y:S01]  /*1c10*/  FMUL R22, R29, R26 ;  /* 0x0000001a1d167220 */ /* 0x010fe20000400000 */
[----:B------:R-:W-:Y:S01]  /*1c20*/  FMUL R29, R27, R27 ;  /* 0x0000001b1b1d7220 */ /* 0x000fe20000400000 */
[----:B------:R-:W2:Y:S03]  /*1c30*/  LDG.E R26, desc[UR8][R8.64+0x14] ;  /* 0x00001408081a7981 */ /* 0x000ea6000c1e1900 */
[----:B-----5:R-:W-:Y:S02]  /*1c40*/  FFMA R22, R29, R24, R22 ;  /* 0x000000181d167223 */ /* 0x020fe40000000016 */
[----:B------:R-:W0:Y:S04]  /*1c50*/  LDG.E R29, desc[UR8][R8.64+0xc] ;  /* 0x00000c08081d7981 */ /* 0x000e28000c1e1900 */
[----:B------:R-:W3:Y:S01]  /*1c60*/  LDG.E R24, desc[UR8][R8.64+0x18] ;  /* 0x0000180808187981 */ /* 0x000ee2000c1e1900 */
[----:B0-----:R-:W-:-:S04]  /*1c70*/  FADD R7, R0, -R29 ;  /* 0x8000001d00077221 */ /* 0x001fc80000000000 */
[C---:B------:R-:W-:Y:S01]  /*1c80*/  FMUL R29, R27.reuse, R7 ;  /* 0x000000071b1d7220 */ /* 0x040fe20000400000 */
[----:B------:R-:W-:-:S03]  /*1c90*/  FMUL R27, R27, R20 ;  /* 0x000000141b1b7220 */ /* 0x000fc60000400000 */
[----:B---3--:R-:W-:-:S04]  /*1ca0*/  FMUL R24, R29, R24 ;  /* 0x000000181d187220 */ /* 0x008fc80000400000 */
[----:B--2---:R-:W-:Y:S01]  /*1cb0*/  FFMA R24, R27, R26, R24 ;  /* 0x0000001a1b187223 */ /* 0x004fe20000000018 */
[----:B------:R-:W-:Y:S01]  /*1cc0*/  FFMA R26, R23, 2, R16 ;  /* 0x40000000171a7823 */ /* 0x000fe20000000010 */
[----:B------:R-:W2:Y:S04]  /*1cd0*/  LDG.E R27, desc[UR8][R8.64+0x24] ;  /* 0x00002408081b7981 */ /* 0x000ea8000c1e1900 */
[----:B------:R-:W3:Y:S04]  /*1ce0*/  LDG.E R23, desc[UR8][R8.64+0x20] ;  /* 0x0000200808177981 */ /* 0x000ee8000c1e1900 */
[----:B------:R0:W4:Y:S01]  /*1cf0*/  LDG.E R16, desc[UR8][R8.64+0x28] ;  /* 0x0000280808107981 */ /* 0x000122000c1e1900 */
[----:B------:R-:W-:Y:S01]  /*1d00*/  FFMA R18, R25, 2, R18 ;  /* 0x4000000019127823 */ /* 0x000fe20000000012 */
[----:B------:R-:W-:Y:S01]  /*1d10*/  MOV R28, 0x3bbb989d ;  /* 0x3bbb989d001c7802 */ /* 0x000fe20000000f00 */
[-C--:B------:R-:W-:Y:S01]  /*1d20*/  FMUL R25, R20, R7.reuse ;  /* 0x0000000714197220 */ /* 0x080fe20000400000 */
[----:B-1----:R-:W-:Y:S01]  /*1d30*/  FMUL R11, R7, R7 ;  /* 0x00000007070b7220 */ /* 0x002fe20000400000 */
[----:B------:R-:W-:Y:S01]  /*1d40*/  FMUL R7, R26, -0.5 ;  /* 0xbf0000001a077820 */ /* 0x000fe20000400000 */
[----:B------:R-:W-:Y:S01]  /*1d50*/  FMUL R18, R18, -0.5 ;  /* 0xbf00000012127820 */ /* 0x000fe20000400000 */
        /* <DEDUP_REMOVED lines=8> */
[----:B------:R-:W-:Y:S01]  /*1de0*/  FFMA.SAT R11, R7, R28, 0.5 ;  /* 0x3f000000070b7423 */ /* 0x000fe2000000201c */
[----:B---3--:R-:W-:Y:S01]  /*1df0*/  FFMA R23, R25, R23, R24 ;  /* 0x0000001719177223 */ /* 0x008fe20000000018 */
[----:B------:R-:W-:-:S02]  /*1e00*/  MOV R25, 0x3bbb989d ;  /* 0x3bbb989d00197802 */ /* 0x000fc40000000f00 */
[-C--:B0-----:R-:W-:Y:S01]  /*1e10*/  FFMA.RM R9, R11, R14.reuse, 12582913 ;  /* 0x4b4000010b097423 */ /* 0x081fe2000000400e */
[----:B------:R-:W-:Y:S02]  /*1e20*/  FFMA R11, R23, 2, R22 ;  /* 0x40000000170b7823 */ /* 0x000fe40000000016 */
[-C--:B------:R-:W-:Y:S02]  /*1e30*/  FFMA.SAT R23, R18, R25.reuse, 0.5 ;  /* 0x3f00000012177423 */ /* 0x080fe40000002019 */
[----:B------:R-:W-:Y:S01]  /*1e40*/  FMUL R11, R11, -0.5 ;  /* 0xbf0000000b0b7820 */ /* 0x000fe20000400000 */
[----:B------:R-:W-:Y:S01]  /*1e50*/  FADD R20, R9, -12583039 ;  /* 0xcb40007f09147421 */ /* 0x000fe20000000000 */
[----:B------:R-:W-:Y:S02]  /*1e60*/  FFMA.RM R8, R23, R14, 12582913 ;  /* 0x4b40000117087423 */ /* 0x000fe4000000400e */
[----:B------:R-:W-:Y:S01]  /*1e70*/  FFMA.SAT R25, R11, R25, 0.5 ;  /* 0x3f0000000b197423 */ /* 0x000fe20000002019 */
[----:B------:R-:W-:Y:S01]  /*1e80*/  FFMA R20, R7, 1.4426950216293334961, -R20 ;  /* 0x3fb8aa3b07147823 */ /* 0x000fe20000000814 */
[----:B------:R-:W-:-:S02]  /*1e90*/  FADD R23, R8, -12583039 ;  /* 0xcb40007f08177421 */ /* 0x000fc40000000000 */
[----:B------:R-:W-:Y:S01]  /*1ea0*/  FFMA.RM R14, R25, R14, 12582913 ;  /* 0x4b400001190e7423 */ /* 0x000fe2000000400e */
[----:B------:R-:W-:Y:S01]  /*1eb0*/  FFMA R20, R7, 1.925963033500011079e-08, R20 ;  /* 0x32a5706007147823 */ /* 0x000fe20000000014 */
[----:B------:R-:W-:Y:S02]  /*1ec0*/  FFMA R23, R18, 1.4426950216293334961, -R23 ;  /* 0x3fb8aa3b12177823 */ /* 0x000fe40000000817 */
        /* <DEDUP_REMOVED lines=17> */
.L_x_198:
[----:B------:R-:W-:Y:S05]  /*1fe0*/  BRA.U !UP1, `(.L_x_200) ;  /* 0x00000009090c7547 */ /* 0x000fea000b800000 */
[----:B------:R-:W0:Y:S02]  /*1ff0*/  LDCU UR5, c[0x0][0x388] ;  /* 0x00007100ff0577ac */ /* 0x000e240008000800 */
[----:B0-----:R-:W-:-:S04]  /*2000*/  UIADD3 UR5, UPT, UPT, UR5, -0x1, URZ ;  /* 0xffffffff05057890 */ /* 0x001fc8000fffe0ff */
[----:B------:R-:W-:Y:S02]  /*2010*/  ULEA.HI UR6, UR5, 0x1, URZ, 0x1f ;  /* 0x0000000105067891 */ /* 0x000fe4000f8ff8ff */
[----:B------:R-:W-:Y:S02]  /*2020*/  ULOP3.LUT UP1, URZ, UR5, 0x2, URZ, 0xc0, !UPT ;  /* 0x0000000205ff7892 */ /* 0x000fe4000f82c0ff */
[----:B------:R-:W-:-:S04]  /*2030*/  ULOP3.LUT UR6, UR6, 0x3, URZ, 0xc0, !UPT ;  /* 0x0000000306067892 */ /* 0x000fc8000f8ec0ff */
[----:B------:R-:W-:-:S09]  /*2040*/  UISETP.NE.AND UP0, UPT, UR6, 0x1, UPT ;  /* 0x000000010600788c */ /* 0x000fd2000bf05270 */
[----:B------:R-:W-:Y:S05]  /*2050*/  BRA.U !UP0, `(.L_x_201) ;  /* 0x0000000508447547 */ /* 0x000fea000b800000 */
[----:B------:R-:W0:Y:S08]  /*2060*/  LDC R16, c[0x0][0x398] ;  /* 0x0000e600ff107b82 */ /* 0x000e300000000800 */
[----:B------:R-:W1:Y:S01]  /*2070*/  LDC.64 R6, c[0x0][0x390] ;  /* 0x0000e400ff067b82 */ /* 0x000e620000000a00 */
[----:B0-----:R-:W-:-:S04]  /*2080*/  IMAD R11, R16, UR4, R16 ;  /* 0x00000004100b7c24 */ /* 0x001fc8000f8e0210 */
[----:B-1----:R-:W-:-:S05]  /*2090*/  IMAD.WIDE R8, R11, 0x4, R6 ;  /* 0x000000040b087825 */ /* 0x002fca00078e0206 */
[----:B------:R-:W2:Y:S04]  /*20a0*/  LDG.E R10, desc[UR8][R8.64+0x8] ;  /* 0x00000808080a7981 */ /* 0x000ea8000c1e1900 */
[----:B------:R-:W3:Y:S04]  /*20b0*/  LDG.E R13, desc[UR8][R8.64+0x4] ;  /* 0x00000408080d7981 */ /* 0x000ee8000c1e1900 */
[----:B------:R-:W4:Y:S04]  /*20c0*/  LDG.E R14, desc[UR8][R8.64+0x1c] ;  /* 0x00001c08080e7981 */ /* 0x000f28000c1e1900 */
[----:B------:R-:W5:Y:S04]  /*20d0*/  LDG.E R19, desc[UR8][R8.64+0xc] ;  /* 0x00000c0808137981 */ /* 0x000f68000c1e1900 */
[----:B------:R-:W5:Y:S04]  /*20e0*/  LDG.E R12, desc[UR8][R8.64+0x10] ;  /* 0x00001008080c7981 */ /* 0x000f68000c1e1900 */
[----:B------:R-:W5:Y:S01]  /*20f0*/  LDG.E R23, desc[UR8][R8.64+0x24] ;  /* 0x0000240808177981 */ /* 0x000f62000c1e1900 */
[----:B------:R-:W-:-:S03]  /*2100*/  LEA R15, R16, R11, 0x1 ;  /* 0x0000000b100f7211 */ /* 0x000fc600078e08ff */
[----:B------:R-:W5:Y:S02]  /*2110*/  LDG.E R28, desc[UR8][R8.64+0x28] ;  /* 0x00002808081c7981 */ /* 0x000f64000c1e1900 */
[----:B------:R-:W-:-:S05]  /*2120*/  IMAD.WIDE R6, R15, 0x4, R6 ;  /* 0x000000040f067825 */ /* 0x000fca00078e0206 */
        /* <DEDUP_REMOVED lines=8> */
[----:B---3--:R-:W-:Y:S02]  /*21b0*/  FADD R22, R4, -R13 ;  /* 0x8000000d04167221 */ /* 0x008fe40000000000 */
[----:B------:R-:W2:Y:S01]  /*21c0*/  LDG.E R13, desc[UR8][R6.64+0xc] ;  /* 0x00000c08060d7981 */ /* 0x000ea2000c1e1900 */
[----:B----4-:R-:W-:-:S03]  /*21d0*/  FMUL R14, R11, R14 ;  /* 0x0000000e0b0e7220 */ /* 0x010fc60000400000 */
[----:B------:R-:W3:Y:S01]  /*21e0*/  LDG.E R11, desc[UR8][R8.64+0x18] ;  /* 0x00001808080b7981 */ /* 0x000ee2000c1e1900 */
[----:B------:R-:W-:Y:S01]  /*21f0*/  FMUL R15, R22, R22 ;  /* 0x00000016160f7220 */ /* 0x000fe20000400000 */
[----:B-----5:R-:W-:-:S03]  /*2200*/  FADD R19, R0, -R19 ;  /* 0x8000001300137221 */ /* 0x020fc60000000000 */
[----:B------:R-:W-:Y:S01]  /*2210*/  FFMA R25, R15, R12, R14 ;  /* 0x0000000c0f197223 */ /* 0x000fe2000000000e */
[----:B------:R-:W-:Y:S01]  /*2220*/  FMUL R24, R19, R19 ;  /* 0x0000001313187220 */ /* 0x000fe20000400000 */
[----:B------:R-:W4:Y:S04]  /*2230*/  LDG.E R12, desc[UR8][R8.64+0x14] ;  /* 0x00001408080c7981 */ /* 0x000f28000c1e1900 */
[----:B------:R-:W5:Y:S01]  /*2240*/  LDG.E R14, desc[UR8][R6.64+0x18] ;  /* 0x00001808060e7981 */ /* 0x000f62000c1e1900 */
[----:B------:R-:W-:-:S03]  /*2250*/  FFMA R23, R24, R23, R25 ;  /* 0x0000001718177223 */ /* 0x000fc60000000019 */
[----:B------:R0:W5:Y:S04]  /*2260*/  LDG.E R15, desc[UR8][R8.64+0x20] ;  /* 0x00002008080f7981 */ /* 0x000168000c1e1900 */
[----:B------:R-:W5:Y:S04]  /*2270*/  LDG.E R25, desc[UR8][R6.64+0x24] ;  /* 0x0000240806197981 */ /* 0x000f68000c1e1900 */
[----:B------:R1:W5:Y:S01]  /*2280*/  LDG.E R24, desc[UR8][R6.64+0x20] ;  /* 0x0000200806187981 */ /* 0x000362000c1e1900 */
[----:B------:R-:W-:Y:S01]  /*2290*/  FADD R20, R3, -R20 ;  /* 0x8000001403147221 */ /* 0x000fe20000000000 */
[CC--:B0-----:R-:W-:Y:S01]  /*22a0*/  FMUL R8, R22.reuse, R19.reuse ;  /* 0x0000001316087220 */ /* 0x0c1fe20000400000 */
[----:B------:R-:W-:Y:S01]  /*22b0*/  FMUL R29, R22, R10 ;  /* 0x0000000a161d7220 */ /* 0x000fe20000400000 */
[----:B------:R-:W-:Y:S01]  /*22c0*/  FADD R17, R4, -R17 ;  /* 0x8000001104117221 */ /* 0x000fe20000000000 */
[----:B------:R-:W-:-:S03]  /*22d0*/  FMUL R10, R10, R19 ;  /* 0x000000130a0a7220 */ /* 0x000fc60000400000 */
[C---:B-1----:R-:W-:Y:S01]  /*22e0*/  FMUL R7, R17.reuse, R17 ;  /* 0x0000001111077220 */ /* 0x042fe20000400000 */
[----:B------:R-:W-:Y:S01]  /*22f0*/  UIADD3 UR4, UPT, UPT, UR4, 0x4, URZ ;  /* 0x0000000404047890 */ /* 0x000fe2000fffe0ff */
[----:B--2---:R-:W-:Y:S01]  /*2300*/  FADD R13, R0, -R13 ;  /* 0x8000000d000d7221 */ /* 0x004fe20000000000 */
[----:B---3--:R-:W-:Y:S01]  /*2310*/  FMUL R22, R8, R11 ;  /* 0x0000000b08167220 */ /* 0x008fe20000400000 */
[C---:B------:R-:W-:Y:S02]  /*2320*/  FMUL R11, R20.reuse, R20 ;  /* 0x00000014140b7220 */ /* 0x040fe40000400000 */
[-C--:B------:R-:W-:Y:S02]  /*2330*/  FMUL R9, R17, R13.reuse ;  /* 0x0000000d11097220 */ /* 0x080fe40000400000 */
[----:B------:R-:W-:Y:S01]  /*2340*/  FMUL R18, R11, R18 ;  /* 0x000000120b127220 */ /* 0x000fe20000400000 */
[-C--:B------:R-:W-:Y:S01]  /*2350*/  FMUL R6, R13, R13.reuse ;  /* 0x0000000d0d067220 */ /* 0x080fe20000400000 */
[----:B----4-:R-:W-:Y:S01]  /*2360*/  FFMA R29, R29, R12, R22 ;  /* 0x0000000c1d1d7223 */ /* 0x010fe20000000016 */
[----:B------:R-:W-:Y:S01]  /*2370*/  FMUL R17, R17, R20 ;  /* 0x0000001411117220 */ /* 0x000fe20000400000 */
[----:B-----5:R-:W-:Y:S01]  /*2380*/  FMUL R14, R9, R14 ;  /* 0x0000000e090e7220 */ /* 0x020fe20000400000 */
[----:B------:R-:W-:Y:S01]  /*2390*/  FFMA R9, R7, R16, R18 ;  /* 0x0000001007097223 */ /* 0x000fe20000000012 */
[----:B------:R-:W-:Y:S01]  /*23a0*/  FMUL R7, R20, R13 ;  /* 0x0000000d14077220 */ /* 0x000fe20000400000 */
[----:B------:R-:W-:Y:S01]  /*23b0*/  FFMA R10, R10, R15, R29 ;  /* 0x0000000f0a0a7223 */ /* 0x000fe2000000001d */
[----:B------:R-:W-:Y:S01]  /*23c0*/  FFMA R14, R17, R26, R14 ;  /* 0x0000001a110e7223 */ /* 0x000fe2000000000e */
[----:B------:R-:W-:Y:S01]  /*23d0*/  FFMA R6, R6, R25, R9 ;  /* 0x0000001906067223 */ /* 0x000fe20000000009 */
[----:B------:R-:W-:-:S02]  /*23e0*/  HFMA2 R9, -RZ, RZ, 0.96630859375, -0.0022525787353515625 ;  /* 0x3bbb989dff097431 */ /* 0x000fc400000001ff */
[----:B------:R-:W-:Y:S01]  /*23f0*/  FFMA R10, R10, 2, R23 ;  /* 0x400000000a0a7823 */ /* 0x000fe20000000017 */
[----:B------:R-:W-:-:S03]  /*2400*/  FFMA R7, R7, R24, R14 ;  /* 0x0000001807077223 */ /* 0x000fc6000000000e */
[----:B------:R-:W-:Y:S01]  /*2410*/  FMUL R10, R10, -0.5 ;  /* 0xbf0000000a0a7820 */ /* 0x000fe20000400000 */
[----:B------:R-:W-:Y:S01]  /*2420*/  MOV R11, 0x437c0000 ;  /* 0x437c0000000b7802 */ /* 0x000fe20000000f00 */
[----:B------:R-:W-:Y:S02]  /*2430*/  FFMA R7, R7, 2, R6 ;  /* 0x4000000007077823 */ /* 0x000fe40000000006 */
[----:B------:R-:W-:Y:S02]  /*2440*/  FFMA.SAT R6, R10, R9, 0.5 ;  /* 0x3f0000000a067423 */ /* 0x000fe40000002009 */
[----:B------:R-:W-:Y:S02]  /*2450*/  FMUL R8, R7, -0.5 ;  /* 0xbf00000007087820 */ /* 0x000fe40000400000 */
[----:B------:R-:W-:Y:S02]  /*2460*/  FFMA.RM R6, R6, R11, 12582913 ;  /* 0x4b40000106067423 */ /* 0x000fe4000000400b */
[----:B------:R-:W-:-:S02]  /*2470*/  FFMA.SAT R9, R8, R9, 0.5 ;  /* 0x3f00000008097423 */ /* 0x000fc40000002009 */
[----:B------:R-:W-:Y:S02]  /*2480*/  FADD R7, R6, -12583039 ;  /* 0xcb40007f06077421 */ /* 0x000fe40000000000 */
[----:B------:R-:W-:Y:S02]  /*2490*/  FFMA.RM R9, R9, R11, 12582913 ;  /* 0x4b40000109097423 */ /* 0x000fe4000000400b */
[C---:B------:R-:W-:Y:S02]  /*24a0*/  FFMA R7, R10.reuse, 1.4426950216293334961, -R7 ;  /* 0x3fb8aa3b0a077823 */ /* 0x040fe40000000807 */
[----:B------:R-:W-:Y:S02]  /*24b0*/  FADD R11, R9, -12583039 ;  /* 0xcb40007f090b7421 */ /* 0x000fe40000000000 */
[----:B------:R-:W-:Y:S02]  /*24c0*/  FFMA R7, R10, 1.925963033500011079e-08, R7 ;  /* 0x32a570600a077823 */ /* 0x000fe40000000007 */
        /* <DEDUP_REMOVED lines=10> */
.L_x_201:
[----:B------:R-:W-:Y:S05]  /*2570*/  BRA.U UP1, `(.L_x_200) ;  /* 0x0000000101a87547 */ /* 0x000fea000b800000 */
        /* <DEDUP_REMOVED lines=15> */
[----:B---3--:R-:W-:Y:S01]  /*2670*/  FADD R11, R4, -R11 ;  /* 0x8000000b040b7221 */ /* 0x008fe20000000000 */
[----:B------:R-:W-:Y:S01]  /*2680*/  MOV R4, 0x437c0000 ;  /* 0x437c000000047802 */ /* 0x000fe20000000f00 */
[----:B----4-:R-:W-:Y:S01]  /*2690*/  FADD R13, R0, -R13 ;  /* 0x8000000d000d7221 */ /* 0x010fe20000000000 */
[----:B------:R-:W-:-:S03]  /*26a0*/  FMUL R0, R14, R14 ;  /* 0x0000000e0e007220 */ /* 0x000fc60000400000 */
[C---:B------:R-:W-:Y:S01]  /*26b0*/  FMUL R3, R11.reuse, R13 ;  /* 0x0000000d0b037220 */ /* 0x040fe20000400000 */
[----:B-----5:R-:W-:Y:S01]  /*26c0*/  FMUL R17, R0, R17 ;  /* 0x0000001100117220 */ /* 0x020fe20000400000 */
[C---:B------:R-:W-:Y:S01]  /*26d0*/  FMUL R0, R11.reuse, R11 ;  /* 0x0000000b0b007220 */ /* 0x040fe20000400000 */
[----:B------:R-:W-:Y:S01]  /*26e0*/  FMUL R11, R11, R14 ;  /* 0x0000000e0b0b7220 */ /* 0x000fe20000400000 */
[----:B------:R-:W-:Y:S01]  /*26f0*/  FMUL R16, R3, R16 ;  /* 0x0000001003107220 */ /* 0x000fe20000400000 */
[----:B------:R-:W-:Y:S01]  /*2700*/  FMUL R3, R14, R13 ;  /* 0x0000000d0e037220 */ /* 0x000fe20000400000 */
[----:B------:R-:W-:Y:S01]  /*2710*/  FFMA R15, R0, R15, R17 ;  /* 0x0000000f000f7223 */ /* 0x000fe20000000011 */
[----:B------:R-:W-:Y:S01]  /*2720*/  FMUL R0, R13, R13 ;  /* 0x0000000d0d007220 */ /* 0x000fe20000400000 */
[----:B------:R-:W-:-:S03]  /*2730*/  FFMA R10, R11, R10, R16 ;  /* 0x0000000a0b0a7223 */ /* 0x000fc60000000010 */
[----:B------:R-:W-:Y:S01]  /*2740*/  FFMA R0, R0, R9, R15 ;  /* 0x0000000900007223 */ /* 0x000fe2000000000f */
[----:B------:R-:W-:-:S04]  /*2750*/  FFMA R3, R3, R8, R10 ;  /* 0x0000000803037223 */ /* 0x000fc8000000000a */
[----:B------:R-:W-:Y:S01]  /*2760*/  FFMA R0, R3, 2, R0 ;  /* 0x4000000003007823 */ /* 0x000fe20000000000 */
[----:B------:R-:W-:-:S03]  /*2770*/  HFMA2 R3, -RZ, RZ, 0.96630859375, -0.0022525787353515625 ;  /* 0x3bbb989dff037431 */ /* 0x000fc600000001ff */
[----:B------:R-:W-:-:S04]  /*2780*/  FMUL R0, R0, -0.5 ;  /* 0xbf00000000007820 */ /* 0x000fc80000400000 */
[----:B------:R-:W-:-:S04]  /*2790*/  FFMA.SAT R3, R0, R3, 0.5 ;  /* 0x3f00000000037423 */ /* 0x000fc80000002003 */
[----:B------:R-:W-:-:S04]  /*27a0*/  FFMA.RM R3, R3, R4, 12582913 ;  /* 0x4b40000103037423 */ /* 0x000fc80000004004 */
[C---:B0-----:R-:W-:Y:S01]  /*27b0*/  FADD R7, R3.reuse, -12583039 ;  /* 0xcb40007f03077421 */ /* 0x041fe20000000000 */
[----:B------:R-:W-:-:S03]  /*27c0*/  SHF.L.U32 R3, R3, 0x17, RZ ;  /* 0x0000001703037819 */ /* 0x000fc600000006ff */
[----:B------:R-:W-:-:S04]  /*27d0*/  FFMA R7, R0, 1.4426950216293334961, -R7 ;  /* 0x3fb8aa3b00077823 */ /* 0x000fc80000000807 */
[----:B------:R-:W-:-:S04]  /*27e0*/  FFMA R7, R0, 1.925963033500011079e-08, R7 ;  /* 0x32a5706000077823 */ /* 0x000fc80000000007 */
[----:B------:R-:W0:Y:S02]  /*27f0*/  MUFU.EX2 R0, R7 ;  /* 0x0000000700007308 */ /* 0x000e240000000800 */
[----:B0-----:R-:W-:-:S04]  /*2800*/  FMUL R0, R3, R0 ;  /* 0x0000000003007220 */ /* 0x001fc80000400000 */
[----:B------:R-:W-:-:S07]  /*2810*/  FFMA R21, R12, R0, R21 ;  /* 0x000000000c157223 */ /* 0x000fce0000000015 */
.L_x_200:
[----:B------:R-:W-:-:S04]  /*2820*/  FADD R0, RZ, R5 ;  /* 0x00000005ff007221 */ /* 0x000fc80000000000 */
[----:B------:R-:W-:-:S07]  /*2830*/  FADD R3, R21, R0 ;  /* 0x0000000015037221 */ /* 0x000fce0000000000 */
.L_x_193:
[----:B------:R-:W0:Y:S01]  /*2840*/  MUFU.RCP R0, R3 ;  /* 0x0000000300007308 */ /* 0x000e220000001000 */
[----:B------:R-:W-:Y:S07]  /*2850*/  BSSY.RECONVERGENT B0, `(.L_x_202) ;  /* 0x000000c000007945 */ /* 0x000fee0003800200 */
[----:B------:R-:W1:Y:S01]  /*2860*/  FCHK P0, R5, R3 ;  /* 0x0000000305007302 */ /* 0x000e620000000000 */
[----:B0-----:R-:W-:-:S04]  /*2870*/  FFMA R7, R0, -R3, 1 ;  /* 0x3f80000000077423 */ /* 0x001fc80000000803 */
[----:B------:R-:W-:-:S04]  /*2880*/  FFMA R0, R0, R7, R0 ;  /* 0x0000000700007223 */ /* 0x000fc80000000000 */
[----:B------:R-:W-:-:S04]  /*2890*/  FFMA R4, R0, R5, RZ ;  /* 0x0000000500047223 */ /* 0x000fc800000000ff */
[----:B------:R-:W-:-:S04]  /*28a0*/  FFMA R7, R4, -R3, R5 ;  /* 0x8000000304077223 */ /* 0x000fc80000000005 */
[----:B------:R-:W-:Y:S01]  /*28b0*/  FFMA R9, R0, R7, R4 ;  /* 0x0000000700097223 */ /* 0x000fe20000000004 */
[----:B-1----:R-:W-:Y:S06]  /*28c0*/  @!P0 BRA `(.L_x_203) ;  /* 0x0000000000108947 */ /* 0x002fec0003800000 */
[----:B------:R-:W-:Y:S02]  /*28d0*/  MOV R0, R5 ;  /* 0x0000000500007202 */ /* 0x000fe40000000f00 */
[----:B------:R-:W-:-:S07]  /*28e0*/  MOV R6, 0x2900 ;  /* 0x0000290000067802 */ /* 0x000fce0000000f00 */
[----:B------:R-:W-:Y:S05]  /*28f0*/  CALL.REL.NOINC `($__internal_6_$__cuda_sm3x_div_rn_noftz_f32_slowpath) ;  /* 0x0000000000607944 */ /* 0x000fea0003c00000 */
[----:B------:R-:W-:-:S07]  /*2900*/  MOV R9, R0 ;  /* 0x0000000000097202 */ /* 0x000fce0000000f00 */
.L_x_203:
[----:B------:R-:W-:Y:S05]  /*2910*/  BSYNC.RECONVERGENT B0 ;  /* 0x0000000000007941 */ /* 0x000fea0003800200 */
.L_x_202:
[----:B------:R-:W0:Y:S01]  /*2920*/  LDC.64 R4, c[0x0][0x3a0] ;  /* 0x0000e800ff047b82 */ /* 0x000e220000000a00 */
[----:B------:R-:W1:Y:S01]  /*2930*/  MUFU.RCP R0, R3 ;  /* 0x0000000300007308 */ /* 0x000e620000001000 */
[----:B------:R-:W-:Y:S06]  /*2940*/  BSSY.RECONVERGENT B0, `(.L_x_204) ;  /* 0x0000010000007945 */ /* 0x000fec0003800200 */
[----:B------:R-:W2:Y:S01]  /*2950*/  LDC.64 R12, c[0x0][0x3a8] ;  /* 0x0000ea00ff0c7b82 */ /* 0x000ea20000000a00 */
[----:B------:R-:W3:Y:S01]  /*2960*/  FCHK P0, R21, R3 ;  /* 0x0000000315007302 */ /* 0x000ee20000000000 */
[----:B-1----:R-:W-:-:S04]  /*2970*/  FFMA R7, R0, -R3, 1 ;  /* 0x3f80000000077423 */ /* 0x002fc80000000803 */
[----:B------:R-:W-:Y:S01]  /*2980*/  FFMA R0, R0, R7, R0 ;  /* 0x0000000700007223 */ /* 0x000fe20000000000 */
[----:B0-----:R-:W-:-:S04]  /*2990*/  IMAD.WIDE R4, R2, 0x4, R4 ;  /* 0x0000000402047825 */ /* 0x001fc800078e0204 */
[----:B------:R-:W-:Y:S01]  /*29a0*/  FFMA R2, R0, R21, RZ ;  /* 0x0000001500027223 */ /* 0x000fe200000000ff */
[----:B------:R0:W-:Y:S03]  /*29b0*/  STG.E desc[UR8][R4.64], R9 ;  /* 0x0000000904007986 */ /* 0x0001e6000c101908 */
[----:B------:R-:W-:-:S04]  /*29c0*/  FFMA R7, R2, -R3, R21 ;  /* 0x8000000302077223 */ /* 0x000fc80000000015 */
[----:B------:R-:W-:Y:S01]  /*29d0*/  FFMA R11, R0, R7, R2 ;  /* 0x00000007000b7223 */ /* 0x000fe20000000002 */
[----:B--2---:R-:W-:Y:S01]  /*29e0*/  IMAD R7, R13, R12, RZ ;  /* 0x0000000c0d077224 */ /* 0x004fe200078e02ff */
[----:B---3--:R-:W-:Y:S06]  /*29f0*/  @!P0 BRA `(.L_x_205) ;  /* 0x0000000000108947 */ /* 0x008fec0003800000 */
[----:B------:R-:W-:Y:S02]  /*2a00*/  MOV R0, R21 ;  /* 0x0000001500007202 */ /* 0x000fe40000000f00 */
[----:B------:R-:W-:-:S07]  /*2a10*/  MOV R6, 0x2a30 ;  /* 0x00002a3000067802 */ /* 0x000fce0000000f00 */
[----:B0-----:R-:W-:Y:S05]  /*2a20*/  CALL.REL.NOINC `($__internal_6_$__cuda_sm3x_div_rn_noftz_f32_slowpath) ;  /* 0x0000000000147944 */ /* 0x001fea0003c00000 */
[----:B------:R-:W-:-:S07]  /*2a30*/  MOV R11, R0 ;  /* 0x00000000000b7202 */ /* 0x000fce0000000f00 */
.L_x_205:
[----:B------:R-:W-:Y:S05]  /*2a40*/  BSYNC.RECONVERGENT B0 ;  /* 0x0000000000007941 */ /* 0x000fea0003800200 */
.L_x_204:
[----:B0-----:R-:W-:-:S05]  /*2a50*/  IMAD.WIDE R4, R7, 0x4, R4 ;  /* 0x0000000407047825 */ /* 0x001fca00078e0204 */
[----:B------:R-:W-:Y:S01]  /*2a60*/  STG.E desc[UR8][R4.64], R11 ;  /* 0x0000000b04007986 */ /* 0x000fe2000c101908 */
[----:B------:R-:W-:Y:S05]  /*2a70*/  EXIT ;  /* 0x000000000000794d */ /* 0x000fea0003800000 */
        .weak           $__internal_6_$__cuda_sm3x_div_rn_noftz_f32_slowpath
        .type           $__internal_6_$__cuda_sm3x_div_rn_noftz_f32_slowpath,@function
        .size           $__internal_6_$__cuda_sm3x_div_rn_noftz_f32_slowpath,(.L_x_304 - $__internal_6_$__cuda_sm3x_div_rn_noftz_f32_slowpath)
$__internal_6_$__cuda_sm3x_div_rn_noftz_f32_slowpath:
[----:B------:R-:W-:Y:S01]  /*2a80*/  SHF.R.U32.HI R9, RZ, 0x17, R3 ;  /* 0x00000017ff097819 */ /* 0x000fe20000011603 */
[----:B------:R-:W-:Y:S01]  /*2a90*/  BSSY.RECONVERGENT B1, `(.L_x_206) ;  /* 0x0000063000017945 */ /* 0x000fe20003800200 */
[----:B------:R-:W-:Y:S02]  /*2aa0*/  SHF.R.U32.HI R8, RZ, 0x17, R0 ;  /* 0x00000017ff087819 */ /* 0x000fe40000011600 */
[----:B------:R-:W-:Y:S02]  /*2ab0*/  LOP3.LUT R9, R9, 0xff, RZ, 0xc0, !PT ;  /* 0x000000ff09097812 */ /* 0x000fe400078ec0ff */
[----:B------:R-:W-:Y:S02]  /*2ac0*/  LOP3.LUT R14, R8, 0xff, RZ, 0xc0, !PT ;  /* 0x000000ff080e7812 */ /* 0x000fe400078ec0ff */
[----:B------:R-:W-:Y:S02]  /*2ad0*/  IADD3 R12, PT, PT, R9, -0x1, RZ ;  /* 0xffffffff090c7810 */ /* 0x000fe40007ffe0ff */
[----:B------:R-:W-:-:S02]  /*2ae0*/  IADD3 R10, PT, PT, R14, -0x1, RZ ;  /* 0xffffffff0e0a7810 */ /* 0x000fc40007ffe0ff */
[----:B------:R-:W-:Y:S02]  /*2af0*/  ISETP.GT.U32.AND P0, PT, R12, 0xfd, PT ;  /* 0x000000fd0c00780c */ /* 0x000fe40003f04070 */
[----:B------:R-:W-:Y:S02]  /*2b00*/  MOV R11, R3 ;  /* 0x00000003000b7202 */ /* 0x000fe40000000f00 */
[----:B------:R-:W-:-:S13]  /*2b10*/  ISETP.GT.U32.OR P0, PT, R10, 0xfd, P0 ;  /* 0x000000fd0a00780c */ /* 0x000fda0000704470 */
[----:B------:R-:W-:Y:S01]  /*2b20*/  @!P0 MOV R8, RZ ;  /* 0x000000ff00088202 */ /* 0x000fe20000000f00 */
        /* <DEDUP_REMOVED lines=20> */
[----:B------:R-:W-:Y:S01]  /*2c70*/  @!P0 FFMA R0, R0, 1.84467440737095516160e+19, RZ ;  /* 0x5f80000000008823 */ /* 0x000fe200000000ff */
[----:B------:R-:W-:Y:S01]  /*2c80*/  @!P0 MOV R8, 0xffffffc0 ;  /* 0xffffffc000088802 */ /* 0x000fe20000000f00 */
[----:B------:R-:W-:-:S03]  /*2c90*/  @!P1 FFMA R11, R3, 1.84467440737095516160e+19, RZ ;  /* 0x5f800000030b9823 */ /* 0x000fc600000000ff */
[----:B------:R-:W-:-:S07]  /*2ca0*/  @!P1 IADD3 R8, PT, PT, R8, 0x40, RZ ;  /* 0x0000004008089810 */ /* 0x000fce0007ffe0ff */
.L_x_207:
[----:B------:R-:W-:Y:S01]  /*2cb0*/  LEA R10, R9, 0xc0800000, 0x17 ;  /* 0xc0800000090a7811 */ /* 0x000fe200078eb8ff */
[----:B------:R-:W-:Y:S03]  /*2cc0*/  BSSY.RECONVERGENT B2, `(.L_x_212) ;  /* 0x0000036000027945 */ /* 0x000fe60003800200 */
[----:B------:R-:W-:Y:S02]  /*2cd0*/  IADD3 R11, PT, PT, -R10, R11, RZ ;  /* 0x0000000b0a0b7210 */ /* 0x000fe40007ffe1ff */
[----:B------:R-:W-:Y:S02]  /*2ce0*/  IADD3 R10, PT, PT, R14, -0x7f, RZ ;  /* 0xffffff810e0a7810 */ /* 0x000fe40007ffe0ff */
[----:B------:R0:W1:Y:S01]  /*2cf0*/  MUFU.RCP R12, R11 ;  /* 0x0000000b000c7308 */ /* 0x0000620000001000 */
[----:B------:R-:W-:Y:S02]  /*2d00*/  FADD.FTZ R13, -R11, -RZ ;  /* 0x800000ff0b0d7221 */ /* 0x000fe40000010100 */
[C---:B------:R-:W-:Y:S01]  /*2d10*/  IMAD R0, R10.reuse, -0x800000, R0 ;  /* 0xff8000000a007824 */ /* 0x040fe200078e0200 */
[----:B0-----:R-:W-:-:S04]  /*2d20*/  IADD3 R11, PT, PT, R10, 0x7f, -R9 ;  /* 0x0000007f0a0b7810 */ /* 0x001fc80007ffe809 */
[----:B------:R-:W-:Y:S01]  /*2d30*/  IADD3 R11, PT, PT, R11, R8, RZ ;  /* 0x000000080b0b7210 */ /* 0x000fe20007ffe0ff */
[----:B-1----:R-:W-:-:S04]  /*2d40*/  FFMA R15, R12, R13, 1 ;  /* 0x3f8000000c0f7423 */ /* 0x002fc8000000000d */
[----:B------:R-:W-:-:S04]  /*2d50*/  FFMA R17, R12, R15, R12 ;  /* 0x0000000f0c117223 */ /* 0x000fc8000000000c */
[----:B------:R-:W-:-:S04]  /*2d60*/  FFMA R12, R0, R17, RZ ;  /* 0x00000011000c7223 */ /* 0x000fc800000000ff */
[----:B------:R-:W-:-:S04]  /*2d70*/  FFMA R15, R13, R12, R0 ;  /* 0x0000000c0d0f7223 */ /* 0x000fc80000000000 */
[----:B------:R-:W-:-:S04]  /*2d80*/  FFMA R12, R17, R15, R12 ;  /* 0x0000000f110c7223 */ /* 0x000fc8000000000c */
[----:B------:R-:W-:-:S04]  /*2d90*/  FFMA R13, R13, R12, R0 ;  /* 0x0000000c0d0d7223 */ /* 0x000fc80000000000 */
[----:B------:R-:W-:-:S05]  /*2da0*/  FFMA R0, R17, R13, R12 ;  /* 0x0000000d11007223 */ /* 0x000fca000000000c */
[----:B------:R-:W-:-:S04]  /*2db0*/  SHF.R.U32.HI R9, RZ, 0x17, R0 ;  /* 0x00000017ff097819 */ /* 0x000fc80000011600 */
[----:B------:R-:W-:-:S04]  /*2dc0*/  LOP3.LUT R9, R9, 0xff, RZ, 0xc0, !PT ;  /* 0x000000ff09097812 */ /* 0x000fc800078ec0ff */
[----:B------:R-:W-:-:S04]  /*2dd0*/  IADD3 R14, PT, PT, R9, R11, RZ ;  /* 0x0000000b090e7210 */ /* 0x000fc80007ffe0ff */
[----:B------:R-:W-:-:S04]  /*2de0*/  IADD3 R8, PT, PT, R14, -0x1, RZ ;  /* 0xffffffff0e087810 */ /* 0x000fc80007ffe0ff */
        /* <DEDUP_REMOVED lines=10> */
[C---:B------:R-:W-:Y:S01]  /*2e90*/  IADD3 R11, PT, PT, R14.reuse, 0x20, RZ ;  /* 0x000000200e0b7810 */ /* 0x040fe20007ffe0ff */
[CCC-:B------:R-:W-:Y:S01]  /*2ea0*/  FFMA.RM R9, R17.reuse, R13.reuse, R12.reuse ;  /* 0x0000000d11097223 */ /* 0x1c0fe2000000400c */
[----:B------:R-:W-:Y:S02]  /*2eb0*/  ISETP.NE.AND P2, PT, R14, RZ, PT ;  /* 0x000000ff0e00720c */ /* 0x000fe40003f45270 */
[----:B------:R-:W-:Y:S01]  /*2ec0*/  LOP3.LUT R10, R8, 0x7fffff, RZ, 0xc0, !PT ;  /* 0x007fffff080a7812 */ /* 0x000fe200078ec0ff */
[----:B------:R-:W-:Y:S01]  /*2ed0*/  FFMA.RP R8, R17, R13, R12 ;  /* 0x0000000d11087223 */ /* 0x000fe2000000800c */
[----:B------:R-:W-:Y:S02]  /*2ee0*/  ISETP.NE.AND P1, PT, R14, RZ, PT ;  /* 0x000000ff0e00720c */ /* 0x000fe40003f25270 */
[----:B------:R-:W-:Y:S02]  /*2ef0*/  LOP3.LUT R10, R10, 0x800000, RZ, 0xfc, !PT ;  /* 0x008000000a0a7812 */ /* 0x000fe400078efcff */
[----:B------:R-:W-:-:S02]  /*2f00*/  IADD3 R12, PT, PT, -R14, RZ, RZ ;  /* 0x000000ff0e0c7210 */ /* 0x000fc40007ffe1ff */
[----:B------:R-:W-:Y:S02]  /*2f10*/  SHF.L.U32 R11, R10, R11, RZ ;  /* 0x0000000b0a0b7219 */ /* 0x000fe400000006ff */
[----:B------:R-:W-:Y:S02]  /*2f20*/  FSETP.NEU.FTZ.AND P0, PT, R8, R9, PT ;  /* 0x000000090800720b */ /* 0x000fe40003f1d000 */
        /* <DEDUP_REMOVED lines=11> */
.L_x_214:
[----:B------:R-:W-:-:S04]  /*2fe0*/  LOP3.LUT R0, R0, 0x80000000, RZ, 0xc0, !PT ;  /* 0x8000000000007812 */ /* 0x000fc800078ec0ff */
[----:B------:R-:W-:Y:S01]  /*2ff0*/  LOP3.LUT R0, R0, 0x7f800000, RZ, 0xfc, !PT ;  /* 0x7f80000000007812 */ /* 0x000fe200078efcff */
[----:B------:R-:W-:Y:S06]  /*3000*/  BRA `(.L_x_215) ;  /* 0x0000000000047947 */ /* 0x000fec0003800000 */
.L_x_213:
[----:B------:R-:W-:-:S07]  /*3010*/  LEA R0, R11, R0, 0x17 ;  /* 0x000000000b007211 */ /* 0x000fce00078eb8ff */
.L_x_215:
[----:B------:R-:W-:Y:S05]  /*3020*/  BSYNC.RECONVERGENT B2 ;  /* 0x0000000000027941 */ /* 0x000fea0003800200 */
.L_x_212:
[----:B------:R-:W-:Y:S05]  /*3030*/  BRA `(.L_x_216) ;  /* 0x0000000000207947 */ /* 0x000fea0003800000 */
.L_x_211:
[----:B------:R-:W-:-:S04]  /*3040*/  LOP3.LUT R0, R11, 0x80000000, R0, 0x48, !PT ;  /* 0x800000000b007812 */ /* 0x000fc800078e4800 */
[----:B------:R-:W-:Y:S01]  /*3050*/  LOP3.LUT R0, R0, 0x7f800000, RZ, 0xfc, !PT ;  /* 0x7f80000000007812 */ /* 0x000fe200078efcff */
[----:B------:R-:W-:Y:S06]  /*3060*/  BRA `(.L_x_216) ;  /* 0x0000000000147947 */ /* 0x000fec0003800000 */
.L_x_210:
[----:B------:R-:W-:Y:S01]  /*3070*/  LOP3.LUT R0, R11, 0x80000000, R0, 0x48, !PT ;  /* 0x800000000b007812 */ /* 0x000fe200078e4800 */
[----:B------:R-:W-:Y:S06]  /*3080*/  BRA `(.L_x_216) ;  /* 0x00000000000c7947 */ /* 0x000fec0003800000 */
.L_x_209:
[----:B------:R-:W0:Y:S01]  /*3090*/  MUFU.RSQ R0, -QNAN ;  /* 0xffc0000000007908 */ /* 0x000e220000001400 */
[----:B------:R-:W-:Y:S05]  /*30a0*/  BRA `(.L_x_216) ;  /* 0x0000000000047947 */ /* 0x000fea0003800000 */
.L_x_208:
[----:B------:R-:W-:-:S07]  /*30b0*/  FADD.FTZ R0, R0, R3 ;  /* 0x0000000300007221 */ /* 0x000fce0000010000 */
.L_x_216:
[----:B------:R-:W-:Y:S05]  /*30c0*/  BSYNC.RECONVERGENT B1 ;  /* 0x0000000000017941 */ /* 0x000fea0003800200 */
.L_x_206:
[----:B------:R-:W-:Y:S01]  /*30d0*/  HFMA2 R9, -RZ, RZ, 0, 0 ;  /* 0x00000000ff097431 */ /* 0x000fe200000001ff */
[----:B------:R-:W-:-:S04]  /*30e0*/  MOV R8, R6 ;  /* 0x0000000600087202 */ /* 0x000fc80000000f00 */
[----:B0-----:R-:W-:Y:S05]  /*30f0*/  RET.REL.NODEC R8 `(_Z17GMMDataTermKernelPK6uchar4iPKfiPfii) ;  /* 0xffffffcc08c07950 */ /* 0x001fea0003c3ffff */
.L_x_217:
        /* <DEDUP_REMOVED lines=16> */
.L_x_304:


//--------------------- .text._Z13GMMcommonTermiPfi --------------------------
	.section	.text._Z13GMMcommonTermiPfi,"ax",@progbits
	.align	128
        .global         _Z13GMMcommonTermiPfi
        .type           _Z13GMMcommonTermiPfi,@function
        .size           _Z13GMMcommonTermiPfi,(.L_x_306 - _Z13GMMcommonTermiPfi)
        .other          _Z13GMMcommonTermiPfi,@"STO_CUDA_ENTRY STV_DEFAULT"
_Z13GMMcommonTermiPfi:
.text._Z13GMMcommonTermiPfi:
[----:B------:R-:W-:Y:S01]  /*0000*/  LDC R1, c[0x0][0x37c] ;  /* 0x0000df00ff017b82 */ /* 0x000fe20000000800 */
[----:B------:R-:W0:Y:S01]  /*0010*/  S2R R7, SR_TID.X ;  /* 0x0000000000077919 */ /* 0x000e220000002100 */
[----:B------:R-:W1:Y:S06]  /*0020*/  LDCU UR4, c[0x0][0x380] ;  /* 0x00007000ff0477ac */ /* 0x000e6c0008000800 */
[----:B------:R-:W2:Y:S01]  /*0030*/  LDC.64 R4, c[0x0][0x388] ;  /* 0x0000e200ff047b82 */ /* 0x000ea20000000a00 */
[----:B------:R-:W3:Y:S01]  /*0040*/  S2R R9, SR_TID.Y ;  /* 0x0000000000097919 */ /* 0x000ee20000002200 */
[----:B------:R-:W4:Y:S01]  /*0050*/  LDCU UR5, c[0x0][0x390] ;  /* 0x00007200ff0577ac */ /* 0x000f220008000800 */
[----:B------:R-:W5:Y:S01]  /*0060*/  LDCU.64 UR6, c[0x0][0x358] ;  /* 0x00006b00ff0677ac */ /* 0x000f620008000a00 */
[C---:B0-----:R-:W-:Y:S01]  /*0070*/  IMAD.SHL.U32 R0, R7.reuse, 0x2, RZ ;  /* 0x0000000207007824 */ /* 0x041fe200078e00ff */
[----:B-1----:R-:W-:-:S04]  /*0080*/  ISETP.GE.U32.AND P0, PT, R7, UR4, PT ;  /* 0x0000000407007c0c */ /* 0x002fc8000bf06070 */
[----:B---3--:R-:W-:-:S05]  /*0090*/  LOP3.LUT R0, R0, R9, RZ, 0xfc, !PT ;  /* 0x0000000900007212 */ /* 0x008fca00078efcff */
[----:B----4-:R-:W-:-:S04]  /*00a0*/  IMAD R3, R0, UR5, RZ ;  /* 0x0000000500037c24 */ /* 0x010fc8000f8e02ff */
[----:B--2---:R-:W-:-:S04]  /*00b0*/  IMAD.WIDE R4, R3, 0x4, R4 ;  /* 0x0000000403047825 */ /* 0x004fc800078e0204 */
[----:B------:R-:W-:-:S06]  /*00c0*/  IMAD.MOV.U32 R3, RZ, RZ, RZ ;  /* 0x000000ffff037224 */ /* 0x000fcc00078e00ff */
[----:B-----5:R-:W2:Y:S01]  /*00d0*/  @!P0 LDG.E R3, desc[UR6][R4.64] ;  /* 0x0000000604038981 */ /* 0x020ea2000c1e1900 */
[----:B------:R-:W0:Y:S01]  /*00e0*/  S2UR UR5, SR_CgaCtaId ;  /* 0x00000000000579c3 */ /* 0x000e220000008800 */
[----:B------:R-:W-:Y:S01]  /*00f0*/  UMOV UR4, 0x400 ;  /* 0x0000040000047882 */ /* 0x000fe20000000000 */
[----:B------:R-:W-:-:S04]  /*0100*/  IMAD.SHL.U32 R7, R7, 0x4, RZ ;  /* 0x0000000407077824 */ /* 0x000fc800078e00ff */
[C---:B------:R-:W-:Y:S01]  /*0110*/  VIADD R8, R7.reuse, 0x20 ;  /* 0x0000002007087836 */ /* 0x040fe20000000000 */
[----:B------:R-:W-:-:S04]  /*0120*/  LOP3.LUT R2, R7, 0x7c, RZ, 0xc0, !PT ;  /* 0x0000007c07027812 */ /* 0x000fc800078ec0ff */
[----:B------:R-:W-:Y:S01]  /*0130*/  LOP3.LUT R13, R8, 0x7c, RZ, 0xc0, !PT ;  /* 0x0000007c080d7812 */ /* 0x000fe200078ec0ff */
[----:B------:R-:W-:-:S05]  /*0140*/  VIADD R8, R7, 0x10 ;  /* 0x0000001007087836 */ /* 0x000fca0000000000 */
[----:B------:R-:W-:Y:S01]  /*0150*/  LOP3.LUT R17, R8, 0x7c, RZ, 0xc0, !PT ;  /* 0x0000007c08117812 */ /* 0x000fe200078ec0ff */
[----:B------:R-:W-:-:S05]  /*0160*/  VIADD R8, R7, 0x8 ;  /* 0x0000000807087836 */ /* 0x000fca0000000000 */
[----:B------:R-:W-:Y:S01]  /*0170*/  LOP3.LUT R19, R8, 0x7c, RZ, 0xc0, !PT ;  /* 0x0000007c08137812 */ /* 0x000fe200078ec0ff */
[----:B0-----:R-:W-:-:S06]  /*0180*/  ULEA UR4, UR5, UR4, 0x18 ;  /* 0x0000000405047291 */ /* 0x001fcc000f8ec0ff */
[----:B------:R-:W-:Y:S02]  /*0190*/  LEA R0, R9, UR4, 0x7 ;  /* 0x0000000409007c11 */ /* 0x000fe4000f8e38ff */
[----:B------:R-:W-:Y:S02]  /*01a0*/  LOP3.LUT R9, R2, 0x40, RZ, 0x3c, !PT ;  /* 0x0000004002097812 */ /* 0x000fe400078e3cff */
[C---:B------:R-:W-:Y:S01]  /*01b0*/  IADD3 R17, PT, PT, R0.reuse, R17, RZ ;  /* 0x0000001100117210 */ /* 0x040fe20007ffe0ff */
[C---:B------:R-:W-:Y:S01]  /*01c0*/  IMAD.IADD R2, R0.reuse, 0x1, R7 ;  /* 0x0000000100027824 */ /* 0x040fe200078e0207 */
[C---:B------:R-:W-:Y:S01]  /*01d0*/  IADD3 R9, PT, PT, R0.reuse, R9, RZ ;  /* 0x0000000900097210 */ /* 0x040fe20007ffe0ff */
[C---:B------:R-:W-:Y:S02]  /*01e0*/  IMAD.IADD R13, R0.reuse, 0x1, R13 ;  /* 0x00000001000d7824 */ /* 0x040fe400078e020d */
[----:B------:R-:W-:Y:S01]  /*01f0*/  IMAD.IADD R19, R0, 0x1, R19 ;  /* 0x0000000100137824 */ /* 0x000fe200078e0213 */
[----:B--2---:R-:W-:Y:S04]  /*0200*/  STS [R2], R3 ;  /* 0x0000000302007388 */ /* 0x004fe80000000800 */
        /* <DEDUP_REMOVED lines=12> */
[----:B------:R-:W-:Y:S05]  /*02d0*/  @P0 EXIT ;  /* 0x000000000000094d */ /* 0x000fea0003800000 */
[----:B0-----:R-:W2:Y:S01]  /*02e0*/  LDG.E R2, desc[UR6][R4.64+0x28] ;  /* 0x0000280604027981 */ /* 0x001ea2000c1e1900 */
[----:B------:R-:W-:Y:S01]  /*02f0*/  VIADD R7, R7, 0x4 ;  /* 0x0000000407077836 */ /* 0x000fe20000000000 */
[----:B------:R-:W-:Y:S04]  /*0300*/  BSSY.RECONVERGENT B0, `(.L_x_218) ;  /* 0x0000011000007945 */ /* 0x000fe80003800200 */
[----:B------:R-:W-:-:S04]  /*0310*/  LOP3.LUT R7, R7, 0x7c, RZ, 0xc0, !PT ;  /* 0x0000007c07077812 */ /* 0x000fc800078ec0ff */
[----:B------:R-:W-:-:S05]  /*0320*/  IADD3 R7, PT, PT, R0, R7, RZ ;  /* 0x0000000700077210 */ /* 0x000fca0007ffe0ff */
[----:B------:R-:W0:Y:S02]  /*0330*/  LDS R0, [R7] ;  /* 0x0000000007007984 */ /* 0x000e240000000800 */
[----:B0-----:R-:W-:Y:S01]  /*0340*/  FADD R11, R11, R0 ;  /* 0x000000000b0b7221 */ /* 0x001fe20000000000 */
[----:B--2---:R-:W-:Y:S01]  /*0350*/  VIADD R6, R2, 0xf3000000 ;  /* 0xf300000002067836 */ /* 0x004fe20000000000 */
[----:B------:R0:W1:Y:S04]  /*0360*/  MUFU.RSQ R9, R2 ;  /* 0x0000000200097308 */ /* 0x0000680000001400 */
[----:B------:R-:W-:-:S13]  /*0370*/  ISETP.GT.U32.AND P0, PT, R6, 0x727fffff, PT ;  /* 0x727fffff0600780c */ /* 0x000fda0003f04070 */
[----:B01----:R-:W-:Y:S05]  /*0380*/  @!P0 BRA `(.L_x_219) ;  /* 0x0000000000108947 */ /* 0x003fea0003800000 */
[----:B------:R-:W-:-:S07]  /*0390*/  MOV R10, 0x3b0 ;  /* 0x000003b0000a7802 */ /* 0x000fce0000000f00 */
[----:B------:R-:W-:Y:S05]  /*03a0*/  CALL.REL.NOINC `($__internal_7_$__cuda_sm20_sqrt_rn_f32_slowpath) ;  /* 0x00000000005c7944 */ /* 0x000fea0003c00000 */
[----:B------:R-:W-:Y:S01]  /*03b0*/  IMAD.MOV.U32 R0, RZ, RZ, R2 ;  /* 0x000000ffff007224 */ /* 0x000fe200078e0002 */
[----:B------:R-:W-:Y:S06]  /*03c0*/  BRA `(.L_x_220) ;  /* 0x0000000000107947 */ /* 0x000fec0003800000 */
.L_x_219:
[----:B------:R-:W-:Y:S01]  /*03d0*/  FMUL.FTZ R7, R2, R9 ;  /* 0x0000000902077220 */ /* 0x000fe20000410000 */
[----:B------:R-:W-:-:S03]  /*03e0*/  FMUL.FTZ R9, R9, 0.5 ;  /* 0x3f00000009097820 */ /* 0x000fc60000410000 */
[----:B------:R-:W-:-:S04]  /*03f0*/  FFMA R0, -R7, R7, R2 ;  /* 0x0000000707007223 */ /* 0x000fc80000000102 */
[----:B------:R-:W-:-:S07]  /*0400*/  FFMA R0, R0, R9, R7 ;  /* 0x0000000900007223 */ /* 0x000fce0000000007 */
.L_x_220:
[----:B------:R-:W-:Y:S05]  /*0410*/  BSYNC.RECONVERGENT B0 ;  /* 0x0000000000007941 */ /* 0x000fea0003800200 */
.L_x_218:
[----:B------:R-:W-:Y:S01]  /*0420*/  FMUL R8, R11, R0 ;  /* 0x000000000b087220 */ /* 0x000fe20000400000 */
[----:B------:R-:W-:Y:S03]  /*0430*/  BSSY.RECONVERGENT B0, `(.L_x_221) ;  /* 0x000000c000007945 */ /* 0x000fe60003800200 */
        /* <DEDUP_REMOVED lines=8> */
[----:B------:R-:W-:-:S07]  /*04c0*/  MOV R2, 0x4e0 ;  /* 0x000004e000027802 */ /* 0x000fce0000000f00 */
[----:B------:R-:W-:Y:S05]  /*04d0*/  CALL.REL.NOINC `($__internal_8_$__cuda_sm3x_div_rn_noftz_f32_slowpath) ;  /* 0x0000000000687944 */ /* 0x000fea0003c00000 */
[----:B------:R-:W-:-:S07]  /*04e0*/  IMAD.MOV.U32 R7, RZ, RZ, R0 ;  /* 0x000000ffff077224 */ /* 0x000fce00078e0000 */
.L_x_222:
[----:B------:R-:W-:Y:S05]  /*04f0*/  BSYNC.RECONVERGENT B0 ;  /* 0x0000000000007941 */ /* 0x000fea0003800200 */
.L_x_221:
[----:B------:R-:W-:Y:S01]  /*0500*/  STG.E desc[UR6][R4.64+0x28], R7 ;  /* 0x0000280704007986 */ /* 0x000fe2000c101906 */
[----:B------:R-:W-:Y:S05]  /*0510*/  EXIT ;  /* 0x000000000000794d */ /* 0x000fea0003800000 */
        .weak           $__internal_7_$__cuda_sm20_sqrt_rn_f32_slowpath
        .type           $__internal_7_$__cuda_sm20_sqrt_rn_f32_slowpath,@function
        .size           $__internal_7_$__cuda_sm20_sqrt_rn_f32_slowpath,($__internal_8_$__cuda_sm3x_div_rn_noftz_f32_slowpath - $__internal_7_$__cuda_sm20_sqrt_rn_f32_slowpath)
$__internal_7_$__cuda_sm20_sqrt_rn_f32_slowpath:
[----:B------:R-:W-:-:S13]  /*0520*/  LOP3.LUT P0, RZ, R2, 0x7fffffff, RZ, 0xc0, !PT ;  /* 0x7fffffff02ff7812 */ /* 0x000fda000780c0ff */
[----:B------:R-:W-:Y:S05]  /*0530*/  @!P0 BRA `(.L_x_223) ;  /* 0x0000000000448947 */ /* 0x000fea0003800000 */
[----:B------:R-:W-:Y:S02]  /*0540*/  FSETP.GEU.FTZ.AND P0, PT, R2, RZ, PT ;  /* 0x000000ff0200720b */ /* 0x000fe40003f1e000 */
[----:B------:R-:W-:-:S11]  /*0550*/  MOV R0, R2 ;  /* 0x0000000200007202 */ /* 0x000fd60000000f00 */
        /* <DEDUP_REMOVED lines=9> */
[----:B------:R-:W-:-:S03]  /*05f0*/  @P0 FMUL.FTZ R7, R7, 0.5 ;  /* 0x3f00000007070820 */ /* 0x000fc60000410000 */
[----:B------:R-:W-:-:S04]  /*0600*/  @P0 FADD.FTZ R2, -R9, -RZ ;  /* 0x800000ff09020221 */ /* 0x000fc80000010100 */
[----:B------:R-:W-:Y:S01]  /*0610*/  @P0 FFMA R8, R9, R2, R6 ;  /* 0x0000000209080223 */ /* 0x000fe20000000006 */
[----:B------:R-:W-:-:S03]  /*0620*/  @!P0 IMAD.MOV.U32 R2, RZ, RZ, R0 ;  /* 0x000000ffff028224 */ /* 0x000fc600078e0000 */
[----:B------:R-:W-:-:S04]  /*0630*/  @P0 FFMA R7, R8, R7, R9 ;  /* 0x0000000708070223 */ /* 0x000fc80000000009 */
[----:B------:R-:W-:-:S07]  /*0640*/  @P0 FMUL.FTZ R2, R7, 2.3283064365386962891e-10 ;  /* 0x2f80000007020820 */ /* 0x000fce0000410000 */
.L_x_223:
[----:B------:R-:W-:Y:S02]  /*0650*/  HFMA2 R7, -RZ, RZ, 0, 0 ;  /* 0x00000000ff077431 */ /* 0x000fe400000001ff */
[----:B------:R-:W-:-:S04]  /*0660*/  IMAD.MOV.U32 R6, RZ, RZ, R10 ;  /* 0x000000ffff067224 */ /* 0x000fc800078e000a */
[----:B------:R-:W-:Y:S05]  /*0670*/  RET.REL.NODEC R6 `(_Z13GMMcommonTermiPfi) ;  /* 0xfffffff806607950 */ /* 0x000fea0003c3ffff */
        .weak           $__internal_8_$__cuda_sm3x_div_rn_noftz_f32_slowpath
        .type           $__internal_8_$__cuda_sm3x_div_rn_noftz_f32_slowpath,@function
        .size           $__internal_8_$__cuda_sm3x_div_rn_noftz_f32_slowpath,(.L_x_306 - $__internal_8_$__cuda_sm3x_div_rn_noftz_f32_slowpath)
$__internal_8_$__cuda_sm3x_div_rn_noftz_f32_slowpath:
[--C-:B------:R-:W-:Y:S01]  /*0680*/  SHF.R.U32.HI R6, RZ, 0x17, R8.reuse ;  /* 0x00000017ff067819 */ /* 0x100fe20000011608 */
[----:B------:R-:W-:Y:S01]  /*0690*/  BSSY.RECONVERGENT B1, `(.L_x_224) ;  /* 0x0000064000017945 */ /* 0x000fe20003800200 */
[----:B------:R-:W-:Y:S02]  /*06a0*/  SHF.R.U32.HI R0, RZ, 0x17, R3 ;  /* 0x00000017ff007819 */ /* 0x000fe40000011603 */
[----:B------:R-:W-:Y:S01]  /*06b0*/  LOP3.LUT R15, R6, 0xff, RZ, 0xc0, !PT ;  /* 0x000000ff060f7812 */ /* 0x000fe200078ec0ff */
[----:B------:R-:W-:Y:S01]  /*06c0*/  IMAD.MOV.U32 R6, RZ, RZ, R8 ;  /* 0x000000ffff067224 */ /* 0x000fe200078e0008 */
[----:B------:R-:W-:-:S03]  /*06d0*/  LOP3.LUT R10, R0, 0xff, RZ, 0xc0, !PT ;  /* 0x000000ff000a7812 */ /* 0x000fc600078ec0ff */
[----:B------:R-:W-:Y:S02]  /*06e0*/  VIADD R11, R15, 0xffffffff ;  /* 0xffffffff0f0b7836 */ /* 0x000fe40000000000 */
[----:B------:R-:W-:-:S03]  /*06f0*/  VIADD R9, R10, 0xffffffff ;  /* 0xffffffff0a097836 */ /* 0x000fc60000000000 */
[----:B------:R-:W-:-:S04]  /*0700*/  ISETP.GT.U32.AND P0, PT, R11, 0xfd, PT ;  /* 0x000000fd0b00780c */ /* 0x000fc80003f04070 */
[----:B------:R-:W-:-:S13]  /*0710*/  ISETP.GT.U32.OR P0, PT, R9, 0xfd, P0 ;  /* 0x000000fd0900780c */ /* 0x000fda0000704470 */
[----:B------:R-:W-:Y:S01]  /*0720*/  @!P0 MOV R7, RZ ;  /* 0x000000ff00078202 */ /* 0x000fe20000000f00 */
[----:B------:R-:W-:Y:S06]  /*0730*/  @!P0 BRA `(.L_x_225) ;  /* 0x0000000000608947 */ /* 0x000fec0003800000 */
[----:B------:R-:W-:Y:S01]  /*0740*/  FSETP.GTU.FTZ.AND P0, PT, |R3|, +INF , PT ;  /* 0x7f8000000300780b */ /* 0x000fe20003f1c200 */
[----:B------:R-:W-:Y:S01]  /*0750*/  IMAD.MOV.U32 R0, RZ, RZ, R8 ;  /* 0x000000ffff007224 */ /* 0x000fe200078e0008 */
        /* <DEDUP_REMOVED lines=20> */
[----:B------:R-:W-:-:S03]  /*08a0*/  @!P1 FFMA R6, R0, 1.84467440737095516160e+19, RZ ;  /* 0x5f80000000069823 */ /* 0x000fc600000000ff */
[----:B------:R-:W-:-:S07]  /*08b0*/  @!P1 IADD3 R7, PT, PT, R7, 0x40, RZ ;  /* 0x0000004007079810 */ /* 0x000fce0007ffe0ff */
.L_x_225:
[----:B------:R-:W-:Y:S01]  /*08c0*/  LEA R9, R15, 0xc0800000, 0x17 ;  /* 0xc08000000f097811 */ /* 0x000fe200078eb8ff */
[----:B------:R-:W-:Y:S04]  /*08d0*/  BSSY.RECONVERGENT B2, `(.L_x_230) ;  /* 0x0000036000027945 */ /* 0x000fe80003800200 */
[----:B------:R-:W-:Y:S02]  /*08e0*/  IMAD.IADD R9, R6, 0x1, -R9 ;  /* 0x0000000106097824 */ /* 0x000fe400078e0a09 */
[----:B------:R-:W-:Y:S02]  /*08f0*/  VIADD R6, R10, 0xffffff81 ;  /* 0xffffff810a067836 */ /* 0x000fe40000000000 */
[----:B------:R-:W0:Y:S01]  /*0900*/  MUFU.RCP R8, R9 ;  /* 0x0000000900087308 */ /* 0x000e220000001000 */
[----:B------:R-:W-:Y:S01]  /*0910*/  FADD.FTZ R11, -R9, -RZ ;  /* 0x800000ff090b7221 */ /* 0x000fe20000010100 */
[C---:B------:R-:W-:Y:S01]  /*0920*/  IMAD R0, R6.reuse, -0x800000, R3 ;  /* 0xff80000006007824 */ /* 0x040fe200078e0203 */
[----:B------:R-:W-:-:S05]  /*0930*/  IADD3 R6, PT, PT, R6, 0x7f, -R15 ;  /* 0x0000007f06067810 */ /* 0x000fca0007ffe80f */
[----:B------:R-:W-:Y:S02]  /*0940*/  IMAD.IADD R6, R6, 0x1, R7 ;  /* 0x0000000106067824 */ /* 0x000fe400078e0207 */
[----:B0-----:R-:W-:-:S04]  /*0950*/  FFMA R13, R8, R11, 1 ;  /* 0x3f800000080d7423 */ /* 0x001fc8000000000b */
        /* <DEDUP_REMOVED lines=20> */
[CCC-:B------:R-:W-:Y:S01]  /*0aa0*/  FFMA.RM R6, R10.reuse, R8.reuse, R13.reuse ;  /* 0x000000080a067223 */ /* 0x1c0fe2000000400d */
[C---:B------:R-:W-:Y:S02]  /*0ab0*/  ISETP.NE.AND P2, PT, R9.reuse, RZ, PT ;  /* 0x000000ff0900720c */ /* 0x040fe40003f45270 */
[----:B------:R-:W-:Y:S02]  /*0ac0*/  ISETP.NE.AND P1, PT, R9, RZ, PT ;  /* 0x000000ff0900720c */ /* 0x000fe40003f25270 */
[----:B------:R-:W-:Y:S01]  /*0ad0*/  LOP3.LUT R7, R3, 0x7fffff, RZ, 0xc0, !PT ;  /* 0x007fffff03077812 */ /* 0x000fe200078ec0ff */
[----:B------:R-:W-:Y:S01]  /*0ae0*/  FFMA.RP R3, R10, R8, R13 ;  /* 0x000000080a037223 */ /* 0x000fe2000000800d */
[----:B------:R-:W-:Y:S02]  /*0af0*/  VIADD R8, R9, 0x20 ;  /* 0x0000002009087836 */ /* 0x000fe40000000000 */
[----:B------:R-:W-:Y:S01]  /*0b00*/  LOP3.LUT R7, R7, 0x800000, RZ, 0xfc, !PT ;  /* 0x0080000007077812 */ /* 0x000fe200078efcff */
[----:B------:R-:W-:Y:S01]  /*0b10*/  IMAD.MOV R9, RZ, RZ, -R9 ;  /* 0x000000ffff097224 */ /* 0x000fe200078e0a09 */
[----:B------:R-:W-:-:S02]  /*0b20*/  FSETP.NEU.FTZ.AND P0, PT, R3, R6, PT ;  /* 0x000000060300720b */ /* 0x000fc40003f1d000 */
[----:B------:R-:W-:Y:S02]  /*0b30*/  SHF.L.U32 R8, R7, R8, RZ ;  /* 0x0000000807087219 */ /* 0x000fe400000006ff */
[----:B------:R-:W-:Y:S02]  /*0b40*/  SEL R6, R9, RZ, P2 ;  /* 0x000000ff09067207 */ /* 0x000fe40001000000 */
[----:B------:R-:W-:Y:S02]  /*0b50*/  ISETP.NE.AND P1, PT, R8, RZ, P1 ;  /* 0x000000ff0800720c */ /* 0x000fe40000f25270 */
[----:B------:R-:W-:Y:S02]  /*0b60*/  SHF.R.U32.HI R6, RZ, R6, R7 ;  /* 0x00000006ff067219 */ /* 0x000fe40000011607 */
[----:B------:R-:W-:Y:S02]  /*0b70*/  PLOP3.LUT P0, PT, P0, P1, PT, 0xf8, 0x8f ;  /* 0x00000000008f781c */ /* 0x000fe40000703f70 */
[----:B------:R-:W-:-:S02]  /*0b80*/  SHF.R.U32.HI R8, RZ, 0x1, R6 ;  /* 0x00000001ff087819 */ /* 0x000fc40000011606 */
[----:B------:R-:W-:-:S04]  /*0b90*/  SEL R3, RZ, 0x1, !P0 ;  /* 0x00000001ff037807 */ /* 0x000fc80004000000 */
[----:B------:R-:W-:-:S04]  /*0ba0*/  LOP3.LUT R3, R3, 0x1, R8, 0xf8, !PT ;  /* 0x0000000103037812 */ /* 0x000fc800078ef808 */
[----:B------:R-:W-:-:S04]  /*0bb0*/  LOP3.LUT R3, R3, R6, RZ, 0xc0, !PT ;  /* 0x0000000603037212 */ /* 0x000fc800078ec0ff */
[----:B------:R-:W-:-:S04]  /*0bc0*/  IADD3 R3, PT, PT, R8, R3, RZ ;  /* 0x0000000308037210 */ /* 0x000fc80007ffe0ff */
[----:B------:R-:W-:Y:S01]  /*0bd0*/  LOP3.LUT R0, R3, R0, RZ, 0xfc, !PT ;  /* 0x0000000003007212 */ /* 0x000fe200078efcff */
[----:B------:R-:W-:Y:S06]  /*0be0*/  BRA `(.L_x_233) ;  /* 0x0000000000107947 */ /* 0x000fec0003800000 */
.L_x_232:
[----:B------:R-:W-:-:S04]  /*0bf0*/  LOP3.LUT R0, R0, 0x80000000, RZ, 0xc0, !PT ;  /* 0x8000000000007812 */ /* 0x000fc800078ec0ff */
[----:B------:R-:W-:Y:S01]  /*0c00*/  LOP3.LUT R0, R0, 0x7f800000, RZ, 0xfc, !PT ;  /* 0x7f80000000007812 */ /* 0x000fe200078efcff */
[----:B------:R-:W-:Y:S06]  /*0c10*/  BRA `(.L_x_233) ;  /* 0x0000000000047947 */ /* 0x000fec0003800000 */
.L_x_231:
[----:B------:R-:W-:-:S07]  /*0c20*/  IMAD R0, R6, 0x800000, R0 ;  /* 0x0080000006007824 */ /* 0x000fce00078e0200 */
.L_x_233:
[----:B------:R-:W-:Y:S05]  /*0c30*/  BSYNC.RECONVERGENT B2 ;  /* 0x0000000000027941 */ /* 0x000fea0003800200 */
.L_x_230:
[----:B------:R-:W-:Y:S05]  /*0c40*/  BRA `(.L_x_234) ;  /* 0x0000000000207947 */ /* 0x000fea0003800000 */
.L_x_229:
[----:B------:R-:W-:-:S04]  /*0c50*/  LOP3.LUT R0, R6, 0x80000000, R3, 0x48, !PT ;  /* 0x8000000006007812 */ /* 0x000fc800078e4803 */
[----:B------:R-:W-:Y:S01]  /*0c60*/  LOP3.LUT R0, R0, 0x7f800000, RZ, 0xfc, !PT ;  /* 0x7f80000000007812 */ /* 0x000fe200078efcff */
[----:B------:R-:W-:Y:S06]  /*0c70*/  BRA `(.L_x_234) ;  /* 0x0000000000147947 */ /* 0x000fec0003800000 */
.L_x_228:
[----:B------:R-:W-:Y:S01]  /*0c80*/  LOP3.LUT R0, R6, 0x80000000, R3, 0x48, !PT ;  /* 0x8000000006007812 */ /* 0x000fe200078e4803 */
[----:B------:R-:W-:Y:S06]  /*0c90*/  BRA `(.L_x_234) ;  /* 0x00000000000c7947 */ /* 0x000fec0003800000 */
.L_x_227:
[----:B------:R-:W0:Y:S01]  /*0ca0*/  MUFU.RSQ R0, -QNAN ;  /* 0xffc0000000007908 */ /* 0x000e220000001400 */
[----:B------:R-:W-:Y:S05]  /*0cb0*/  BRA `(.L_x_234) ;  /* 0x0000000000047947 */ /* 0x000fea0003800000 */
.L_x_226:
[----:B------:R-:W-:-:S07]  /*0cc0*/  FADD.FTZ R0, R3, R0 ;  /* 0x0000000003007221 */ /* 0x000fce0000010000 */
.L_x_234:
[----:B------:R-:W-:Y:S05]  /*0cd0*/  BSYNC.RECONVERGENT B1 ;  /* 0x0000000000017941 */ /* 0x000fea0003800200 */
.L_x_224:
[----:B------:R-:W-:-:S04]  /*0ce0*/  IMAD.MOV.U32 R3, RZ, RZ, 0x0 ;  /* 0x00000000ff037424 */ /* 0x000fc800078e00ff */
[----:B0-----:R-:W-:Y:S05]  /*0cf0*/  RET.REL.NODEC R2 `(_Z13GMMcommonTermiPfi) ;  /* 0xfffffff002c07950 */ /* 0x001fea0003c3ffff */
.L_x_235:
        /* <DEDUP_REMOVED lines=16> */
.L_x_306:


//--------------------- .nv.global.init           --------------------------
	.section	.nv.global.init,"aw",@progbits
	.align	4
.nv.global.init:
	.type		__cudart_i2opi_f,@object
	.size		__cudart_i2opi_f,(.L_2 - __cudart_i2opi_f)
__cudart_i2opi_f:
        /*0000*/ 	.byte	0x41, 0x90, 0x43, 0x3c, 0x99, 0x95, 0x62, 0xdb, 0xc0, 0xdd, 0x34, 0xf5, 0xd1, 0x57, 0x27, 0xfc
        /*0010*/ 	.byte	0x29, 0x15, 0x44, 0x4e, 0x6e, 0x83, 0xf9, 0xa2
.L_2:


//--------------------- .nv.shared._Z17GMMFinalizeKernelILi4ELb1EEvPfS0_ii --------------------------
	.section	.nv.shared._Z17GMMFinalizeKernelILi4ELb1EEvPfS0_ii,"aw",@nobits
	.sectionflags	@""
	.align	4
.nv.shared._Z17GMMFinalizeKernelILi4ELb1EEvPfS0_ii:
	.zero		1612


//--------------------- .nv.shared.reserved.0     --------------------------
	.section	.nv.shared.reserved.0,"aw",@nobits
	.weak		__nv_reservedSMEM_offset_0_alias
	.size		__nv_reservedSMEM_offset_0_alias, 0, 64
	.other		__nv_reservedSMEM_offset_0_alias,@"STO_CUDA_RESERVED_SHARED STV_DEFAULT"
__nv_reservedSMEM_offset_0_alias:
	.zero		0
	.zero		64


//--------------------- .nv.shared._Z17GMMFinalizeKernelILi4ELb0EEvPfS0_ii --------------------------
	.section	.nv.shared._Z17GMMFinalizeKernelILi4ELb0EEvPfS0_ii,"aw",@nobits
	.sectionflags	@""
	.align	4
.nv.shared._Z17GMMFinalizeKernelILi4ELb0EEvPfS0_ii:
	.zero		1612


//--------------------- .nv.shared._Z18GMMReductionKernelILi4ELb0EEviPfiPK6uchar4PciiPj --------------------------
	.section	.nv.shared._Z18GMMReductionKernelILi4ELb0EEviPfiPK6uchar4PciiPj,"aw",@nobits
	.sectionflags	@""
	.align	4
.nv.shared._Z18GMMReductionKernelILi4ELb0EEviPfiPK6uchar4PciiPj:
	.zero		5648


//--------------------- .nv.shared._Z18GMMReductionKernelILi4ELb1EEviPfiPK6uchar4PciiPj --------------------------
	.section	.nv.shared._Z18GMMReductionKernelILi4ELb1EEviPfiPK6uchar4PciiPj,"aw",@nobits
	.sectionflags	@""
	.align	4
.nv.shared._Z18GMMReductionKernelILi4ELb1EEviPfiPK6uchar4PciiPj:
	.zero		5776


//--------------------- .nv.shared._Z10GMMDoSplitPK10GMMSplit_tiPfiPK6uchar4Pcii --------------------------
	.section	.nv.shared._Z10GMMDoSplitPK10GMMSplit_tiPfiPK6uchar4Pcii,"aw",@nobits
	.sectionflags	@""
	.align	4
.nv.shared._Z10GMMDoSplitPK10GMMSplit_tiPfiPK6uchar4Pcii:
	.zero		1064


//--------------------- .nv.shared._Z12GMMFindSplitP10GMMSplit_tiPfi --------------------------
	.section	.nv.shared._Z12GMMFindSplitP10GMMSplit_tiPfi,"aw",@nobits
	.sectionflags	@""
	.align	4
.nv.shared._Z12GMMFindSplitP10GMMSplit_tiPfi:
	.zero		1280


//--------------------- .nv.shared._Z13GMMcommonTermiPfi --------------------------
	.section	.nv.shared._Z13GMMcommonTermiPfi,"aw",@nobits
	.sectionflags	@""
	.align	4
.nv.shared._Z13GMMcommonTermiPfi:
	.zero		1280


//--------------------- .nv.constant0._Z17GMMFinalizeKernelILi4ELb1EEvPfS0_ii --------------------------
	.section	.nv.constant0._Z17GMMFinalizeKernelILi4ELb1EEvPfS0_ii,"a",@progbits
	.sectionflags	@""
	.align	4
.nv.constant0._Z17GMMFinalizeKernelILi4ELb1EEvPfS0_ii:
	.zero		920


//--------------------- .nv.constant0._Z17GMMFinalizeKernelILi4ELb0EEvPfS0_ii --------------------------
	.section	.nv.constant0._Z17GMMFinalizeKernelILi4ELb0EEvPfS0_ii,"a",@progbits
	.sectionflags	@""
	.align	4
.nv.constant0._Z17GMMFinalizeKernelILi4ELb0EEvPfS0_ii:
	.zero		920


//--------------------- .nv.constant0._Z18GMMReductionKernelILi4ELb0EEviPfiPK6uchar4PciiPj --------------------------
	.section	.nv.constant0._Z18GMMReductionKernelILi4ELb0EEviPfiPK6uchar4PciiPj,"a",@progbits
	.sectionflags	@""
	.align	4
.nv.constant0._Z18GMMReductionKernelILi4ELb0EEviPfiPK6uchar4PciiPj:
	.zero		952


//--------------------- .nv.constant0._Z18GMMReductionKernelILi4ELb1EEviPfiPK6uchar4PciiPj --------------------------
	.section	.nv.constant0._Z18GMMReductionKernelILi4ELb1EEviPfiPK6uchar4PciiPj,"a",@progbits
	.sectionflags	@""
	.align	4
.nv.constant0._Z18GMMReductionKernelILi4ELb1EEviPfiPK6uchar4PciiPj:
	.zero		952


//--------------------- .nv.constant0._Z29InitializeImageAndAlphaKernelPfPiiiiP6uchar4Pc --------------------------
	.section	.nv.constant0._Z29InitializeImageAndAlphaKernelPfPiiiiP6uchar4Pc,"a",@progbits
	.sectionflags	@""
	.align	4
.nv.constant0._Z29InitializeImageAndAlphaKernelPfPiiiiP6uchar4Pc:
	.zero		944


//--------------------- .nv.constant0._Z10GMMDoSplitPK10GMMSplit_tiPfiPK6uchar4Pcii --------------------------
	.section	.nv.constant0._Z10GMMDoSplitPK10GMMSplit_tiPfiPK6uchar4Pcii,"a",@progbits
	.sectionflags	@""
	.align	4
.nv.constant0._Z10GMMDoSplitPK10GMMSplit_tiPfiPK6uchar4Pcii:
	.zero		952


//--------------------- .nv.constant0._Z12GMMFindSplitP10GMMSplit_tiPfi --------------------------
	.section	.nv.constant0._Z12GMMFindSplitP10GMMSplit_tiPfi,"a",@progbits
	.sectionflags	@""
	.align	4
.nv.constant0._Z12GMMFindSplitP10GMMSplit_tiPfi:
	.zero		924


//--------------------- .nv.constant0._Z17GMMDataTermKernelPK6uchar4iPKfiPfii --------------------------
	.section	.nv.constant0._Z17GMMDataTermKernelPK6uchar4iPKfiPfii,"a",@progbits
	.sectionflags	@""
	.align	4
.nv.constant0._Z17GMMDataTermKernelPK6uchar4iPKfiPfii:
	.zero		944


//--------------------- .nv.constant0._Z13GMMcommonTermiPfi --------------------------
	.section	.nv.constant0._Z13GMMcommonTermiPfi,"a",@progbits
	.sectionflags	@""
	.align	4
.nv.constant0._Z13GMMcommonTermiPfi:
	.zero		916


//--------------------- SYMBOLS --------------------------

	.type		.nv.reservedSmem.offset0,@object
	.size		.nv.reservedSmem.offset0,0x4
	.type		.nv.reservedSmem.cap,@object
	.size		.nv.reservedSmem.cap,0x4
